def matmul_kernel(
    a_ptr,
    b_ptr,
    c_ptr,
    M,
    N,
    K,
    stride_am,
    stride_ak,
    stride_bk,
    stride_bn,
    stride_cm,
    stride_cn,
    BLOCK_M: tl.constexpr,
    BLOCK_N: tl.constexpr,
    BLOCK_K: tl.constexpr,
    GROUP_M: tl.constexpr,
):
    pid = tl.program_id(axis=0)
    num_pid_m = tl.cdiv(M, BLOCK_M)
    num_pid_n = tl.cdiv(N, BLOCK_N)
    num_pid_in_group = GROUP_M * num_pid_n
    group_id = pid // num_pid_in_group
    first_pid_m = group_id * GROUP_M
    group_size_m = min(num_pid_m - first_pid_m, GROUP_M)
    pid_m = first_pid_m + ((pid % num_pid_in_group) % group_size_m)
    pid_n = (pid % num_pid_in_group) // group_size_m

    offs_am = (pid_m * BLOCK_M + tl.arange(0, BLOCK_M)) % M
    offs_bn = (pid_n * BLOCK_N + tl.arange(0, BLOCK_N)) % N
    offs_k = tl.arange(0, BLOCK_K)
    a_ptrs = a_ptr + offs_am[:, None] * stride_am + offs_k[None, :] * stride_ak
    b_ptrs = b_ptr + offs_k[:, None] * stride_bk + offs_bn[None, :] * stride_bn

    acc = tl.zeros((BLOCK_M, BLOCK_N), dtype=tl.float32)
    for kk in range(0, tl.cdiv(K, BLOCK_K)):
        a = tl.load(a_ptrs, mask=offs_k[None, :] < K - kk * BLOCK_K, other=0.0)
        b = tl.load(b_ptrs, mask=offs_k[:, None] < K - kk * BLOCK_K, other=0.0)
        acc = tl.dot(a, b, acc)
        a_ptrs += BLOCK_K * stride_ak
        b_ptrs += BLOCK_K * stride_bk

    c = acc.to(c_ptr.dtype.element_ty)
    offs_cm = pid_m * BLOCK_M + tl.arange(0, BLOCK_M)
    offs_cn = pid_n * BLOCK_N + tl.arange(0, BLOCK_N)
    c_ptrs = c_ptr + offs_cm[:, None] * stride_cm + offs_cn[None, :] * stride_cn
    mask = (offs_cm[:, None] < M) & (offs_cn[None, :] < N)
    tl.store(c_ptrs, c, mask=mask)

# config = {"BLOCK_K": 32, "BLOCK_M": 128, "BLOCK_N": 128, "GROUP_M": 8, "arch": "sm_100", "dtype": "fp32", "num_ctas": 1, "num_stages": 8, "num_warps": 4}
# arch = sm_100


// ===== COMPILED SASS (sm_100a) =====

	.target	sm_100a

	.elftype	@"ET_EXEC"


//--------------------- .note.nv.tkinfo           --------------------------
	.section	.note.nv.tkinfo,"",@"SHT_NOTE"
	.sectionflags	@"SHF_NOTE_NV_TKINFO"
	.tkinfo
        /*0018*/ 	.word	0x00000081
        /*0030*/ 	.string	""
        /*0030*/ 	.string	"ptxas-blackwell"
        /*0030*/ 	.string	"Cuda compilation tools, release 12.9, V12.9.86"
        /*0030*/ 	.string	"Build cuda_12.9.r12.9/compiler.36037853_0"
        /*0030*/ 	.string	"-v  -suppress-debug-info  -lineinfo  -arch sm_100a "



//--------------------- .note.nv.cuver            --------------------------
	.section	.note.nv.cuver,"",@"SHT_NOTE"
	.sectionflags	@"SHF_NOTE_NV_CUVER"
        /*0018*/ 	.short	0x0001
        /*001a*/ 	.short	0x0064
        /*001c*/ 	.short	0x0001
        /*001e*/ 	.short	0x0000
        /*0020*/ 	.short	0x0001
        /*0022*/ 	.short	0x0000


//--------------------- .nv.info                  --------------------------
	.section	.nv.info,"",@"SHT_CUDA_INFO"
	.align	4


	//----- nvinfo : EIATTR_REGCOUNT
	.align		4
        /*0000*/ 	.byte	0x04, 0x2f
        /*0002*/ 	.short	(.L_4 - .L_3)
	.align		4
.L_3:
        /*0004*/ 	.word	index@(matmul_kernel)
        /*0008*/ 	.word	0x000000fe


	//----- nvinfo : EIATTR_FRAME_SIZE
	.align		4
.L_4:
        /*000c*/ 	.byte	0x04, 0x11
        /*000e*/ 	.short	(.L_6 - .L_5)
	.align		4
.L_5:
        /*0010*/ 	.word	index@($__internal_2_$__cuda_sm10x_tcgen05_guardrail_trap_unallocated_columns_being_dealloced)
        /*0014*/ 	.word	0x00000000


	//----- nvinfo : EIATTR_FRAME_SIZE
	.align		4
.L_6:
        /*0018*/ 	.byte	0x04, 0x11
        /*001a*/ 	.short	(.L_8 - .L_7)
	.align		4
.L_7:
        /*001c*/ 	.word	index@($__internal_1_$__cuda_sm10x_tcgen05_guardrail_trap_phase_invalid_during_alloc)
        /*0020*/ 	.word	0x00000000


	//----- nvinfo : EIATTR_FRAME_SIZE
	.align		4
.L_8:
        /*0024*/ 	.byte	0x04, 0x11
        /*0026*/ 	.short	(.L_10 - .L_9)
	.align		4
.L_9:
        /*0028*/ 	.word	index@($__internal_0_$__cuda_sm10x_tcgen05_guardrail_trap_col_being_dealloced_not_returned_by_alloc)
        /*002c*/ 	.word	0x00000000


	//----- nvinfo : EIATTR_FRAME_SIZE
	.align		4
.L_10:
        /*0030*/ 	.byte	0x04, 0x11
        /*0032*/ 	.short	(.L_12 - .L_11)
	.align		4
.L_11:
        /*0034*/ 	.word	index@(matmul_kernel)
        /*0038*/ 	.word	0x00000000


	//----- nvinfo : EIATTR_MIN_STACK_SIZE
	.align		4
.L_12:
        /*003c*/ 	.byte	0x04, 0x12
        /*003e*/ 	.short	(.L_14 - .L_13)
	.align		4
.L_13:
        /*0040*/ 	.word	index@(matmul_kernel)
        /*0044*/ 	.word	0x00000000
.L_14:


//--------------------- .nv.info.matmul_kernel    --------------------------
	.section	.nv.info.matmul_kernel,"",@"SHT_CUDA_INFO"
	.sectionflags	@""
	.align	4


	//----- nvinfo : EIATTR_CUDA_API_VERSION
	.align		4
        /*0000*/ 	.byte	0x04, 0x37
        /*0002*/ 	.short	(.L_16 - .L_15)
.L_15:
        /*0004*/ 	.word	0x00000081


	//----- nvinfo : EIATTR_KPARAM_INFO
	.align		4
.L_16:
        /*0008*/ 	.byte	0x04, 0x17
        /*000a*/ 	.short	(.L_18 - .L_17)
.L_17:
        /*000c*/ 	.word	0x00000000
        /*0010*/ 	.short	0x000d
        /*0012*/ 	.short	0x0048
        /*0014*/ 	.byte	0x00, 0xf4, 0x21, 0x00


	//----- nvinfo : EIATTR_KPARAM_INFO
	.align		4
.L_18:
        /*0018*/ 	.byte	0x04, 0x17
        /*001a*/ 	.short	(.L_20 - .L_19)
.L_19:
        /*001c*/ 	.word	0x00000000
        /*0020*/ 	.short	0x000c
        /*0022*/ 	.short	0x0040
        /*0024*/ 	.byte	0x00, 0xf4, 0x21, 0x00


	//----- nvinfo : EIATTR_KPARAM_INFO
	.align		4
.L_20:
        /*0028*/ 	.byte	0x04, 0x17
        /*002a*/ 	.short	(.L_22 - .L_21)
.L_21:
        /*002c*/ 	.word	0x00000000
        /*0030*/ 	.short	0x000b
        /*0032*/ 	.short	0x0038
        /*0034*/ 	.byte	0x00, 0xf0, 0x11, 0x00


	//----- nvinfo : EIATTR_KPARAM_INFO
	.align		4
.L_22:
        /*0038*/ 	.byte	0x04, 0x17
        /*003a*/ 	.short	(.L_24 - .L_23)
.L_23:
        /*003c*/ 	.word	0x00000000
        /*0040*/ 	.short	0x000a
        /*0042*/ 	.short	0x0034
        /*0044*/ 	.byte	0x00, 0xf0, 0x11, 0x00


	//----- nvinfo : EIATTR_KPARAM_INFO
	.align		4
.L_24:
        /*0048*/ 	.byte	0x04, 0x17
        /*004a*/ 	.short	(.L_26 - .L_25)
.L_25:
        /*004c*/ 	.word	0x00000000
        /*0050*/ 	.short	0x0009
        /*0052*/ 	.short	0x0030
        /*0054*/ 	.byte	0x00, 0xf0, 0x11, 0x00


	//----- nvinfo : EIATTR_KPARAM_INFO
	.align		4
.L_26:
        /*0058*/ 	.byte	0x04, 0x17
        /*005a*/ 	.short	(.L_28 - .L_27)
.L_27:
        /*005c*/ 	.word	0x00000000
        /*0060*/ 	.short	0x0008
        /*0062*/ 	.short	0x002c
        /*0064*/ 	.byte	0x00, 0xf0, 0x11, 0x00


	//----- nvinfo : EIATTR_KPARAM_INFO
	.align		4
.L_28:
        /*0068*/ 	.byte	0x04, 0x17
        /*006a*/ 	.short	(.L_30 - .L_29)
.L_29:
        /*006c*/ 	.word	0x00000000
        /*0070*/ 	.short	0x0007
        /*0072*/ 	.short	0x0028
        /*0074*/ 	.byte	0x00, 0xf0, 0x11, 0x00


	//----- nvinfo : EIATTR_KPARAM_INFO
	.align		4
.L_30:
        /*0078*/ 	.byte	0x04, 0x17
        /*007a*/ 	.short	(.L_32 - .L_31)
.L_31:
        /*007c*/ 	.word	0x00000000
        /*0080*/ 	.short	0x0006
        /*0082*/ 	.short	0x0024
        /*0084*/ 	.byte	0x00, 0xf0, 0x11, 0x00


	//----- nvinfo : EIATTR_KPARAM_INFO
	.align		4
.L_32:
        /*0088*/ 	.byte	0x04, 0x17
        /*008a*/ 	.short	(.L_34 - .L_33)
.L_33:
        /*008c*/ 	.word	0x00000000
        /*0090*/ 	.short	0x0005
        /*0092*/ 	.short	0x0020
        /*0094*/ 	.byte	0x00, 0xf0, 0x11, 0x00


	//----- nvinfo : EIATTR_KPARAM_INFO
	.align		4
.L_34:
        /*0098*/ 	.byte	0x04, 0x17
        /*009a*/ 	.short	(.L_36 - .L_35)
.L_35:
        /*009c*/ 	.word	0x00000000
        /*00a0*/ 	.short	0x0004
        /*00a2*/ 	.short	0x001c
        /*00a4*/ 	.byte	0x00, 0xf0, 0x11, 0x00


	//----- nvinfo : EIATTR_KPARAM_INFO
	.align		4
.L_36:
        /*00a8*/ 	.byte	0x04, 0x17
        /*00aa*/ 	.short	(.L_38 - .L_37)
.L_37:
        /*00ac*/ 	.word	0x00000000
        /*00b0*/ 	.short	0x0003
        /*00b2*/ 	.short	0x0018
        /*00b4*/ 	.byte	0x00, 0xf0, 0x11, 0x00


	//----- nvinfo : EIATTR_KPARAM_INFO
	.align		4
.L_38:
        /*00b8*/ 	.byte	0x04, 0x17
        /*00ba*/ 	.short	(.L_40 - .L_39)
.L_39:
        /*00bc*/ 	.word	0x00000000
        /*00c0*/ 	.short	0x0002
        /*00c2*/ 	.short	0x0010
        /*00c4*/ 	.byte	0x00, 0xf4, 0x21, 0x00


	//----- nvinfo : EIATTR_KPARAM_INFO
	.align		4
.L_40:
        /*00c8*/ 	.byte	0x04, 0x17
        /*00ca*/ 	.short	(.L_42 - .L_41)
.L_41:
        /*00cc*/ 	.word	0x00000000
        /*00d0*/ 	.short	0x0001
        /*00d2*/ 	.short	0x0008
        /*00d4*/ 	.byte	0x00, 0xf4, 0x21, 0x00


	//----- nvinfo : EIATTR_KPARAM_INFO
	.align		4
.L_42:
        /*00d8*/ 	.byte	0x04, 0x17
        /*00da*/ 	.short	(.L_44 - .L_43)
.L_43:
        /*00dc*/ 	.word	0x00000000
        /*00e0*/ 	.short	0x0000
        /*00e2*/ 	.short	0x0000
        /*00e4*/ 	.byte	0x00, 0xf4, 0x21, 0x00


	//----- nvinfo : EIATTR_AT_ENTRY_FRAGMENTS
	.align		4
.L_44:
        /*00e8*/ 	.byte	0x04, 0x4f
        /*00ea*/ 	.short	(.L_46 - .L_45)


	//   ....[0]....
.L_45:
        /*00ec*/ 	.word	0x00000004


	//----- nvinfo : EIATTR_RESERVED_SMEM_USED
	.align		4
.L_46:
        /*00f0*/ 	.byte	0x01, 0x41
	.zero		2


	//----- nvinfo : EIATTR_SPARSE_MMA_MASK
	.align		4
        /*00f4*/ 	.byte	0x03, 0x50
        /*00f6*/ 	.short	0x0000


	//----- nvinfo : EIATTR_TCGEN05_1CTA_USED
	.align		4
        /*00f8*/ 	.byte	0x01, 0x51
	.zero		2


	//----- nvinfo : EIATTR_MAXREG_COUNT
	.align		4
        /*00fc*/ 	.byte	0x03, 0x1b
        /*00fe*/ 	.short	0x00ff


	//----- nvinfo : EIATTR_NUM_BARRIERS
	.align		4
        /*0100*/ 	.byte	0x02, 0x4c
        /*0102*/ 	.byte	0x01
	.zero		1


	//----- nvinfo : EIATTR_INT_WARP_WIDE_INSTR_OFFSETS
	.align		4
        /*0104*/ 	.byte	0x04, 0x31
        /*0106*/ 	.short	(.L_48 - .L_47)


	//   ....[0]....
.L_47:
        /*0108*/ 	.word	0x00003460


	//   ....[1]....
        /*010c*/ 	.word	0x00003480


	//   ....[2]....
        /*0110*/ 	.word	0x00003590


	//   ....[3]....
        /*0114*/ 	.word	0x00010cc0


	//   ....[4]....
        /*0118*/ 	.word	0x00010d10


	//----- nvinfo : EIATTR_COOP_GROUP_MASK_REGIDS
	.align		4
.L_48:
        /*011c*/ 	.byte	0x04, 0x29
        /*011e*/ 	.short	(.L_50 - .L_49)


	//   ....[0]....
.L_49:
        /*0120*/ 	.word	0xffffffff


	//   ....[1]....
        /*0124*/ 	.word	0xffffffff


	//   ....[2]....
        /*0128*/ 	.word	0xffffffff


	//   ....[3]....
        /*012c*/ 	.word	0xffffffff


	//----- nvinfo : EIATTR_COOP_GROUP_INSTR_OFFSETS
	.align		4
.L_50:
        /*0130*/ 	.byte	0x04, 0x28
        /*0132*/ 	.short	(.L_52 - .L_51)


	//   ....[0]....
.L_51:
        /*0134*/ 	.word	0x00000060


	//   ....[1]....
        /*0138*/ 	.word	0x00000320


	//   ....[2]....
        /*013c*/ 	.word	0x00010b50


	//   ....[3]....
        /*0140*/ 	.word	0x00010dc0


	//----- nvinfo : EIATTR_VRC_CTA_INIT_COUNT
	.align		4
.L_52:
        /*0144*/ 	.byte	0x02, 0x4a
        /*0146*/ 	.byte	0x80
	.zero		1


	//----- nvinfo : EIATTR_MBARRIER_INSTR_OFFSETS
	.align		4
        /*0148*/ 	.byte	0x04, 0x39
        /*014a*/ 	.short	(.L_54 - .L_53)


	//   ....[0]....
.L_53:
        /*014c*/ 	.word	0x00003680
        /*0150*/ 	.word	0x000000ff
        /*0154*/ 	.word	0x00000000
        /*0158*/ 	.short	0x0100
        /*015a*/ 	.byte	0x0e
	.zero		1


	//   ....[1]....
        /*015c*/ 	.word	0x00003700
        /*0160*/ 	.word	0x000000ff
        /*0164*/ 	.word	0x0003c008
        /*0168*/ 	.short	0x0100
        /*016a*/ 	.byte	0x0c
	.zero		1


	//   ....[2]....
        /*016c*/ 	.word	0x0000b9a0
        /*0170*/ 	.word	0x000000ff
        /*0174*/ 	.word	0x00000000
        /*0178*/ 	.short	0x010a
        /*017a*/ 	.byte	0x0e
	.zero		1


	//   ....[3]....
        /*017c*/ 	.word	0x0000d4b0
        /*0180*/ 	.word	0x000000ff
        /*0184*/ 	.word	0x00000000
        /*0188*/ 	.short	0x010a
        /*018a*/ 	.byte	0x0e
	.zero		1


	//   ....[4]....
        /*018c*/ 	.word	0x0000d6b0
        /*0190*/ 	.word	0x000000ff
        /*0194*/ 	.word	0x0003c000
        /*0198*/ 	.short	0x0108
        /*019a*/ 	.byte	0x0c
	.zero		1


	//   ....[5]....
        /*019c*/ 	.word	0x0000d820
        /*01a0*/ 	.word	0x000000ff
        /*01a4*/ 	.word	0x0003c008
        /*01a8*/ 	.short	0x0108
        /*01aa*/ 	.byte	0x0c
	.zero		1


	//   ....[6]....
        /*01ac*/ 	.word	0x00010de0
        /*01b0*/ 	.word	0x000000ff
        /*01b4*/ 	.word	0x00000000
        /*01b8*/ 	.short	0x010a
        /*01ba*/ 	.byte	0x0e
	.zero		1


	//   ....[7]....
        /*01bc*/ 	.word	0x00010e10
        /*01c0*/ 	.word	0x000000ff
        /*01c4*/ 	.word	0x00000000
        /*01c8*/ 	.short	0x010a
        /*01ca*/ 	.byte	0x0e
	.zero		1


	//----- nvinfo : EIATTR_NUM_MBARRIERS
	.align		4
.L_54:
        /*01cc*/ 	.byte	0x03, 0x38
        /*01ce*/ 	.short	0x0002


	//----- nvinfo : EIATTR_EXIT_INSTR_OFFSETS
	.align		4
        /*01d0*/ 	.byte	0x04, 0x1c
        /*01d2*/ 	.short	(.L_56 - .L_55)


	//   ....[0]....
.L_55:
        /*01d4*/ 	.word	0x00010dd0


	//----- nvinfo : EIATTR_REQNTID
	.align		4
.L_56:
        /*01d8*/ 	.byte	0x04, 0x10
        /*01da*/ 	.short	(.L_58 - .L_57)
.L_57:
        /*01dc*/ 	.word	0x00000080
        /*01e0*/ 	.word	0x00000001
        /*01e4*/ 	.word	0x00000001


	//----- nvinfo : EIATTR_CRS_STACK_SIZE
	.align		4
.L_58:
        /*01e8*/ 	.byte	0x04, 0x1e
        /*01ea*/ 	.short	(.L_60 - .L_59)
.L_59:
        /*01ec*/ 	.word	0x00000000


	//----- nvinfo : EIATTR_CBANK_PARAM_SIZE
	.align		4
.L_60:
        /*01f0*/ 	.byte	0x03, 0x19
        /*01f2*/ 	.short	0x0050


	//----- nvinfo : EIATTR_PARAM_CBANK
	.align		4
        /*01f4*/ 	.byte	0x04, 0x0a
        /*01f6*/ 	.short	(.L_62 - .L_61)
	.align		4
.L_61:
        /*01f8*/ 	.word	index@(.nv.constant0.matmul_kernel)
        /*01fc*/ 	.short	0x0380
        /*01fe*/ 	.short	0x0050


	//----- nvinfo : EIATTR_SW_WAR
	.align		4
.L_62:
        /*0200*/ 	.byte	0x04, 0x36
        /*0202*/ 	.short	(.L_64 - .L_63)
.L_63:
        /*0204*/ 	.word	0x00000008
.L_64:


//--------------------- .nv.compat                --------------------------
	.section	.nv.compat,"",@"SHT_CUDA_COMPAT_INFO"
	.align	4
        /*0000*/ 	.byte	0x02, 0x02, 0x02, 0x00, 0x02, 0x05, 0x05, 0x00, 0x02, 0x03, 0x00, 0x00, 0x02, 0x06, 0x01, 0x00


//--------------------- .nv.callgraph             --------------------------
	.section	.nv.callgraph,"",@"SHT_CUDA_CALLGRAPH"
	.align	4
	.sectionentsize	8
	.align		4
        /*0000*/ 	.word	0x00000000
	.align		4
        /*0004*/ 	.word	0xffffffff
	.align		4
        /*0008*/ 	.word	0x00000000
	.align		4
        /*000c*/ 	.word	0xfffffffe
	.align		4
        /*0010*/ 	.word	0x00000000
	.align		4
        /*0014*/ 	.word	0xfffffffd
	.align		4
        /*0018*/ 	.word	0x00000000
	.align		4
        /*001c*/ 	.word	0xfffffffc


//--------------------- .text.matmul_kernel       --------------------------
	.section	.text.matmul_kernel,"ax",@progbits
	.align	128
        .global         matmul_kernel
        .type           matmul_kernel,@function
        .size           matmul_kernel,(.L_x_21 - matmul_kernel)
        .other          matmul_kernel,@"STO_CUDA_ENTRY STV_DEFAULT"
matmul_kernel:
.text.matmul_kernel:
[----:B------:R-:W1:Y:S01]  /*0000*/  LDC R1, c[0x0][0x37c] ;  /* 0x0000df00ff017b82 */ /* 0x000e620000000800 */
[----:B------:R-:W2:Y:S02]  /*0010*/  S2R R3, SR_TID.X ;  /* 0x0000000000037919 */ /* 0x000ea40000002100 */
[----:B--2---:R-:W-:-:S13]  /*0020*/  ISETP.GE.U32.AND P0, PT, R3, 0x20, PT ;  /* 0x000000200300780c */ /* 0x004fda0003f06070 */
[----:B------:R-:W-:Y:S02]  /*0030*/  VOTEU.ANY UP0, P0 ;  /* 0x0000000000ff7886 */ /* 0x000fe40000000100 */
[----:B-1----:R-:W-:Y:S05]  /*0040*/  BRA.U UP0, `(.L_x_0) ;  /* 0x0000000100b87547 */ /* 0x002fea000b800000 */
[----:B------:R-:W1:Y:S01]  /*0050*/  S2UR UR6, SR_CgaCtaId ;  /* 0x00000000000679c3 */ /* 0x000e620000008800 */
[----:B------:R-:W-:Y:S01]  /*0060*/  NOP ;  /* 0x0000000000007918 */ /* 0x000fe20000000000 */
[----:B------:R-:W-:Y:S02]  /*0070*/  UMOV UR4, 0x40 ;  /* 0x0000004000047882 */ /* 0x000fe40000000000 */
[----:B-1----:R-:W-:-:S09]  /*0080*/  ULEA UR4, UR6, UR4, 0x18 ;  /* 0x0000000406047291 */ /* 0x002fd2000f8ec0ff */
[----:B------:R-:W1:Y:S01]  /*0090*/  LDS.U8 R0, [UR4] ;  /* 0x00000004ff007984 */ /* 0x000e620008000000 */
[----:B------:R-:W-:Y:S02]  /*00a0*/  UMOV UR4, 0x400 ;  /* 0x0000040000047882 */ /* 0x000fe40000000000 */
[----:B------:R-:W-:Y:S01]  /*00b0*/  ULEA UR4, UR6, UR4, 0x18 ;  /* 0x0000000406047291 */ /* 0x000fe2000f8ec0ff */
[----:B-1----:R-:W-:-:S13]  /*00c0*/  ISETP.NE.AND P0, PT, R0, RZ, PT ;  /* 0x000000ff0000720c */ /* 0x002fda0003f05270 */
[----:B------:R-:W-:Y:S05]  /*00d0*/  @P0 BRA `(.L_x_1) ;  /* 0x00000000007c0947 */ /* 0x000fea0003800000 */
[----:B------:R-:W-:-:S13]  /*00e0*/  ELECT P0, URZ, PT ;  /* 0x0000000000ff782f */ /* 0x000fda0003800000 */
[----:B------:R-:W-:Y:S05]  /*00f0*/  @!P0 BRA `(.L_x_2) ;  /* 0x0000000000848947 */ /* 0x000fea0003800000 */
[----:B------:R-:W-:Y:S01]  /*0100*/  UMOV UR5, 0x8 ;  /* 0x0000000800057882 */ /* 0x000fe20000000000 */
[----:B------:R-:W-:Y:S02]  /*0110*/  IMAD.MOV.U32 R7, RZ, RZ, 0x1 ;  /* 0x00000001ff077424 */ /* 0x000fe400078e00ff */
[----:B------:R-:W-:Y:S02]  /*0120*/  IMAD.MOV.U32 R5, RZ, RZ, 0xff ;  /* 0x000000ffff057424 */ /* 0x000fe400078e00ff */
[----:B------:R-:W-:Y:S04]  /*0130*/  DEPBAR.LE SB1, 0x36 ;  /* 0x00009d800000791a */ /* 0x000fe80000000000 */
[----:B------:R-:W1:Y:S02]  /*0140*/  UTCATOMSWS.FIND_AND_SET.ALIGN UP1, UR5, UR5 ;  /* 0x00000005000575e3 */ /* 0x000e640008020800 */
[----:B-1----:R-:W-:-:S04]  /*0150*/  PLOP3.LUT P0, PT, PT, PT, UP1, 0x80, 0x8 ;  /* 0x000000000008781c */ /* 0x002fc80003f0f018 */
[----:B------:R-:W-:-:S04]  /*0160*/  SEL R0, RZ, 0xffffffff, !P0 ;  /* 0xffffffffff007807 */ /* 0x000fc80004000000 */
[----:B------:R-:W-:Y:S01]  /*0170*/  ISETP.NE.AND P0, PT, R0, RZ, PT ;  /* 0x000000ff0000720c */ /* 0x000fe20003f05270 */
[----:B------:R-:W-:-:S12]  /*0180*/  IMAD.U32 R0, RZ, RZ, UR5 ;  /* 0x00000005ff007e24 */ /* 0x000fd8000f8e00ff */
[----:B------:R-:W-:Y:S05]  /*0190*/  @P0 BRA `(.L_x_3) ;  /* 0x0000000000240947 */ /* 0x000fea0003800000 */
.L_x_4:
[----:B------:R-:W-:Y:S05]  /*01a0*/  NANOSLEEP 0x64 ;  /* 0x000000640000795d */ /* 0x000fea0003800000 */
[----:B------:R-:W-:-:S05]  /*01b0*/  UMOV UR5, 0x8 ;  /* 0x0000000800057882 */ /* 0x000fca0000000000 */
[----:B------:R-:W-:Y:S04]  /*01c0*/  DEPBAR.LE SB1, 0x36 ;  /* 0x00009d800000791a */ /* 0x000fe80000000000 */
[----:B------:R-:W1:Y:S02]  /*01d0*/  UTCATOMSWS.FIND_AND_SET.ALIGN UP1, UR5, UR5 ;  /* 0x00000005000575e3 */ /* 0x000e640008020800 */
[----:B-1----:R-:W-:-:S04]  /*01e0*/  PLOP3.LUT P0, PT, PT, PT, UP1, 0x80, 0x8 ;  /* 0x000000000008781c */ /* 0x002fc80003f0f018 */
[----:B------:R-:W-:-:S04]  /*01f0*/  SEL R0, RZ, 0xffffffff, !P0 ;  /* 0xffffffffff007807 */ /* 0x000fc80004000000 */
[----:B------:R-:W-:Y:S01]  /*0200*/  ISETP.NE.AND P0, PT, R0, RZ, PT ;  /* 0x000000ff0000720c */ /* 0x000fe20003f05270 */
[----:B------:R-:W-:-:S12]  /*0210*/  IMAD.U32 R0, RZ, RZ, UR5 ;  /* 0x00000005ff007e24 */ /* 0x000fd8000f8e00ff */
[----:B------:R-:W-:Y:S05]  /*0220*/  @!P0 BRA `(.L_x_4) ;  /* 0xfffffffc00dc8947 */ /* 0x000fea000383ffff */
.L_x_3:
[C---:B------:R-:W-:Y:S01]  /*0230*/  VIADD R4, R0.reuse, 0x10 ;  /* 0x0000001000047836 */ /* 0x040fe20000000000 */
[----:B------:R-:W-:Y:S01]  /*0240*/  UMOV UR5, 0x50 ;  /* 0x0000005000057882 */ /* 0x000fe20000000000 */
[----:B------:R-:W-:Y:S01]  /*0250*/  SHF.L.U32 R2, R5, R0, RZ ;  /* 0x0000000005027219 */ /* 0x000fe200000006ff */
[----:B------:R-:W-:Y:S01]  /*0260*/  ULEA UR5, UR6, UR5, 0x18 ;  /* 0x0000000506057291 */ /* 0x000fe2000f8ec0ff */
[----:B------:R-:W-:Y:S01]  /*0270*/  IMAD.SHL.U32 R0, R0, 0x20, RZ ;  /* 0x0000002000007824 */ /* 0x000fe200078e00ff */
[----:B------:R-:W-:-:S04]  /*0280*/  SHF.L.U32 R5, R7, R4, RZ ;  /* 0x0000000407057219 */ /* 0x000fc800000006ff */
[----:B------:R-:W-:-:S05]  /*0290*/  LOP3.LUT R2, R5, R2, RZ, 0xfc, !PT ;  /* 0x0000000205027212 */ /* 0x000fca00078efcff */
[----:B------:R1:W-:Y:S04]  /*02a0*/  ATOMS.OR RZ, [UR5], R2 ;  /* 0x00000002ffff798c */ /* 0x0003e8000b000005 */
[----:B------:R1:W-:Y:S01]  /*02b0*/  STS [UR4], R0 ;  /* 0x00000000ff007988 */ /* 0x0003e20008000804 */
[----:B------:R-:W-:Y:S05]  /*02c0*/  BRA `(.L_x_2) ;  /* 0x0000000000107947 */ /* 0x000fea0003800000 */
.L_x_1:
[----:B------:R-:W-:Y:S01]  /*02d0*/  IMAD.MOV.U32 R0, RZ, RZ, -0x1 ;  /* 0xffffffffff007424 */ /* 0x000fe200078e00ff */
[----:B------:R-:W-:-:S04]  /*02e0*/  MOV R4, 0x310 ;  /* 0x0000031000047802 */ /* 0x000fc80000000f00 */
[----:B------:R1:W-:Y:S03]  /*02f0*/  STS [UR4], R0 ;  /* 0x00000000ff007988 */ /* 0x0003e60008000804 */
[----:B-1----:R-:W-:Y:S05]  /*0300*/  CALL.REL.NOINC `($__internal_1_$__cuda_sm10x_tcgen05_guardrail_trap_phase_invalid_during_alloc) ;  /* 0x0000010800d87944 */ /* 0x002fea0003c00000 */
.L_x_2:
[----:B------:R-:W-:Y:S05]  /*0310*/  WARPSYNC.ALL ;  /* 0x0000000000007948 */ /* 0x000fea0003800000 */
[----:B------:R-:W-:Y:S01]  /*0320*/  NOP ;  /* 0x0000000000007918 */ /* 0x000fe20000000000 */
.L_x_0:
[----:B------:R-:W2:Y:S01]  /*0330*/  LDC.64 R58, c[0x0][0x398] ;  /* 0x0000e600ff3a7b82 */ /* 0x000ea20000000a00 */
[----:B------:R-:W3:Y:S01]  /*0340*/  S2R R7, SR_CTAID.X ;  /* 0x0000000000077919 */ /* 0x000ee20000002500 */
[----:B------:R-:W-:Y:S01]  /*0350*/  UMOV UR12, 0x400 ;  /* 0x00000400000c7882 */ /* 0x000fe20000000000 */
[----:B------:R-:W-:Y:S01]  /*0360*/  LOP3.LUT R38, R3, 0x7f, RZ, 0xc0, !PT ;  /* 0x0000007f03267812 */ /* 0x000fe200078ec0ff */
[----:B------:R-:W4:Y:S04]  /*0370*/  LDCU.64 UR20, c[0x0][0x3a8] ;  /* 0x00007500ff1477ac */ /* 0x000f280008000a00 */
[----:B------:R-:W5:Y:S01]  /*0380*/  S2UR UR4, SR_CgaCtaId ;  /* 0x00000000000479c3 */ /* 0x000f620000008800 */
[----:B------:R-:W-:Y:S01]  /*0390*/  IMAD.SHL.U32 R36, R38, 0x4, RZ ;  /* 0x0000000426247824 */ /* 0x000fe200078e00ff */
[----:B------:R-:W1:Y:S01]  /*03a0*/  LDCU UR6, c[0x0][0x3b0] ;  /* 0x00007600ff0677ac */ /* 0x000e620008000800 */
[----:B------:R-:W1:Y:S05]  /*03b0*/  LDCU.128 UR8, c[0x0][0x380] ;  /* 0x00007000ff0877ac */ /* 0x000e6a0008000c00 */
[----:B------:R-:W1:Y:S01]  /*03c0*/  LDC R96, c[0x0][0x3a0] ;  /* 0x0000e800ff607b82 */ /* 0x000e620000000800 */
[----:B------:R-:W1:Y:S01]  /*03d0*/  LDCU UR5, c[0x0][0x3a4] ;  /* 0x00007480ff0577ac */ /* 0x000e620008000800 */
[----:B----4-:R-:W-:Y:S01]  /*03e0*/  USHF.L.U32 UR69, UR20, 0x1, URZ ;  /* 0x0000000114457899 */ /* 0x010fe200080006ff */
[----:B-12---:R-:W-:Y:S01]  /*03f0*/  VIADD R0, R59, 0x7f ;  /* 0x0000007f3b007836 */ /* 0x006fe20000000000 */
[----:B------:R-:W-:Y:S01]  /*0400*/  IABS R13, R58 ;  /* 0x0000003a000d7213 */ /* 0x000fe20000000000 */
[----:B------:R-:W-:-:S02]  /*0410*/  UIMAD UR68, UR20, 0x3, URZ ;  /* 0x00000003144478a4 */ /* 0x000fc4000f8e02ff */
[----:B------:R-:W-:Y:S01]  /*0420*/  USHF.L.U32 UR67, UR20, 0x2, URZ ;  /* 0x0000000214437899 */ /* 0x000fe200080006ff */
[----:B------:R-:W-:Y:S01]  /*0430*/  SHF.R.S32.HI R5, RZ, 0x1f, R0 ;  /* 0x0000001fff057819 */ /* 0x000fe20000011400 */
[----:B------:R-:W-:Y:S01]  /*0440*/  UIMAD UR66, UR20, 0x5, URZ ;  /* 0x00000005144278a4 */ /* 0x000fe2000f8e02ff */
[----:B------:R-:W-:Y:S01]  /*0450*/  IMAD.U32 R42, RZ, RZ, UR69 ;  /* 0x00000045ff2a7e24 */ /* 0x000fe2000f8e00ff */
[----:B-----5:R-:W-:Y:S01]  /*0460*/  ULEA UR12, UR4, UR12, 0x18 ;  /* 0x0000000c040c7291 */ /* 0x020fe2000f8ec0ff */
[----:B------:R-:W-:Y:S01]  /*0470*/  LEA.HI R5, R5, R0, RZ, 0x7 ;  /* 0x0000000005057211 */ /* 0x000fe200078f38ff */
[----:B------:R-:W-:Y:S01]  /*0480*/  BAR.SYNC.DEFER_BLOCKING 0x0 ;  /* 0x0000000000007b1d */ /* 0x000fe20000010000 */
[----:B---3--:R-:W-:Y:S01]  /*0490*/  IABS R8, R7 ;  /* 0x0000000700087213 */ /* 0x008fe20000000000 */
[----:B------:R-:W-:Y:S01]  /*04a0*/  UIMAD UR65, UR20, 0x6, URZ ;  /* 0x00000006144178a4 */ /* 0x000fe2000f8e02ff */
[----:B------:R-:W-:Y:S01]  /*04b0*/  SHF.R.S32.HI R5, RZ, 0x7, R5 ;  /* 0x00000007ff057819 */ /* 0x000fe20000011405 */
[----:B------:R-:W-:Y:S01]  /*04c0*/  UIMAD UR64, UR20, 0x7, URZ ;  /* 0x00000007144078a4 */ /* 0x000fe2000f8e02ff */
[----:B------:R-:W-:Y:S01]  /*04d0*/  IMAD.U32 R44, RZ, RZ, UR67 ;  /* 0x00000043ff2c7e24 */ /* 0x000fe2000f8e00ff */
[----:B------:R-:W-:-:S02]  /*04e0*/  USHF.L.U32 UR63, UR20, 0x3, URZ ;  /* 0x00000003143f7899 */ /* 0x000fc400080006ff */
[----:B------:R-:W-:Y:S01]  /*04f0*/  IMAD.SHL.U32 R2, R5, 0x8, RZ ;  /* 0x0000000805027824 */ /* 0x000fe200078e00ff */
[----:B------:R-:W-:Y:S01]  /*0500*/  UIMAD UR62, UR20, 0x9, URZ ;  /* 0x00000009143e78a4 */ /* 0x000fe2000f8e02ff */
[----:B------:R-:W-:Y:S01]  /*0510*/  IMAD.U32 R46, RZ, RZ, UR65 ;  /* 0x00000041ff2e7e24 */ /* 0x000fe2000f8e00ff */
[----:B------:R-:W-:Y:S01]  /*0520*/  UIMAD UR61, UR20, 0xa, URZ ;  /* 0x0000000a143d78a4 */ /* 0x000fe2000f8e02ff */
[----:B------:R-:W-:Y:S01]  /*0530*/  IMAD.U32 R48, RZ, RZ, UR63 ;  /* 0x0000003fff307e24 */ /* 0x000fe2000f8e00ff */
[-C--:B------:R-:W-:Y:S01]  /*0540*/  IABS R9, R2.reuse ;  /* 0x0000000200097213 */ /* 0x080fe20000000000 */
[----:B------:R-:W-:Y:S01]  /*0550*/  UIMAD UR60, UR20, 0xb, URZ ;  /* 0x0000000b143c78a4 */ /* 0x000fe2000f8e02ff */
[----:B------:R-:W-:Y:S01]  /*0560*/  IABS R10, R2 ;  /* 0x00000002000a7213 */ /* 0x000fe20000000000 */
[----:B------:R-:W-:Y:S01]  /*0570*/  UIMAD UR59, UR20, 0xc, URZ ;  /* 0x0000000c143b78a4 */ /* 0x000fe2000f8e02ff */
[----:B------:R-:W1:Y:S01]  /*0580*/  I2F.RP R0, R9 ;  /* 0x0000000900007306 */ /* 0x000e620000209400 */
[----:B------:R-:W-:Y:S01]  /*0590*/  UIMAD UR58, UR20, 0xd, URZ ;  /* 0x0000000d143a78a4 */ /* 0x000fe2000f8e02ff */
[----:B------:R-:W-:Y:S01]  /*05a0*/  IMAD.U32 R50, RZ, RZ, UR61 ;  /* 0x0000003dff327e24 */ /* 0x000fe2000f8e00ff */
[----:B------:R-:W-:-:S02]  /*05b0*/  UIMAD UR57, UR20, 0xe, URZ ;  /* 0x0000000e143978a4 */ /* 0x000fc4000f8e02ff */
[----:B------:R-:W-:Y:S01]  /*05c0*/  UIMAD UR56, UR20, 0xf, URZ ;  /* 0x0000000f143878a4 */ /* 0x000fe2000f8e02ff */
[----:B------:R-:W-:Y:S01]  /*05d0*/  IMAD.U32 R52, RZ, RZ, UR59 ;  /* 0x0000003bff347e24 */ /* 0x000fe2000f8e00ff */
[----:B------:R-:W2:Y:S01]  /*05e0*/  LDS R14, [UR12] ;  /* 0x0000000cff0e7984 */ /* 0x000ea20008000800 */
[----:B------:R-:W-:Y:S01]  /*05f0*/  USHF.L.U32 UR55, UR20, 0x4, URZ ;  /* 0x0000000414377899 */ /* 0x000fe200080006ff */
[----:B------:R-:W-:Y:S01]  /*0600*/  IMAD.U32 R54, RZ, RZ, UR57 ;  /* 0x00000039ff367e24 */ /* 0x000fe2000f8e00ff */
[----:B------:R-:W-:Y:S02]  /*0610*/  UIMAD UR54, UR20, 0x11, URZ ;  /* 0x00000011143678a4 */ /* 0x000fe4000f8e02ff */
[----:B------:R-:W-:Y:S02]  /*0620*/  UIMAD UR53, UR20, 0x12, URZ ;  /* 0x00000012143578a4 */ /* 0x000fe4000f8e02ff */
[----:B------:R-:W-:Y:S01]  /*0630*/  UIMAD UR52, UR20, 0x13, URZ ;  /* 0x00000013143478a4 */ /* 0x000fe2000f8e02ff */
[----:B-1----:R-:W1:Y:S01]  /*0640*/  MUFU.RCP R0, R0 ;  /* 0x0000000000007308 */ /* 0x002e620000001000 */
[----:B------:R-:W-:Y:S01]  /*0650*/  UIMAD UR51, UR20, 0x14, URZ ;  /* 0x00000014143378a4 */ /* 0x000fe2000f8e02ff */
[----:B------:R-:W-:Y:S01]  /*0660*/  IMAD.U32 R56, RZ, RZ, UR55 ;  /* 0x00000037ff387e24 */ /* 0x000fe2000f8e00ff */
[----:B------:R-:W-:Y:S01]  /*0670*/  UIMAD UR50, UR20, 0x15, URZ ;  /* 0x00000015143278a4 */ /* 0x000fe2000f8e02ff */
[----:B------:R-:W-:Y:S01]  /*0680*/  IMAD.U32 R60, RZ, RZ, UR53 ;  /* 0x00000035ff3c7e24 */ /* 0x000fe2000f8e00ff */
[----:B------:R-:W-:Y:S01]  /*0690*/  UMOV UR15, 0x1 ;  /* 0x00000001000f7882 */ /* 0x000fe20000000000 */
[----:B------:R-:W-:Y:S01]  /*06a0*/  IMAD.U32 R62, RZ, RZ, UR52 ;  /* 0x00000034ff3e7e24 */ /* 0x000fe2000f8e00ff */
[----:B------:R-:W3:Y:S01]  /*06b0*/  LDCU.64 UR18, c[0x0][0x358] ;  /* 0x00006b00ff1277ac */ /* 0x000ee20008000a00 */
[----:B------:R-:W-:-:S02]  /*06c0*/  IMAD.U32 R64, RZ, RZ, UR51 ;  /* 0x00000033ff407e24 */ /* 0x000fc4000f8e00ff */
[----:B------:R-:W-:Y:S01]  /*06d0*/  IMAD.U32 R66, RZ, RZ, UR50 ;  /* 0x00000032ff427e24 */ /* 0x000fe2000f8e00ff */
[----:B------:R-:W-:Y:S02]  /*06e0*/  UIMAD UR49, UR20, 0x16, URZ ;  /* 0x00000016143178a4 */ /* 0x000fe4000f8e02ff */
[----:B------:R-:W-:Y:S02]  /*06f0*/  UIMAD UR48, UR20, 0x17, URZ ;  /* 0x00000017143078a4 */ /* 0x000fe4000f8e02ff */
[----:B------:R-:W-:Y:S01]  /*0700*/  UIMAD UR47, UR20, 0x18, URZ ;  /* 0x00000018142f78a4 */ /* 0x000fe2000f8e02ff */
[----:B-1----:R-:W-:Y:S01]  /*0710*/  VIADD R4, R0, 0xffffffe ;  /* 0x0ffffffe00047836 */ /* 0x002fe20000000000 */
[----:B------:R-:W-:Y:S01]  /*0720*/  UIMAD UR46, UR20, 0x19, URZ ;  /* 0x00000019142e78a4 */ /* 0x000fe2000f8e02ff */
[----:B------:R-:W-:Y:S01]  /*0730*/  IMAD.MOV R0, RZ, RZ, -R10 ;  /* 0x000000ffff007224 */ /* 0x000fe200078e0a0a */
[----:B------:R-:W-:Y:S01]  /*0740*/  UIMAD UR45, UR20, 0x1a, URZ ;  /* 0x0000001a142d78a4 */ /* 0x000fe2000f8e02ff */
[----:B------:R1:W4:Y:S01]  /*0750*/  F2I.FTZ.U32.TRUNC.NTZ R5, R4 ;  /* 0x0000000400057305 */ /* 0x000322000021f000 */
[----:B------:R-:W-:-:S02]  /*0760*/  UIMAD UR44, UR20, 0x1b, URZ ;  /* 0x0000001b142c78a4 */ /* 0x000fc4000f8e02ff */
[----:B------:R-:W-:Y:S02]  /*0770*/  UIMAD UR43, UR20, 0x1c, URZ ;  /* 0x0000001c142b78a4 */ /* 0x000fe4000f8e02ff */
[----:B------:R-:W-:Y:S02]  /*0780*/  UIMAD UR42, UR20, 0x1d, URZ ;  /* 0x0000001d142a78a4 */ /* 0x000fe4000f8e02ff */
[----:B------:R-:W-:Y:S01]  /*0790*/  UIMAD UR41, UR20, 0x1e, URZ ;  /* 0x0000001e142978a4 */ /* 0x000fe2000f8e02ff */
[----:B-1----:R-:W-:Y:S01]  /*07a0*/  IMAD.MOV.U32 R4, RZ, RZ, RZ ;  /* 0x000000ffff047224 */ /* 0x002fe200078e00ff */
[----:B------:R-:W-:Y:S01]  /*07b0*/  UIMAD UR40, UR20, 0x1f, URZ ;  /* 0x0000001f142878a4 */ /* 0x000fe2000f8e02ff */
[----:B--2---:R-:W-:Y:S01]  /*07c0*/  R2UR UR17, R14 ;  /* 0x000000000e1172ca */ /* 0x004fe200000e0000 */
[----:B----4-:R-:W-:-:S04]  /*07d0*/  IMAD.MOV R6, RZ, RZ, -R5 ;  /* 0x000000ffff067224 */ /* 0x010fc800078e0a05 */
[----:B------:R-:W-:Y:S02]  /*07e0*/  IMAD R11, R6, R9, RZ ;  /* 0x00000009060b7224 */ /* 0x000fe400078e02ff */
[----:B------:R-:W-:Y:S02]  /*07f0*/  IMAD.MOV.U32 R6, RZ, RZ, R8 ;  /* 0x000000ffff067224 */ /* 0x000fe400078e0008 */
[----:B------:R-:W-:-:S06]  /*0800*/  IMAD.HI.U32 R5, R5, R11, R4 ;  /* 0x0000000b05057227 */ /* 0x000fcc00078e0004 */
[----:B------:R-:W-:-:S04]  /*0810*/  IMAD.HI.U32 R5, R5, R6, RZ ;  /* 0x0000000605057227 */ /* 0x000fc800078e00ff */
[----:B------:R-:W-:Y:S01]  /*0820*/  IMAD R0, R5, R0, R6 ;  /* 0x0000000005007224 */ /* 0x000fe200078e0206 */
[----:B------:R-:W-:Y:S04]  /*0830*/  BAR.SYNC.DEFER_BLOCKING 0x0 ;  /* 0x0000000000007b1d */ /* 0x000fe80000010000 */
[----:B------:R-:W-:-:S13]  /*0840*/  ISETP.GT.U32.AND P1, PT, R9, R0, PT ;  /* 0x000000000900720c */ /* 0x000fda0003f24070 */
[----:B------:R-:W-:Y:S02]  /*0850*/  @!P1 IMAD.IADD R0, R0, 0x1, -R9 ;  /* 0x0000000100009824 */ /* 0x000fe400078e0a09 */
[----:B------:R-:W-:Y:S01]  /*0860*/  @!P1 VIADD R5, R5, 0x1 ;  /* 0x0000000105059836 */ /* 0x000fe20000000000 */
[----:B------:R-:W-:Y:S02]  /*0870*/  ISETP.NE.AND P1, PT, R2, RZ, PT ;  /* 0x000000ff0200720c */ /* 0x000fe40003f25270 */
[----:B------:R-:W-:Y:S02]  /*0880*/  ISETP.GE.U32.AND P0, PT, R0, R9, PT ;  /* 0x000000090000720c */ /* 0x000fe40003f06070 */
[----:B------:R-:W-:-:S04]  /*0890*/  LOP3.LUT R0, R7, R2, RZ, 0x3c, !PT ;  /* 0x0000000207007212 */ /* 0x000fc800078e3cff */
[----:B------:R-:W-:Y:S01]  /*08a0*/  ISETP.GE.AND P2, PT, R0, RZ, PT ;  /* 0x000000ff0000720c */ /* 0x000fe20003f46270 */
[----:B------:R-:W-:-:S06]  /*08b0*/  VIADD R0, R58, 0x7f ;  /* 0x0000007f3a007836 */ /* 0x000fcc0000000000 */
[----:B------:R-:W-:-:S04]  /*08c0*/  @P0 VIADD R5, R5, 0x1 ;  /* 0x0000000105050836 */ /* 0x000fc80000000000 */
[----:B------:R-:W-:Y:S01]  /*08d0*/  IMAD.MOV.U32 R4, RZ, RZ, R5 ;  /* 0x000000ffff047224 */ /* 0x000fe200078e0005 */
[----:B------:R-:W-:-:S03]  /*08e0*/  SHF.R.S32.HI R5, RZ, 0x1f, R0 ;  /* 0x0000001fff057819 */ /* 0x000fc60000011400 */
[----:B------:R-:W-:Y:S01]  /*08f0*/  @!P2 IMAD.MOV R4, RZ, RZ, -R4 ;  /* 0x000000ffff04a224 */ /* 0x000fe200078e0a04 */
[----:B------:R-:W-:Y:S02]  /*0900*/  @!P1 LOP3.LUT R4, RZ, R2, RZ, 0x33, !PT ;  /* 0x00000002ff049212 */ /* 0x000fe400078e33ff */
[----:B------:R-:W-:-:S03]  /*0910*/  LEA.HI R5, R5, R0, RZ, 0x7 ;  /* 0x0000000005057211 */ /* 0x000fc600078f38ff */
[----:B------:R-:W-:Y:S02]  /*0920*/  IMAD.SHL.U32 R37, R4, 0x8, RZ ;  /* 0x0000000804257824 */ /* 0x000fe400078e00ff */
[----:B------:R-:W-:-:S03]  /*0930*/  IMAD.MOV R4, RZ, RZ, -R4 ;  /* 0x000000ffff047224 */ /* 0x000fc600078e0a04 */
[----:B------:R-:W-:Y:S01]  /*0940*/  LEA.HI.SX32 R5, R5, -R37, 0x19 ;  /* 0x8000002505057211 */ /* 0x000fe200078fcaff */
[----:B------:R-:W-:Y:S02]  /*0950*/  IMAD R10, R2, R4, R7 ;  /* 0x00000004020a7224 */ /* 0x000fe400078e0207 */
[----:B------:R-:W-:Y:S01]  /*0960*/  IMAD.MOV.U32 R4, RZ, RZ, RZ ;  /* 0x000000ffff047224 */ /* 0x000fe200078e00ff */
[----:B------:R-:W-:Y:S02]  /*0970*/  VIMNMX R15, PT, PT, R5, 0x8, PT ;  /* 0x00000008050f7848 */ /* 0x000fe40003fe0100 */
[----:B------:R-:W-:Y:S02]  /*0980*/  IABS R11, R10 ;  /* 0x0000000a000b7213 */ /* 0x000fe40000000000 */
[----:B------:R-:W-:-:S04]  /*0990*/  IABS R9, R15 ;  /* 0x0000000f00097213 */ /* 0x000fc80000000000 */
[----:B------:R-:W1:Y:S08]  /*09a0*/  I2F.RP R0, R9 ;  /* 0x0000000900007306 */ /* 0x000e700000209400 */
[----:B-1----:R-:W1:Y:S02]  /*09b0*/  MUFU.RCP R0, R0 ;  /* 0x0000000000007308 */ /* 0x002e640000001000 */
[----:B-1----:R-:W-:-:S06]  /*09c0*/  VIADD R5, R0, 0xffffffe ;  /* 0x0ffffffe00057836 */ /* 0x002fcc0000000000 */
[----:B------:R-:W1:Y:S02]  /*09d0*/  F2I.FTZ.U32.TRUNC.NTZ R5, R5 ;  /* 0x0000000500057305 */ /* 0x000e64000021f000 */
[----:B-1----:R-:W-:-:S04]  /*09e0*/  IMAD.MOV R6, RZ, RZ, -R5 ;  /* 0x000000ffff067224 */ /* 0x002fc800078e0a05 */
[----:B------:R-:W-:-:S04]  /*09f0*/  IMAD.MOV.U32 R2, RZ, RZ, R6 ;  /* 0x000000ffff027224 */ /* 0x000fc800078e0006 */
[----:B------:R-:W-:Y:S01]  /*0a00*/  IMAD R7, R2, R9, RZ ;  /* 0x0000000902077224 */ /* 0x000fe200078e02ff */
[----:B------:R-:W-:-:S03]  /*0a10*/  IABS R2, R15 ;  /* 0x0000000f00027213 */ /* 0x000fc60000000000 */
[----:B------:R-:W-:Y:S02]  /*0a20*/  IMAD.HI.U32 R4, R5, R7, R4 ;  /* 0x0000000705047227 */ /* 0x000fe400078e0004 */
[----:B------:R-:W1:Y:S02]  /*0a30*/  I2F.RP R5, R13 ;  /* 0x0000000d00057306 */ /* 0x000e640000209400 */
[----:B------:R-:W-:Y:S01]  /*0a40*/  IMAD.MOV R0, RZ, RZ, -R2 ;  /* 0x000000ffff007224 */ /* 0x000fe200078e0a02 */
[----:B------:R-:W-:Y:S01]  /*0a50*/  IABS R2, R59 ;  /* 0x0000003b00027213 */ /* 0x000fe20000000000 */
[----:B------:R-:W-:-:S04]  /*0a60*/  IMAD.HI.U32 R4, R4, R11, RZ ;  /* 0x0000000b04047227 */ /* 0x000fc800078e00ff */
[----:B------:R-:W-:Y:S01]  /*0a70*/  IMAD R0, R4, R0, R11 ;  /* 0x0000000004007224 */ /* 0x000fe200078e020b */
[----:B------:R-:W2:Y:S04]  /*0a80*/  I2F.RP R8, R2 ;  /* 0x0000000200087306 */ /* 0x000ea80000209400 */
[----:B------:R-:W-:-:S04]  /*0a90*/  ISETP.GT.U32.AND P1, PT, R9, R0, PT ;  /* 0x000000000900720c */ /* 0x000fc80003f24070 */
[----:B-1----:R-:W-:Y:S08]  /*0aa0*/  MUFU.RCP R5, R5 ;  /* 0x0000000500057308 */ /* 0x002ff00000001000 */
[----:B--2---:R-:W1:Y:S01]  /*0ab0*/  MUFU.RCP R8, R8 ;  /* 0x0000000800087308 */ /* 0x004e620000001000 */
[----:B------:R-:W-:Y:S02]  /*0ac0*/  @!P1 IMAD.IADD R0, R0, 0x1, -R9 ;  /* 0x0000000100009824 */ /* 0x000fe400078e0a09 */
[----:B------:R-:W-:Y:S01]  /*0ad0*/  @!P1 VIADD R4, R4, 0x1 ;  /* 0x0000000104049836 */ /* 0x000fe20000000000 */
[----:B------:R-:W-:-:S02]  /*0ae0*/  ISETP.NE.AND P1, PT, R15, RZ, PT ;  /* 0x000000ff0f00720c */ /* 0x000fc40003f25270 */
[----:B------:R-:W-:Y:S02]  /*0af0*/  ISETP.GE.U32.AND P0, PT, R0, R9, PT ;  /* 0x000000090000720c */ /* 0x000fe40003f06070 */
[----:B------:R-:W-:Y:S02]  /*0b00*/  LOP3.LUT R0, R10, R15, RZ, 0x3c, !PT ;  /* 0x0000000f0a007212 */ /* 0x000fe400078e3cff */
[--C-:B------:R-:W-:Y:S02]  /*0b10*/  SHF.R.U32.HI R9, RZ, 0x5, R3.reuse ;  /* 0x00000005ff097819 */ /* 0x100fe40000011603 */
[----:B------:R-:W-:Y:S02]  /*0b20*/  ISETP.GE.AND P2, PT, R0, RZ, PT ;  /* 0x000000ff0000720c */ /* 0x000fe40003f46270 */
[----:B------:R-:W-:Y:S01]  /*0b30*/  SGXT.U32 R9, R9, 0x2 ;  /* 0x000000020909781a */ /* 0x000fe20000000000 */
[----:B-1----:R-:W-:Y:S01]  /*0b40*/  VIADD R6, R8, 0xffffffe ;  /* 0x0ffffffe08067836 */ /* 0x002fe20000000000 */
[----:B------:R-:W-:-:S03]  /*0b50*/  SHF.R.U32.HI R8, RZ, 0x5, R3 ;  /* 0x00000005ff087819 */ /* 0x000fc60000011603 */
[----:B------:R-:W-:Y:S01]  /*0b60*/  @P0 VIADD R4, R4, 0x1 ;  /* 0x0000000104040836 */ /* 0x000fe20000000000 */
[----:B------:R1:W2:Y:S01]  /*0b70*/  F2I.FTZ.U32.TRUNC.NTZ R7, R6 ;  /* 0x0000000600077305 */ /* 0x0002a2000021f000 */
[----:B------:R-:W-:Y:S02]  /*0b80*/  R2UR UR22, R8 ;  /* 0x00000000081672ca */ /* 0x000fe400000e0000 */
[----:B------:R-:W-:Y:S02]  /*0b90*/  IMAD.MOV.U32 R11, RZ, RZ, R4 ;  /* 0x000000ffff0b7224 */ /* 0x000fe400078e0004 */
[----:B------:R-:W-:Y:S02]  /*0ba0*/  VIADD R4, R5, 0xffffffe ;  /* 0x0ffffffe05047836 */ /* 0x000fe40000000000 */
[----:B------:R-:W-:Y:S01]  /*0bb0*/  @!P2 IMAD.MOV R11, RZ, RZ, -R11 ;  /* 0x000000ffff0ba224 */ /* 0x000fe200078e0a0b */
[----:B------:R-:W-:Y:S01]  /*0bc0*/  @!P1 LOP3.LUT R11, RZ, R15, RZ, 0x33, !PT ;  /* 0x0000000fff0b9212 */ /* 0x000fe200078e33ff */
[----:B------:R-:W4:Y:S01]  /*0bd0*/  F2I.FTZ.U32.TRUNC.NTZ R5, R4 ;  /* 0x0000000400057305 */ /* 0x000f22000021f000 */
[----:B-1----:R-:W-:-:S03]  /*0be0*/  IMAD.MOV.U32 R6, RZ, RZ, RZ ;  /* 0x000000ffff067224 */ /* 0x002fc600078e00ff */
[----:B------:R-:W-:-:S04]  /*0bf0*/  IMAD.MOV R0, RZ, RZ, -R11 ;  /* 0x000000ffff007224 */ /* 0x000fc800078e0a0b */
[----:B------:R-:W-:Y:S02]  /*0c00*/  IMAD R0, R15, R0, R10 ;  /* 0x000000000f007224 */ /* 0x000fe400078e020a */
[----:B--2---:R-:W-:Y:S02]  /*0c10*/  IMAD.MOV R15, RZ, RZ, -R7 ;  /* 0x000000ffff0f7224 */ /* 0x004fe400078e0a07 */
[----:B------:R-:W-:Y:S02]  /*0c20*/  IMAD.IADD R37, R37, 0x1, R0 ;  /* 0x0000000125257824 */ /* 0x000fe400078e0200 */
[----:B------:R-:W-:Y:S02]  /*0c30*/  IMAD.SHL.U32 R0, R11, 0x80, RZ ;  /* 0x000000800b007824 */ /* 0x000fe400078e00ff */
[----:B----4-:R-:W-:Y:S02]  /*0c40*/  IMAD.MOV R4, RZ, RZ, -R5 ;  /* 0x000000ffff047224 */ /* 0x010fe400078e0a05 */
[----:B------:R-:W-:Y:S01]  /*0c50*/  IMAD R37, R37, 0x80, R38 ;  /* 0x0000008025257824 */ /* 0x000fe200078e0226 */
[----:B------:R-:W-:Y:S01]  /*0c60*/  LOP3.LUT R9, R0, R9, RZ, 0xfc, !PT ;  /* 0x0000000900097212 */ /* 0x000fe200078efcff */
[----:B------:R-:W-:-:S02]  /*0c70*/  IMAD R11, R4, R13, RZ ;  /* 0x0000000d040b7224 */ /* 0x000fc400078e02ff */
[----:B------:R-:W-:Y:S01]  /*0c80*/  IMAD.MOV.U32 R4, RZ, RZ, RZ ;  /* 0x000000ffff047224 */ /* 0x000fe200078e00ff */
[----:B------:R-:W-:Y:S02]  /*0c90*/  LOP3.LUT R18, R9, 0x7c, RZ, 0xfc, !PT ;  /* 0x0000007c09127812 */ /* 0x000fe400078efcff */
[----:B------:R-:W-:Y:S01]  /*0ca0*/  IABS R8, R37 ;  /* 0x0000002500087213 */ /* 0x000fe20000000000 */
[----:B------:R-:W-:Y:S01]  /*0cb0*/  IMAD.HI.U32 R5, R5, R11, R4 ;  /* 0x0000000b05057227 */ /* 0x000fe200078e0004 */
[----:B------:R-:W-:Y:S02]  /*0cc0*/  IABS R17, R18 ;  /* 0x0000001200117213 */ /* 0x000fe40000000000 */
[----:B------:R-:W-:Y:S01]  /*0cd0*/  LOP3.LUT R4, R3, 0x60, RZ, 0xc0, !PT ;  /* 0x0000006003047812 */ /* 0x000fe200078ec0ff */
[----:B------:R-:W-:Y:S01]  /*0ce0*/  IMAD R11, R15, R2, RZ ;  /* 0x000000020f0b7224 */ /* 0x000fe200078e02ff */
[----:B------:R-:W-:Y:S01]  /*0cf0*/  LOP3.LUT R16, R9, 0x4, RZ, 0xfc, !PT ;  /* 0x0000000409107812 */ /* 0x000fe200078efcff */
[----:B------:R-:W-:Y:S01]  /*0d00*/  IMAD.HI.U32 R5, R5, R8, RZ ;  /* 0x0000000805057227 */ /* 0x000fe200078e00ff */
[----:B------:R-:W-:-:S02]  /*0d10*/  LOP3.LUT R14, R9, 0x10, RZ, 0xfc, !PT ;  /* 0x00000010090e7812 */ /* 0x000fc400078efcff */
[----:B------:R-:W-:Y:S01]  /*0d20*/  IABS R15, R16 ;  /* 0x00000010000f7213 */ /* 0x000fe20000000000 */
[----:B------:R-:W-:Y:S01]  /*0d30*/  IMAD.HI.U32 R6, R7, R11, R6 ;  /* 0x0000000b07067227 */ /* 0x000fe200078e0006 */
[----:B------:R-:W-:Y:S02]  /*0d40*/  SHF.R.U32.HI R7, RZ, 0x1, R4 ;  /* 0x00000001ff077819 */ /* 0x000fe40000011604 */
[----:B------:R-:W-:Y:S01]  /*0d50*/  IABS R11, R9 ;  /* 0x00000009000b7213 */ /* 0x000fe20000000000 */
[----:B------:R-:W-:Y:S01]  /*0d60*/  IMAD.MOV R10, RZ, RZ, -R5 ;  /* 0x000000ffff0a7224 */ /* 0x000fe200078e0a05 */
[----:B------:R-:W-:Y:S01]  /*0d70*/  LOP3.LUT R36, R36, R7, RZ, 0x3c, !PT ;  /* 0x0000000724247212 */ /* 0x000fe200078e3cff */
[----:B------:R-:W-:Y:S01]  /*0d80*/  IMAD.HI.U32 R4, R6, R17, RZ ;  /* 0x0000001106047227 */ /* 0x000fe200078e00ff */
[----:B------:R-:W-:Y:S02]  /*0d90*/  IABS R19, R14 ;  /* 0x0000000e00137213 */ /* 0x000fe40000000000 */
[----:B------:R-:W-:Y:S01]  /*0da0*/  ISETP.GE.AND P1, PT, R16, RZ, PT ;  /* 0x000000ff1000720c */ /* 0x000fe20003f26270 */
[----:B------:R-:W-:Y:S01]  /*0db0*/  IMAD.MOV R12, RZ, RZ, -R4 ;  /* 0x000000ffff0c7224 */ /* 0x000fe200078e0a04 */
[C---:B------:R-:W-:Y:S01]  /*0dc0*/  LOP3.LUT R16, R9.reuse, 0x1c, RZ, 0xfc, !PT ;  /* 0x0000001c09107812 */ /* 0x040fe200078efcff */
[----:B------:R-:W-:Y:S01]  /*0dd0*/  IMAD.HI.U32 R5, R6, R11, RZ ;  /* 0x0000000b06057227 */ /* 0x000fe200078e00ff */
[----:B------:R-:W-:-:S02]  /*0de0*/  LOP3.LUT R20, R9, 0x5c, RZ, 0xfc, !PT ;  /* 0x0000005c09147812 */ /* 0x000fc400078efcff */
[----:B------:R-:W-:Y:S01]  /*0df0*/  IABS R21, R16 ;  /* 0x0000001000157213 */ /* 0x000fe20000000000 */
[C---:B------:R-:W-:Y:S01]  /*0e00*/  IMAD R17, R2.reuse, R12, R17 ;  /* 0x0000000c02117224 */ /* 0x040fe200078e0211 */
[----:B------:R-:W-:Y:S01]  /*0e10*/  LOP3.LUT R12, R9, 0xc, RZ, 0xfc, !PT ;  /* 0x0000000c090c7812 */ /* 0x000fe200078efcff */
[----:B------:R-:W-:Y:S01]  /*0e20*/  IMAD.MOV R5, RZ, RZ, -R5 ;  /* 0x000000ffff057224 */ /* 0x000fe200078e0a05 */
[----:B------:R-:W-:Y:S01]  /*0e30*/  IABS R55, R20 ;  /* 0x0000001400377213 */ /* 0x000fe20000000000 */
[----:B------:R-:W-:Y:S01]  /*0e40*/  IMAD R4, R13, R10, R8 ;  /* 0x0000000a0d047224 */ /* 0x000fe200078e0208 */
[----:B------:R-:W-:Y:S01]  /*0e50*/  ISETP.GT.U32.AND P3, PT, R2, R17, PT ;  /* 0x000000110200720c */ /* 0x000fe20003f64070 */
[----:B------:R-:W-:Y:S01]  /*0e60*/  IMAD.HI.U32 R7, R6, R15, RZ ;  /* 0x0000000f06077227 */ /* 0x000fe200078e00ff */
[----:B------:R-:W-:Y:S02]  /*0e70*/  LOP3.LUT R10, R9, 0x8, RZ, 0xfc, !PT ;  /* 0x00000008090a7812 */ /* 0x000fe400078efcff */
[----:B------:R-:W-:Y:S01]  /*0e80*/  ISETP.GT.U32.AND P0, PT, R13, R4, PT ;  /* 0x000000040d00720c */ /* 0x000fe20003f04070 */
[----:B------:R-:W-:Y:S01]  /*0e90*/  IMAD R5, R2, R5, R11 ;  /* 0x0000000502057224 */ /* 0x000fe200078e020b */
[----:B------:R-:W-:Y:S01]  /*0ea0*/  IABS R11, R10 ;  /* 0x0000000a000b7213 */ /* 0x000fe20000000000 */
[----:B------:R-:W-:Y:S01]  /*0eb0*/  IMAD.MOV R7, RZ, RZ, -R7 ;  /* 0x000000ffff077224 */ /* 0x000fe200078e0a07 */
[----:B------:R-:W-:-:S02]  /*0ec0*/  LOP3.LUT R22, R9, 0x60, RZ, 0xfc, !PT ;  /* 0x0000006009167812 */ /* 0x000fc400078efcff */
[C---:B------:R-:W-:Y:S01]  /*0ed0*/  ISETP.GT.U32.AND P2, PT, R2.reuse, R5, PT ;  /* 0x000000050200720c */ /* 0x040fe20003f44070 */
[----:B------:R-:W-:Y:S01]  /*0ee0*/  IMAD R7, R2, R7, R15 ;  /* 0x0000000702077224 */ /* 0x000fe200078e020f */
[----:B------:R-:W-:Y:S01]  /*0ef0*/  IABS R15, R12 ;  /* 0x0000000c000f7213 */ /* 0x000fe20000000000 */
[----:B------:R-:W-:Y:S01]  /*0f00*/  @!P3 IMAD.IADD R17, R17, 0x1, -R2 ;  /* 0x000000011111b824 */ /* 0x000fe200078e0a02 */
[----:B------:R-:W-:Y:S01]  /*0f10*/  IABS R57, R22 ;  /* 0x0000001600397213 */ /* 0x000fe20000000000 */
[----:B------:R-:W-:Y:S01]  /*0f20*/  IMAD.HI.U32 R8, R6, R11, RZ ;  /* 0x0000000b06087227 */ /* 0x000fe200078e00ff */
[C---:B------:R-:W-:Y:S02]  /*0f30*/  ISETP.GT.U32.AND P3, PT, R2.reuse, R7, PT ;  /* 0x000000070200720c */ /* 0x040fe40003f64070 */
[----:B------:R-:W-:Y:S01]  /*0f40*/  ISETP.GT.U32.AND P6, PT, R2, R17, PT ;  /* 0x000000110200720c */ /* 0x000fe20003fc4070 */
[----:B------:R-:W-:Y:S01]  /*0f50*/  @!P0 IMAD.IADD R4, R4, 0x1, -R13 ;  /* 0x0000000104048824 */ /* 0x000fe200078e0a0d */
[----:B------:R-:W-:Y:S01]  /*0f60*/  ISETP.GE.AND P0, PT, R10, RZ, PT ;  /* 0x000000ff0a00720c */ /* 0x000fe20003f06270 */
[----:B------:R-:W-:Y:S01]  /*0f70*/  IMAD.MOV R8, RZ, RZ, -R8 ;  /* 0x000000ffff087224 */ /* 0x000fe200078e0a08 */
[----:B------:R-:W-:Y:S01]  /*0f80*/  LOP3.LUT R24, R9, 0x64, RZ, 0xfc, !PT ;  /* 0x0000006409187812 */ /* 0x000fe200078efcff */
[----:B------:R-:W-:Y:S01]  /*0f90*/  @!P2 IMAD.IADD R5, R5, 0x1, -R2 ;  /* 0x000000010505a824 */ /* 0x000fe200078e0a02 */
[----:B------:R-:W-:Y:S01]  /*0fa0*/  ISETP.GE.AND P2, PT, R18, RZ, PT ;  /* 0x000000ff1200720c */ /* 0x000fe20003f46270 */
[----:B------:R-:W-:Y:S01]  /*0fb0*/  IMAD R11, R2, R8, R11 ;  /* 0x00000008020b7224 */ /* 0x000fe200078e020b */
[----:B------:R-:W-:Y:S01]  /*0fc0*/  ISETP.GT.U32.AND P5, PT, R13, R4, PT ;  /* 0x000000040d00720c */ /* 0x000fe20003fa4070 */
[----:B------:R-:W-:Y:S01]  /*0fd0*/  IMAD.HI.U32 R8, R6, R15, RZ ;  /* 0x0000000f06087227 */ /* 0x000fe200078e00ff */
[----:B------:R-:W-:-:S02]  /*0fe0*/  ISETP.GT.U32.AND P4, PT, R2, R5, PT ;  /* 0x000000050200720c */ /* 0x000fc40003f84070 */
[----:B------:R-:W-:Y:S01]  /*0ff0*/  LOP3.LUT R18, R9, 0x20, RZ, 0xfc, !PT ;  /* 0x0000002009127812 */ /* 0x000fe200078efcff */
[--C-:B------:R-:W-:Y:S01]  /*1000*/  @!P6 IMAD.IADD R17, R17, 0x1, -R2.reuse ;  /* 0x000000011111e824 */ /* 0x100fe200078e0a02 */
[----:B------:R-:W-:Y:S01]  /*1010*/  ISETP.GE.AND P6, PT, R12, RZ, PT ;  /* 0x000000ff0c00720c */ /* 0x000fe20003fc6270 */
[----:B------:R-:W-:Y:S01]  /*1020*/  @!P3 IMAD.IADD R7, R7, 0x1, -R2 ;  /* 0x000000010707b824 */ /* 0x000fe200078e0a02 */
[C---:B------:R-:W-:Y:S01]  /*1030*/  ISETP.GE.AND P3, PT, R9.reuse, RZ, PT ;  /* 0x000000ff0900720c */ /* 0x040fe20003f66270 */
[----:B------:R-:W-:Y:S01]  /*1040*/  IMAD.MOV.U32 R71, RZ, RZ, R17 ;  /* 0x000000ffff477224 */ /* 0x000fe200078e0011 */
[----:B------:R-:W-:Y:S01]  /*1050*/  IABS R23, R18 ;  /* 0x0000001200177213 */ /* 0x000fe20000000000 */
[----:B------:R-:W-:Y:S01]  /*1060*/  IMAD.MOV R8, RZ, RZ, -R8 ;  /* 0x000000ffff087224 */ /* 0x000fe200078e0a08 */
[----:B------:R-:W-:Y:S01]  /*1070*/  LOP3.LUT R28, R9, 0x6c, RZ, 0xfc, !PT ;  /* 0x0000006c091c7812 */ /* 0x000fe200078efcff */
[----:B------:R-:W-:Y:S01]  /*1080*/  @!P2 IMAD.MOV R71, RZ, RZ, -R71 ;  /* 0x000000ffff47a224 */ /* 0x000fe200078e0a47 */
[----:B------:R-:W-:Y:S01]  /*1090*/  ISETP.GT.U32.AND P2, PT, R2, R7, PT ;  /* 0x000000070200720c */ /* 0x000fe20003f44070 */
[----:B------:R-:W-:Y:S01]  /*10a0*/  IMAD.HI.U32 R10, R6, R19, RZ ;  /* 0x00000013060a7227 */ /* 0x000fe200078e00ff */
[----:B------:R-:W-:-:S02]  /*10b0*/  IABS R61, R24 ;  /* 0x00000018003d7213 */ /* 0x000fc40000000000 */
[----:B------:R-:W-:Y:S01]  /*10c0*/  IABS R65, R28 ;  /* 0x0000001c00417213 */ /* 0x000fe20000000000 */
[----:B------:R-:W-:Y:S01]  /*10d0*/  @!P5 IMAD.IADD R4, R4, 0x1, -R13 ;  /* 0x000000010404d824 */ /* 0x000fe200078e0a0d */
[----:B------:R-:W-:Y:S01]  /*10e0*/  ISETP.GT.U32.AND P5, PT, R2, R11, PT ;  /* 0x0000000b0200720c */ /* 0x000fe20003fa4070 */
[----:B------:R-:W-:Y:S01]  /*10f0*/  @!P4 IMAD.IADD R5, R5, 0x1, -R2 ;  /* 0x000000010505c824 */ /* 0x000fe200078e0a02 */
[----:B------:R-:W-:Y:S01]  /*1100*/  ISETP.GE.AND P4, PT, R14, RZ, PT ;  /* 0x000000ff0e00720c */ /* 0x000fe20003f86270 */
[C---:B------:R-:W-:Y:S01]  /*1110*/  IMAD R13, R2.reuse, R8, R15 ;  /* 0x00000008020d7224 */ /* 0x040fe200078e020f */
[C---:B------:R-:W-:Y:S01]  /*1120*/  LOP3.LUT R14, R9.reuse, 0x18, RZ, 0xfc, !PT ;  /* 0x00000018090e7812 */ /* 0x040fe200078efcff */
[----:B------:R-:W-:Y:S01]  /*1130*/  IMAD.MOV R10, RZ, RZ, -R10 ;  /* 0x000000ffff0a7224 */ /* 0x000fe200078e0a0a */
[C---:B------:R-:W-:Y:S01]  /*1140*/  LOP3.LUT R26, R9.reuse, 0x68, RZ, 0xfc, !PT ;  /* 0x00000068091a7812 */ /* 0x040fe200078efcff */
[----:B------:R-:W-:Y:S01]  /*1150*/  @!P3 IMAD.MOV R5, RZ, RZ, -R5 ;  /* 0x000000ffff05b224 */ /* 0x000fe200078e0a05 */
[C---:B------:R-:W-:Y:S01]  /*1160*/  ISETP.GT.U32.AND P3, PT, R2.reuse, R13, PT ;  /* 0x0000000d0200720c */ /* 0x040fe20003f64070 */
[C---:B------:R-:W-:Y:S01]  /*1170*/  IMAD R15, R2.reuse, R10, R19 ;  /* 0x0000000a020f7224 */ /* 0x040fe200078e0213 */
[----:B------:R-:W-:Y:S01]  /*1180*/  LOP3.LUT R10, R9, 0x14, RZ, 0xfc, !PT ;  /* 0x00000014090a7812 */ /* 0x000fe200078efcff */
[--C-:B------:R-:W-:Y:S01]  /*1190*/  @!P2 IMAD.IADD R7, R7, 0x1, -R2.reuse ;  /* 0x000000010707a824 */ /* 0x100fe200078e0a02 */
[----:B------:R-:W-:Y:S01]  /*11a0*/  IABS R19, R14 ;  /* 0x0000000e00137213 */ /* 0x000fe20000000000 */
[----:B------:R-:W-:Y:S01]  /*11b0*/  @!P5 IMAD.IADD R11, R11, 0x1, -R2 ;  /* 0x000000010b0bd824 */ /* 0x000fe200078e0a02 */
[----:B------:R-:W-:Y:S01]  /*11c0*/  IABS R17, R10 ;  /* 0x0000000a00117213 */ /* 0x000fe20000000000 */
[----:B------:R-:W-:Y:S01]  /*11d0*/  @!P1 IMAD.MOV R7, RZ, RZ, -R7 ;  /* 0x000000ffff079224 */ /* 0x000fe200078e0a07 */
[----:B------:R-:W-:Y:S01]  /*11e0*/  ISETP.GT.U32.AND P2, PT, R2, R15, PT ;  /* 0x0000000f0200720c */ /* 0x000fe20003f44070 */
[----:B------:R-:W-:Y:S01]  /*11f0*/  IMAD.HI.U32 R12, R6, R23, RZ ;  /* 0x00000017060c7227 */ /* 0x000fe200078e00ff */
[----:B------:R-:W-:-:S02]  /*1200*/  ISETP.GT.U32.AND P5, PT, R2, R11, PT ;  /* 0x0000000b0200720c */ /* 0x000fc40003fa4070 */
[----:B------:R-:W-:Y:S01]  /*1210*/  IABS R63, R26 ;  /* 0x0000001a003f7213 */ /* 0x000fe20000000000 */
[----:B------:R-:W-:Y:S01]  /*1220*/  IMAD.HI.U32 R8, R6, R17, RZ ;  /* 0x0000001106087227 */ /* 0x000fe200078e00ff */
[----:B------:R-:W-:-:S03]  /*1230*/  LOP3.LUT R3, R3, 0x1f, RZ, 0xc0, !PT ;  /* 0x0000001f03037812 */ /* 0x000fc600078ec0ff */
[----:B------:R-:W-:Y:S02]  /*1240*/  @!P3 IMAD.IADD R13, R13, 0x1, -R2 ;  /* 0x000000010d0db824 */ /* 0x000fe400078e0a02 */
[----:B------:R-:W-:Y:S02]  /*1250*/  IMAD.MOV R8, RZ, RZ, -R8 ;  /* 0x000000ffff087224 */ /* 0x000fe400078e0a08 */
[----:B------:R-:W-:Y:S01]  /*1260*/  @!P2 IMAD.IADD R15, R15, 0x1, -R2 ;  /* 0x000000010f0fa824 */ /* 0x000fe200078e0a02 */
[C---:B------:R-:W-:Y:S01]  /*1270*/  ISETP.GT.U32.AND P1, PT, R2.reuse, R13, PT ;  /* 0x0000000d0200720c */ /* 0x040fe20003f24070 */
[----:B------:R-:W-:Y:S02]  /*1280*/  IMAD R17, R2, R8, R17 ;  /* 0x0000000802117224 */ /* 0x000fe400078e0211 */
[----:B------:R-:W-:Y:S01]  /*1290*/  IMAD.HI.U32 R8, R6, R19, RZ ;  /* 0x0000001306087227 */ /* 0x000fe200078e00ff */
[C---:B------:R-:W-:Y:S02]  /*12a0*/  ISETP.GT.U32.AND P2, PT, R2.reuse, R15, PT ;  /* 0x0000000f0200720c */ /* 0x040fe40003f44070 */
[----:B------:R-:W-:Y:S01]  /*12b0*/  ISETP.GT.U32.AND P3, PT, R2, R17, PT ;  /* 0x000000110200720c */ /* 0x000fe20003f64070 */
[----:B------:R-:W-:-:S02]  /*12c0*/  IMAD.MOV R8, RZ, RZ, -R8 ;  /* 0x000000ffff087224 */ /* 0x000fc400078e0a08 */
[--C-:B------:R-:W-:Y:S01]  /*12d0*/  @!P5 IMAD.IADD R11, R11, 0x1, -R2.reuse ;  /* 0x000000010b0bd824 */ /* 0x100fe200078e0a02 */
[----:B------:R-:W-:Y:S01]  /*12e0*/  ISETP.GE.AND P5, PT, R10, RZ, PT ;  /* 0x000000ff0a00720c */ /* 0x000fe20003fa6270 */
[C---:B------:R-:W-:Y:S02]  /*12f0*/  IMAD R19, R2.reuse, R8, R19 ;  /* 0x0000000802137224 */ /* 0x040fe400078e0213 */
[----:B------:R-:W-:Y:S02]  /*1300*/  @!P1 IMAD.IADD R13, R13, 0x1, -R2 ;  /* 0x000000010d0d9824 */ /* 0x000fe400078e0a02 */
[----:B------:R-:W-:Y:S01]  /*1310*/  IMAD.MOV R12, RZ, RZ, -R12 ;  /* 0x000000ffff0c7224 */ /* 0x000fe200078e0a0c */
[----:B------:R-:W-:Y:S01]  /*1320*/  ISETP.GT.U32.AND P1, PT, R2, R19, PT ;  /* 0x000000130200720c */ /* 0x000fe20003f24070 */
[----:B------:R-:W-:-:S04]  /*1330*/  IMAD.HI.U32 R10, R6, R21, RZ ;  /* 0x00000015060a7227 */ /* 0x000fc800078e00ff */
[C---:B------:R-:W-:Y:S01]  /*1340*/  IMAD R23, R2.reuse, R12, R23 ;  /* 0x0000000c02177224 */ /* 0x040fe200078e0217 */
[----:B------:R-:W-:Y:S01]  /*1350*/  LOP3.LUT R12, R9, 0x28, RZ, 0xfc, !PT ;  /* 0x00000028090c7812 */ /* 0x000fe200078efcff */
[----:B------:R-:W-:Y:S02]  /*1360*/  @!P2 IMAD.IADD R15, R15, 0x1, -R2 ;  /* 0x000000010f0fa824 */ /* 0x000fe400078e0a02 */
[----:B------:R-:W-:Y:S01]  /*1370*/  IMAD.MOV R10, RZ, RZ, -R10 ;  /* 0x000000ffff0a7224 */ /* 0x000fe200078e0a0a */
[----:B------:R-:W-:Y:S01]  /*1380*/  IABS R27, R12 ;  /* 0x0000000c001b7213 */ /* 0x000fe20000000000 */
[----:B------:R-:W-:Y:S01]  /*1390*/  @!P4 IMAD.MOV R15, RZ, RZ, -R15 ;  /* 0x000000ffff0fc224 */ /* 0x000fe200078e0a0f */
[C---:B------:R-:W-:Y:S01]  /*13a0*/  ISETP.GT.U32.AND P4, PT, R2.reuse, R23, PT ;  /* 0x000000170200720c */ /* 0x040fe20003f84070 */
[----:B------:R-:W-:Y:S01]  /*13b0*/  IMAD R21, R2, R10, R21 ;  /* 0x0000000a02157224 */ /* 0x000fe200078e0215 */
[----:B------:R-:W-:Y:S01]  /*13c0*/  LOP3.LUT R10, R9, 0x24, RZ, 0xfc, !PT ;  /* 0x00000024090a7812 */ /* 0x000fe200078efcff */
[----:B------:R-:W-:-:S02]  /*13d0*/  @!P1 IMAD.IADD R19, R19, 0x1, -R2 ;  /* 0x0000000113139824 */ /* 0x000fc400078e0a02 */
[--C-:B------:R-:W-:Y:S01]  /*13e0*/  @!P3 IMAD.IADD R17, R17, 0x1, -R2.reuse ;  /* 0x000000011111b824 */ /* 0x100fe200078e0a02 */
[----:B------:R-:W-:Y:S01]  /*13f0*/  IABS R25, R10 ;  /* 0x0000000a00197213 */ /* 0x000fe20000000000 */
[----:B------:R-:W-:Y:S01]  /*1400*/  @!P0 IMAD.MOV R11, RZ, RZ, -R11 ;  /* 0x000000ffff0b8224 */ /* 0x000fe200078e0a0b */
[C---:B------:R-:W-:Y:S01]  /*1410*/  ISETP.GT.U32.AND P1, PT, R2.reuse, R19, PT ;  /* 0x000000130200720c */ /* 0x040fe20003f24070 */
[----:B------:R-:W-:Y:S01]  /*1420*/  @!P6 IMAD.MOV R13, RZ, RZ, -R13 ;  /* 0x000000ffff0de224 */ /* 0x000fe200078e0a0d */
[----:B------:R-:W-:Y:S01]  /*1430*/  ISETP.GT.U32.AND P3, PT, R2, R17, PT ;  /* 0x000000110200720c */ /* 0x000fe20003f64070 */
[----:B------:R-:W-:Y:S01]  /*1440*/  IMAD.HI.U32 R8, R6, R25, RZ ;  /* 0x0000001906087227 */ /* 0x000fe200078e00ff */
[----:B------:R-:W-:Y:S02]  /*1450*/  ISETP.GE.AND P0, PT, R14, RZ, PT ;  /* 0x000000ff0e00720c */ /* 0x000fe40003f06270 */
[----:B------:R-:W-:Y:S01]  /*1460*/  LOP3.LUT R14, R9, 0x2c, RZ, 0xfc, !PT ;  /* 0x0000002c090e7812 */ /* 0x000fe200078efcff */
[----:B------:R-:W-:Y:S01]  /*1470*/  @!P4 IMAD.IADD R23, R23, 0x1, -R2 ;  /* 0x000000011717c824 */ /* 0x000fe200078e0a02 */
[C---:B------:R-:W-:Y:S01]  /*1480*/  ISETP.GT.U32.AND P2, PT, R2.reuse, R21, PT ;  /* 0x000000150200720c */ /* 0x040fe20003f44070 */
[----:B------:R-:W-:Y:S01]  /*1490*/  IMAD.MOV R8, RZ, RZ, -R8 ;  /* 0x000000ffff087224 */ /* 0x000fe200078e0a08 */
[----:B------:R-:W-:Y:S01]  /*14a0*/  IABS R29, R14 ;  /* 0x0000000e001d7213 */ /* 0x000fe20000000000 */
[----:B------:R-:W-:Y:S01]  /*14b0*/  IMAD R40, R3, UR21, RZ ;  /* 0x0000001503287c24 */ /* 0x000fe2000f8e02ff */
[C---:B------:R-:W-:Y:S01]  /*14c0*/  ISETP.GT.U32.AND P4, PT, R2.reuse, R23, PT ;  /* 0x000000170200720c */ /* 0x040fe20003f84070 */
[----:B------:R-:W-:Y:S01]  /*14d0*/  IMAD R25, R2, R8, R25 ;  /* 0x0000000802197224 */ /* 0x000fe200078e0219 */
[----:B------:R-:W-:Y:S01]  /*14e0*/  ISETP.GE.AND P6, PT, R16, RZ, PT ;  /* 0x000000ff1000720c */ /* 0x000fe20003fc6270 */
[----:B------:R-:W-:Y:S01]  /*14f0*/  IMAD.HI.U32 R8, R6, R27, RZ ;  /* 0x0000001b06087227 */ /* 0x000fe200078e00ff */
[----:B------:R-:W-:-:S03]  /*1500*/  LOP3.LUT R16, R9, 0x30, RZ, 0xfc, !PT ;  /* 0x0000003009107812 */ /* 0x000fc600078efcff */
[----:B------:R-:W-:Y:S01]  /*1510*/  @!P1 IMAD.IADD R19, R19, 0x1, -R2 ;  /* 0x0000000113139824 */ /* 0x000fe200078e0a02 */
[----:B------:R-:W-:Y:S01]  /*1520*/  ISETP.GE.AND P1, PT, R10, RZ, PT ;  /* 0x000000ff0a00720c */ /* 0x000fe20003f26270 */
[----:B------:R-:W-:Y:S01]  /*1530*/  IMAD.MOV R10, RZ, RZ, -R8 ;  /* 0x000000ffff0a7224 */ /* 0x000fe200078e0a08 */
[----:B------:R-:W-:Y:S01]  /*1540*/  IABS R31, R16 ;  /* 0x00000010001f7213 */ /* 0x000fe20000000000 */
[--C-:B------:R-:W-:Y:S01]  /*1550*/  @!P3 IMAD.IADD R17, R17, 0x1, -R2.reuse ;  /* 0x000000011111b824 */ /* 0x100fe200078e0a02 */
[----:B------:R-:W-:Y:S01]  /*1560*/  ISETP.GE.AND P3, PT, R18, RZ, PT ;  /* 0x000000ff1200720c */ /* 0x000fe20003f66270 */
[----:B------:R-:W-:Y:S01]  /*1570*/  IMAD R27, R2, R10, R27 ;  /* 0x0000000a021b7224 */ /* 0x000fe200078e021b */
[----:B------:R-:W-:Y:S01]  /*1580*/  LOP3.LUT R10, R9, 0x34, RZ, 0xfc, !PT ;  /* 0x00000034090a7812 */ /* 0x000fe200078efcff */
[----:B------:R-:W-:Y:S01]  /*1590*/  @!P4 IMAD.IADD R23, R23, 0x1, -R2 ;  /* 0x000000011717c824 */ /* 0x000fe200078e0a02 */
[----:B------:R-:W-:Y:S01]  /*15a0*/  LOP3.LUT R18, R9, 0x58, RZ, 0xfc, !PT ;  /* 0x0000005809127812 */ /* 0x000fe200078efcff */
[----:B------:R-:W-:Y:S01]  /*15b0*/  IMAD.HI.U32 R8, R6, R29, RZ ;  /* 0x0000001d06087227 */ /* 0x000fe200078e00ff */
[----:B------:R-:W-:-:S02]  /*15c0*/  ISETP.GT.U32.AND P4, PT, R2, R27, PT ;  /* 0x0000001b0200720c */ /* 0x000fc40003f84070 */
[----:B------:R-:W-:Y:S01]  /*15d0*/  IABS R33, R10 ;  /* 0x0000000a00217213 */ /* 0x000fe20000000000 */
[----:B------:R-:W-:Y:S01]  /*15e0*/  @!P5 IMAD.MOV R17, RZ, RZ, -R17 ;  /* 0x000000ffff11d224 */ /* 0x000fe200078e0a11 */
[C---:B------:R-:W-:Y:S01]  /*15f0*/  ISETP.GT.U32.AND P5, PT, R2.reuse, R25, PT ;  /* 0x000000190200720c */ /* 0x040fe20003fa4070 */
[----:B------:R-:W-:Y:S01]  /*1600*/  IMAD.MOV R8, RZ, RZ, -R8 ;  /* 0x000000ffff087224 */ /* 0x000fe200078e0a08 */
[----:B------:R-:W-:Y:S01]  /*1610*/  IABS R53, R18 ;  /* 0x0000001200357213 */ /* 0x000fe20000000000 */
[----:B------:R-:W-:Y:S02]  /*1620*/  @!P2 IMAD.IADD R21, R21, 0x1, -R2 ;  /* 0x000000011515a824 */ /* 0x000fe400078e0a02 */
[----:B------:R-:W-:Y:S02]  /*1630*/  IMAD R29, R2, R8, R29 ;  /* 0x00000008021d7224 */ /* 0x000fe400078e021d */
[----:B------:R-:W-:Y:S01]  /*1640*/  IMAD.HI.U32 R8, R6, R31, RZ ;  /* 0x0000001f06087227 */ /* 0x000fe200078e00ff */
[----:B------:R-:W-:-:S03]  /*1650*/  ISETP.GT.U32.AND P2, PT, R2, R21, PT ;  /* 0x000000150200720c */ /* 0x000fc60003f44070 */
[----:B------:R-:W-:Y:S02]  /*1660*/  @!P4 IMAD.IADD R27, R27, 0x1, -R2 ;  /* 0x000000011b1bc824 */ /* 0x000fe400078e0a02 */
[----:B------:R-:W-:Y:S02]  /*1670*/  IMAD.MOV R8, RZ, RZ, -R8 ;  /* 0x000000ffff087224 */ /* 0x000fe400078e0a08 */
[--C-:B------:R-:W-:Y:S01]  /*1680*/  @!P5 IMAD.IADD R25, R25, 0x1, -R2.reuse ;  /* 0x000000011919d824 */ /* 0x100fe200078e0a02 */
[C---:B------:R-:W-:Y:S01]  /*1690*/  ISETP.GT.U32.AND P4, PT, R2.reuse, R27, PT ;  /* 0x0000001b0200720c */ /* 0x040fe20003f84070 */
[----:B------:R-:W-:Y:S01]  /*16a0*/  IMAD R31, R2, R8, R31 ;  /* 0x00000008021f7224 */ /* 0x000fe200078e021f */
[----:B------:R-:W-:Y:S01]  /*16b0*/  ISETP.GE.AND P5, PT, R14, RZ, PT ;  /* 0x000000ff0e00720c */ /* 0x000fe20003fa6270 */
[----:B------:R-:W-:Y:S01]  /*16c0*/  @!P0 IMAD.MOV R19, RZ, RZ, -R19 ;  /* 0x000000ffff138224 */ /* 0x000fe200078e0a13 */
[----:B------:R-:W-:Y:S01]  /*16d0*/  ISETP.GT.U32.AND P0, PT, R2, R25, PT ;  /* 0x000000190200720c */ /* 0x000fe20003f04070 */
[----:B------:R-:W-:Y:S01]  /*16e0*/  @!P2 IMAD.IADD R21, R21, 0x1, -R2 ;  /* 0x000000011515a824 */ /* 0x000fe200078e0a02 */
[----:B------:R-:W-:Y:S01]  /*16f0*/  ISETP.GE.AND P2, PT, R12, RZ, PT ;  /* 0x000000ff0c00720c */ /* 0x000fe20003f46270 */
[----:B------:R-:W-:Y:S01]  /*1700*/  IMAD.HI.U32 R8, R6, R33, RZ ;  /* 0x0000002106087227 */ /* 0x000fe200078e00ff */
[----:B------:R-:W-:-:S02]  /*1710*/  LOP3.LUT R12, R9, 0x38, RZ, 0xfc, !PT ;  /* 0x00000038090c7812 */ /* 0x000fc400078efcff */
[----:B------:R-:W-:Y:S01]  /*1720*/  LOP3.LUT R14, R9, 0x3c, RZ, 0xfc, !PT ;  /* 0x0000003c090e7812 */ /* 0x000fe200078efcff */
[----:B------:R-:W-:Y:S01]  /*1730*/  @!P3 IMAD.MOV R23, RZ, RZ, -R23 ;  /* 0x000000ffff17b224 */ /* 0x000fe200078e0a17 */
[----:B------:R-:W-:Y:S01]  /*1740*/  IABS R35, R12 ;  /* 0x0000000c00237213 */ /* 0x000fe20000000000 */
[--C-:B------:R-:W-:Y:S01]  /*1750*/  @!P4 IMAD.IADD R27, R27, 0x1, -R2.reuse ;  /* 0x000000011b1bc824 */ /* 0x100fe200078e0a02 */
[----:B------:R-:W-:Y:S01]  /*1760*/  ISETP.GT.U32.AND P4, PT, R2, R31, PT ;  /* 0x0000001f0200720c */ /* 0x000fe20003f84070 */
[----:B------:R-:W-:Y:S01]  /*1770*/  @!P6 IMAD.MOV R21, RZ, RZ, -R21 ;  /* 0x000000ffff15e224 */ /* 0x000fe200078e0a15 */
[----:B------:R-:W-:Y:S01]  /*1780*/  IABS R39, R14 ;  /* 0x0000000e00277213 */ /* 0x000fe20000000000 */
[----:B------:R-:W-:Y:S01]  /*1790*/  @!P0 IMAD.IADD R25, R25, 0x1, -R2 ;  /* 0x0000000119198824 */ /* 0x000fe200078e0a02 */
[----:B------:R-:W-:Y:S01]  /*17a0*/  ISETP.GE.AND P0, PT, R10, RZ, PT ;  /* 0x000000ff0a00720c */ /* 0x000fe20003f06270 */
[----:B------:R-:W-:Y:S01]  /*17b0*/  IMAD.MOV R10, RZ, RZ, -R8 ;  /* 0x000000ffff0a7224 */ /* 0x000fe200078e0a08 */
[----:B------:R-:W-:Y:S01]  /*17c0*/  ISETP.GT.U32.AND P3, PT, R2, R29, PT ;  /* 0x0000001d0200720c */ /* 0x000fe20003f64070 */
[----:B------:R-:W-:Y:S01]  /*17d0*/  IMAD.HI.U32 R8, R6, R35, RZ ;  /* 0x0000002306087227 */ /* 0x000fe200078e00ff */
[----:B------:R-:W-:-:S02]  /*17e0*/  ISETP.GE.AND P6, PT, R16, RZ, PT ;  /* 0x000000ff1000720c */ /* 0x000fc40003fc6270 */
[----:B------:R-:W-:Y:S01]  /*17f0*/  LOP3.LUT R16, R9, 0x48, RZ, 0xfc, !PT ;  /* 0x0000004809107812 */ /* 0x000fe200078efcff */
[----:B------:R-:W-:Y:S02]  /*1800*/  IMAD R33, R2, R10, R33 ;  /* 0x0000000a02217224 */ /* 0x000fe400078e0221 */
[----:B------:R-:W-:Y:S01]  /*1810*/  @!P4 IMAD.IADD R31, R31, 0x1, -R2 ;  /* 0x000000011f1fc824 */ /* 0x000fe200078e0a02 */
[----:B------:R-:W-:Y:S01]  /*1820*/  IABS R45, R16 ;  /* 0x00000010002d7213 */ /* 0x000fe20000000000 */
[----:B------:R-:W-:Y:S02]  /*1830*/  IMAD.MOV R10, RZ, RZ, -R8 ;  /* 0x000000ffff0a7224 */ /* 0x000fe400078e0a08 */
[----:B------:R-:W-:Y:S01]  /*1840*/  IMAD.HI.U32 R8, R6, R39, RZ ;  /* 0x0000002706087227 */ /* 0x000fe200078e00ff */
[----:B------:R-:W-:-:S03]  /*1850*/  ISETP.GT.U32.AND P4, PT, R2, R31, PT ;  /* 0x0000001f0200720c */ /* 0x000fc60003f84070 */
[----:B------:R-:W-:Y:S02]  /*1860*/  IMAD.MOV R8, RZ, RZ, -R8 ;  /* 0x000000ffff087224 */ /* 0x000fe400078e0a08 */
[----:B------:R-:W-:Y:S01]  /*1870*/  @!P1 IMAD.MOV R25, RZ, RZ, -R25 ;  /* 0x000000ffff199224 */ /* 0x000fe200078e0a19 */
[----:B------:R-:W-:Y:S01]  /*1880*/  ISETP.GE.AND P1, PT, R12, RZ, PT ;  /* 0x000000ff0c00720c */ /* 0x000fe20003f26270 */
[C---:B------:R-:W-:Y:S01]  /*1890*/  IMAD R39, R2.reuse, R8, R39 ;  /* 0x0000000802277224 */ /* 0x040fe200078e0227 */
[----:B------:R-:W-:Y:S01]  /*18a0*/  LOP3.LUT R12, R9, 0x40, RZ, 0xfc, !PT ;  /* 0x00000040090c7812 */ /* 0x000fe200078efcff */
[--C-:B------:R-:W-:Y:S02]  /*18b0*/  @!P3 IMAD.IADD R29, R29, 0x1, -R2.reuse ;  /* 0x000000011d1db824 */ /* 0x100fe400078e0a02 */
[----:B------:R-:W-:Y:S01]  /*18c0*/  @!P2 IMAD.MOV R27, RZ, RZ, -R27 ;  /* 0x000000ffff1ba224 */ /* 0x000fe200078e0a1b */
[----:B------:R-:W-:Y:S01]  /*18d0*/  IABS R41, R12 ;  /* 0x0000000c00297213 */ /* 0x000fe20000000000 */
[----:B------:R-:W-:Y:S01]  /*18e0*/  @!P4 IMAD.IADD R31, R31, 0x1, -R2 ;  /* 0x000000011f1fc824 */ /* 0x000fe200078e0a02 */
[C---:B------:R-:W-:Y:S01]  /*18f0*/  ISETP.GT.U32.AND P4, PT, R2.reuse, R39, PT ;  /* 0x000000270200720c */ /* 0x040fe20003f84070 */
[C---:B------:R-:W-:Y:S01]  /*1900*/  IMAD R35, R2.reuse, R10, R35 ;  /* 0x0000000a02237224 */ /* 0x040fe200078e0223 */
[----:B------:R-:W-:Y:S01]  /*1910*/  ISETP.GT.U32.AND P3, PT, R2, R29, PT ;  /* 0x0000001d0200720c */ /* 0x000fe20003f64070 */
[----:B------:R-:W-:Y:S01]  /*1920*/  IMAD.HI.U32 R8, R6, R41, RZ ;  /* 0x0000002906087227 */ /* 0x000fe200078e00ff */
[----:B------:R-:W-:-:S02]  /*1930*/  ISETP.GE.AND P2, PT, R14, RZ, PT ;  /* 0x000000ff0e00720c */ /* 0x000fc40003f46270 */
[----:B------:R-:W-:Y:S01]  /*1940*/  LOP3.LUT R14, R9, 0x44, RZ, 0xfc, !PT ;  /* 0x00000044090e7812 */ /* 0x000fe200078efcff */
[----:B------:R-:W-:Y:S02]  /*1950*/  IMAD.MOV R8, RZ, RZ, -R8 ;  /* 0x000000ffff087224 */ /* 0x000fe400078e0a08 */
[----:B------:R-:W-:Y:S01]  /*1960*/  @!P6 IMAD.MOV R31, RZ, RZ, -R31 ;  /* 0x000000ffff1fe224 */ /* 0x000fe200078e0a1f */
[----:B------:R-:W-:Y:S01]  /*1970*/  IABS R43, R14 ;  /* 0x0000000e002b7213 */ /* 0x000fe20000000000 */
[----:B------:R-:W-:Y:S01]  /*1980*/  IMAD R41, R2, R8, R41 ;  /* 0x0000000802297224 */ /* 0x000fe200078e0229 */
[----:B------:R-:W-:Y:S01]  /*1990*/  ISETP.GE.AND P6, PT, R12, RZ, PT ;  /* 0x000000ff0c00720c */ /* 0x000fe20003fc6270 */
[----:B------:R-:W-:Y:S02]  /*19a0*/  @!P4 IMAD.IADD R39, R39, 0x1, -R2 ;  /* 0x000000012727c824 */ /* 0x000fe400078e0a02 */
[----:B------:R-:W-:-:S03]  /*19b0*/  IMAD.HI.U32 R8, R6, R45, RZ ;  /* 0x0000002d06087227 */ /* 0x000fc600078e00ff */
[C---:B------:R-:W-:Y:S01]  /*19c0*/  ISETP.GT.U32.AND P4, PT, R2.reuse, R39, PT ;  /* 0x000000270200720c */ /* 0x040fe20003f84070 */
[----:B------:R-:W-:Y:S01]  /*19d0*/  @!P3 IMAD.IADD R29, R29, 0x1, -R2 ;  /* 0x000000011d1db824 */ /* 0x000fe200078e0a02 */
[C---:B------:R-:W-:Y:S01]  /*19e0*/  ISETP.GT.U32.AND P3, PT, R2.reuse, R33, PT ;  /* 0x000000210200720c */ /* 0x040fe20003f64070 */
[----:B------:R-:W-:Y:S02]  /*19f0*/  IMAD.MOV R8, RZ, RZ, -R8 ;  /* 0x000000ffff087224 */ /* 0x000fe400078e0a08 */
[----:B------:R-:W-:Y:S01]  /*1a00*/  @!P5 IMAD.MOV R29, RZ, RZ, -R29 ;  /* 0x000000ffff1dd224 */ /* 0x000fe200078e0a1d */
[C---:B------:R-:W-:Y:S01]  /*1a10*/  ISETP.GT.U32.AND P5, PT, R2.reuse, R35, PT ;  /* 0x000000230200720c */ /* 0x040fe20003fa4070 */
[----:B------:R-:W-:Y:S01]  /*1a20*/  IMAD R45, R2, R8, R45 ;  /* 0x00000008022d7224 */ /* 0x000fe200078e022d */
[----:B------:R-:W-:Y:S01]  /*1a30*/  LOP3.LUT R8, R9, 0x4c, RZ, 0xfc, !PT ;  /* 0x0000004c09087812 */ /* 0x000fe200078efcff */
[----:B------:R-:W-:-:S03]  /*1a40*/  IMAD.HI.U32 R10, R6, R43, RZ ;  /* 0x0000002b060a7227 */ /* 0x000fc600078e00ff */
[----:B------:R-:W-:Y:S01]  /*1a50*/  IABS R47, R8 ;  /* 0x00000008002f7213 */ /* 0x000fe20000000000 */
[--C-:B------:R-:W-:Y:S01]  /*1a60*/  @!P4 IMAD.IADD R39, R39, 0x1, -R2.reuse ;  /* 0x000000012727c824 */ /* 0x100fe200078e0a02 */
[----:B------:R-:W-:Y:S01]  /*1a70*/  ISETP.GE.AND P4, PT, R8, RZ, PT ;  /* 0x000000ff0800720c */ /* 0x000fe20003f86270 */
[--C-:B------:R-:W-:Y:S02]  /*1a80*/  @!P3 IMAD.IADD R33, R33, 0x1, -R2.reuse ;  /* 0x000000012121b824 */ /* 0x100fe400078e0a02 */
[----:B------:R-:W-:Y:S01]  /*1a90*/  @!P2 IMAD.MOV R39, RZ, RZ, -R39 ;  /* 0x000000ffff27a224 */ /* 0x000fe200078e0a27 */
[C---:B------:R-:W-:Y:S01]  /*1aa0*/  ISETP.GT.U32.AND P2, PT, R2.reuse, R45, PT ;  /* 0x0000002d0200720c */ /* 0x040fe20003f44070 */
[----:B------:R-:W-:Y:S01]  /*1ab0*/  @!P5 IMAD.IADD R35, R35, 0x1, -R2 ;  /* 0x000000012323d824 */ /* 0x000fe200078e0a02 */
[----:B------:R-:W-:Y:S01]  /*1ac0*/  ISETP.GT.U32.AND P3, PT, R2, R33, PT ;  /* 0x000000210200720c */ /* 0x000fe20003f64070 */
[----:B------:R-:W-:-:S03]  /*1ad0*/  IMAD.HI.U32 R8, R6, R47, RZ ;  /* 0x0000002f06087227 */ /* 0x000fc600078e00ff */
[C---:B------:R-:W-:Y:S01]  /*1ae0*/  ISETP.GT.U32.AND P5, PT, R2.reuse, R35, PT ;  /* 0x000000230200720c */ /* 0x040fe20003fa4070 */
[----:B------:R-:W-:Y:S02]  /*1af0*/  IMAD.MOV R10, RZ, RZ, -R10 ;  /* 0x000000ffff0a7224 */ /* 0x000fe400078e0a0a */
[----:B------:R-:W-:Y:S02]  /*1b00*/  IMAD.MOV R8, RZ, RZ, -R8 ;  /* 0x000000ffff087224 */ /* 0x000fe400078e0a08 */
[----:B------:R-:W-:Y:S02]  /*1b10*/  IMAD R43, R2, R10, R43 ;  /* 0x0000000a022b7224 */ /* 0x000fe400078e022b */
[--C-:B------:R-:W-:Y:S02]  /*1b20*/  @!P2 IMAD.IADD R45, R45, 0x1, -R2.reuse ;  /* 0x000000012d2da824 */ /* 0x100fe400078e0a02 */
[--C-:B------:R-:W-:Y:S01]  /*1b30*/  @!P3 IMAD.IADD R33, R33, 0x1, -R2.reuse ;  /* 0x000000012121b824 */ /* 0x100fe200078e0a02 */
[----:B------:R-:W-:Y:S01]  /*1b40*/  ISETP.GE.AND P3, PT, R14, RZ, PT ;  /* 0x000000ff0e00720c */ /* 0x000fe20003f66270 */
[C---:B------:R-:W-:Y:S01]  /*1b50*/  IMAD R47, R2.reuse, R8, R47 ;  /* 0x00000008022f7224 */ /* 0x040fe200078e022f */
[C---:B------:R-:W-:Y:S01]  /*1b60*/  ISETP.GT.U32.AND P2, PT, R2.reuse, R45, PT ;  /* 0x0000002d0200720c */ /* 0x040fe20003f44070 */
[----:B------:R-:W-:Y:S01]  /*1b70*/  @!P5 IMAD.IADD R35, R35, 0x1, -R2 ;  /* 0x000000012323d824 */ /* 0x000fe200078e0a02 */
[----:B------:R-:W-:Y:S01]  /*1b80*/  LOP3.LUT R14, R9, 0x50, RZ, 0xfc, !PT ;  /* 0x00000050090e7812 */ /* 0x000fe200078efcff */
[----:B------:R-:W-:Y:S01]  /*1b90*/  @!P0 IMAD.MOV R33, RZ, RZ, -R33 ;  /* 0x000000ffff218224 */ /* 0x000fe200078e0a21 */
[----:B------:R-:W-:Y:S01]  /*1ba0*/  ISETP.GT.U32.AND P5, PT, R2, R41, PT ;  /* 0x000000290200720c */ /* 0x000fe20003fa4070 */
[----:B------:R-:W-:Y:S01]  /*1bb0*/  @!P1 IMAD.MOV R35, RZ, RZ, -R35 ;  /* 0x000000ffff239224 */ /* 0x000fe200078e0a23 */
[----:B------:R-:W-:Y:S01]  /*1bc0*/  IABS R49, R14 ;  /* 0x0000000e00317213 */ /* 0x000fe20000000000 */
[----:B------:R-:W-:Y:S01]  /*1bd0*/  IMAD.HI.U32 R8, R6, R55, RZ ;  /* 0x0000003706087227 */ /* 0x000fe200078e00ff */
[----:B------:R-:W-:-:S02]  /*1be0*/  ISETP.GT.U32.AND P1, PT, R2, R43, PT ;  /* 0x0000002b0200720c */ /* 0x000fc40003f24070 */
[----:B------:R-:W-:Y:S01]  /*1bf0*/  ISETP.GE.AND P0, PT, R16, RZ, PT ;  /* 0x000000ff1000720c */ /* 0x000fe20003f06270 */
[----:B------:R-:W-:Y:S01]  /*1c00*/  IMAD.HI.U32 R10, R6, R49, RZ ;  /* 0x00000031060a7227 */ /* 0x000fe200078e00ff */
[----:B------:R-:W-:-:S03]  /*1c10*/  LOP3.LUT R16, R9, 0x54, RZ, 0xfc, !PT ;  /* 0x0000005409107812 */ /* 0x000fc600078efcff */
[----:B------:R-:W-:Y:S01]  /*1c20*/  @!P2 IMAD.IADD R45, R45, 0x1, -R2 ;  /* 0x000000012d2da824 */ /* 0x000fe200078e0a02 */
[C---:B------:R-:W-:Y:S01]  /*1c30*/  ISETP.GT.U32.AND P2, PT, R2.reuse, R47, PT ;  /* 0x0000002f0200720c */ /* 0x040fe20003f44070 */
[----:B------:R-:W-:Y:S01]  /*1c40*/  IMAD.MOV R10, RZ, RZ, -R10 ;  /* 0x000000ffff0a7224 */ /* 0x000fe200078e0a0a */
[----:B------:R-:W-:Y:S01]  /*1c50*/  IABS R51, R16 ;  /* 0x0000001000337213 */ /* 0x000fe20000000000 */
[--C-:B------:R-:W-:Y:S02]  /*1c60*/  @!P5 IMAD.IADD R41, R41, 0x1, -R2.reuse ;  /* 0x000000012929d824 */ /* 0x100fe400078e0a02 */
[C---:B------:R-:W-:Y:S02]  /*1c70*/  IMAD R49, R2.reuse, R10, R49 ;  /* 0x0000000a02317224 */ /* 0x040fe400078e0231 */
[----:B------:R-:W-:Y:S01]  /*1c80*/  @!P1 IMAD.IADD R43, R43, 0x1, -R2 ;  /* 0x000000012b2b9824 */ /* 0x000fe200078e0a02 */
[----:B------:R-:W-:Y:S01]  /*1c90*/  ISETP.GT.U32.AND P5, PT, R2, R41, PT ;  /* 0x000000290200720c */ /* 0x000fe20003fa4070 */
[----:B------:R-:W-:-:S03]  /*1ca0*/  IMAD.HI.U32 R12, R6, R51, RZ ;  /* 0x00000033060c7227 */ /* 0x000fc600078e00ff */
[C---:B------:R-:W-:Y:S01]  /*1cb0*/  ISETP.GT.U32.AND P1, PT, R2.reuse, R43, PT ;  /* 0x0000002b0200720c */ /* 0x040fe20003f24070 */
[----:B------:R-:W-:Y:S01]  /*1cc0*/  @!P2 IMAD.IADD R47, R47, 0x1, -R2 ;  /* 0x000000012f2fa824 */ /* 0x000fe200078e0a02 */
[C---:B------:R-:W-:Y:S01]  /*1cd0*/  ISETP.GT.U32.AND P2, PT, R2.reuse, R49, PT ;  /* 0x000000310200720c */ /* 0x040fe20003f44070 */
[----:B------:R-:W-:Y:S02]  /*1ce0*/  IMAD.MOV R12, RZ, RZ, -R12 ;  /* 0x000000ffff0c7224 */ /* 0x000fe400078e0a0c */
[----:B------:R-:W-:Y:S02]  /*1cf0*/  @!P0 IMAD.MOV R45, RZ, RZ, -R45 ;  /* 0x000000ffff2d8224 */ /* 0x000fe400078e0a2d */
[----:B------:R-:W-:Y:S02]  /*1d00*/  IMAD R51, R2, R12, R51 ;  /* 0x0000000c02337224 */ /* 0x000fe400078e0233 */
[----:B------:R-:W-:Y:S01]  /*1d10*/  @!P5 IMAD.IADD R41, R41, 0x1, -R2 ;  /* 0x000000012929d824 */ /* 0x000fe200078e0a02 */
[----:B------:R-:W-:Y:S01]  /*1d20*/  ISETP.GE.AND P5, PT, R14, RZ, PT ;  /* 0x000000ff0e00720c */ /* 0x000fe20003fa6270 */
[----:B------:R-:W-:-:S04]  /*1d30*/  IMAD.HI.U32 R14, R6, R53, RZ ;  /* 0x00000035060e7227 */ /* 0x000fc800078e00ff */
[--C-:B------:R-:W-:Y:S01]  /*1d40*/  @!P2 IMAD.IADD R49, R49, 0x1, -R2.reuse ;  /* 0x000000013131a824 */ /* 0x100fe200078e0a02 */
[----:B------:R-:W-:Y:S01]  /*1d50*/  ISETP.GT.U32.AND P2, PT, R2, R47, PT ;  /* 0x0000002f0200720c */ /* 0x000fe20003f44070 */
[----:B------:R-:W-:Y:S01]  /*1d60*/  @!P1 IMAD.IADD R43, R43, 0x1, -R2 ;  /* 0x000000012b2b9824 */ /* 0x000fe200078e0a02 */
[----:B------:R-:W-:Y:S01]  /*1d70*/  ISETP.GE.AND P1, PT, R16, RZ, PT ;  /* 0x000000ff1000720c */ /* 0x000fe20003f26270 */
[----:B------:R-:W-:Y:S01]  /*1d80*/  @!P6 IMAD.MOV R41, RZ, RZ, -R41 ;  /* 0x000000ffff29e224 */ /* 0x000fe200078e0a29 */
[----:B------:R-:W-:Y:S01]  /*1d90*/  ISETP.GT.U32.AND P6, PT, R2, R49, PT ;  /* 0x000000310200720c */ /* 0x000fe20003fc4070 */
[----:B------:R-:W-:Y:S02]  /*1da0*/  IMAD.MOV R14, RZ, RZ, -R14 ;  /* 0x000000ffff0e7224 */ /* 0x000fe400078e0a0e */
[----:B------:R-:W-:Y:S02]  /*1db0*/  IMAD.MOV R16, RZ, RZ, -R8 ;  /* 0x000000ffff107224 */ /* 0x000fe400078e0a08 */
[----:B------:R-:W-:-:S04]  /*1dc0*/  IMAD.HI.U32 R8, R6, R57, RZ ;  /* 0x0000003906087227 */ /* 0x000fc800078e00ff */
[C---:B------:R-:W-:Y:S02]  /*1dd0*/  IMAD R53, R2.reuse, R14, R53 ;  /* 0x0000000e02357224 */ /* 0x040fe400078e0235 */
[----:B------:R-:W-:Y:S01]  /*1de0*/  @!P3 IMAD.MOV R43, RZ, RZ, -R43 ;  /* 0x000000ffff2bb224 */ /* 0x000fe200078e0a2b */
[C---:B------:R-:W-:Y:S01]  /*1df0*/  ISETP.GT.U32.AND P3, PT, R2.reuse, R51, PT ;  /* 0x000000330200720c */ /* 0x040fe20003f64070 */
[C---:B------:R-:W-:Y:S01]  /*1e00*/  IMAD R55, R2.reuse, R16, R55 ;  /* 0x0000001002377224 */ /* 0x040fe200078e0237 */
[----:B------:R-:W-:Y:S01]  /*1e10*/  ISETP.GT.U32.AND P0, PT, R2, R53, PT ;  /* 0x000000350200720c */ /* 0x000fe20003f04070 */
[----:B------:R-:W-:Y:S01]  /*1e20*/  IMAD.MOV R8, RZ, RZ, -R8 ;  /* 0x000000ffff087224 */ /* 0x000fe200078e0a08 */
[----:B------:R-:W-:Y:S01]  /*1e30*/  LOP3.LUT R16, R9, 0x74, RZ, 0xfc, !PT ;  /* 0x0000007409107812 */ /* 0x000fe200078efcff */
[----:B------:R-:W-:-:S03]  /*1e40*/  IMAD.HI.U32 R10, R6, R61, RZ ;  /* 0x0000003d060a7227 */ /* 0x000fc600078e00ff */
[----:B------:R-:W-:Y:S01]  /*1e50*/  IABS R69, R16 ;  /* 0x0000001000457213 */ /* 0x000fe20000000000 */
[C---:B------:R-:W-:Y:S02]  /*1e60*/  IMAD R57, R2.reuse, R8, R57 ;  /* 0x0000000802397224 */ /* 0x040fe400078e0239 */
[----:B------:R-:W-:Y:S01]  /*1e70*/  @!P2 IMAD.IADD R47, R47, 0x1, -R2 ;  /* 0x000000012f2fa824 */ /* 0x000fe200078e0a02 */
[----:B------:R-:W-:Y:S01]  /*1e80*/  ISETP.GT.U32.AND P2, PT, R2, R55, PT ;  /* 0x000000370200720c */ /* 0x000fe20003f44070 */
[----:B------:R-:W-:-:S04]  /*1e90*/  IMAD.HI.U32 R14, R6, R65, RZ ;  /* 0x00000041060e7227 */ /* 0x000fc800078e00ff */
[----:B------:R-:W-:Y:S02]  /*1ea0*/  IMAD.MOV R10, RZ, RZ, -R10 ;  /* 0x000000ffff0a7224 */ /* 0x000fe400078e0a0a */
[----:B------:R-:W-:Y:S01]  /*1eb0*/  @!P6 IMAD.IADD R49, R49, 0x1, -R2 ;  /* 0x000000013131e824 */ /* 0x000fe200078e0a02 */
[C---:B------:R-:W-:Y:S01]  /*1ec0*/  ISETP.GT.U32.AND P6, PT, R2.reuse, R57, PT ;  /* 0x000000390200720c */ /* 0x040fe20003fc4070 */
[----:B------:R-:W-:Y:S02]  /*1ed0*/  IMAD.MOV R14, RZ, RZ, -R14 ;  /* 0x000000ffff0e7224 */ /* 0x000fe400078e0a0e */
[C---:B------:R-:W-:Y:S02]  /*1ee0*/  IMAD R61, R2.reuse, R10, R61 ;  /* 0x0000000a023d7224 */ /* 0x040fe400078e023d */
[----:B------:R-:W-:Y:S02]  /*1ef0*/  @!P3 IMAD.IADD R51, R51, 0x1, -R2 ;  /* 0x000000013333b824 */ /* 0x000fe400078e0a02 */
[----:B------:R-:W-:Y:S01]  /*1f00*/  IMAD R65, R2, R14, R65 ;  /* 0x0000000e02417224 */ /* 0x000fe200078e0241 */
[----:B------:R-:W-:Y:S01]  /*1f10*/  LOP3.LUT R14, R9, 0x70, RZ, 0xfc, !PT ;  /* 0x00000070090e7812 */ /* 0x000fe200078efcff */
[----:B------:R-:W-:Y:S01]  /*1f20*/  IMAD.HI.U32 R12, R6, R63, RZ ;  /* 0x0000003f060c7227 */ /* 0x000fe200078e00ff */
[----:B------:R-:W-:-:S02]  /*1f30*/  ISETP.GT.U32.AND P3, PT, R2, R61, PT ;  /* 0x0000003d0200720c */ /* 0x000fc40003f64070 */
[----:B------:R-:W-:Y:S01]  /*1f40*/  IABS R67, R14 ;  /* 0x0000000e00437213 */ /* 0x000fe20000000000 */
[--C-:B------:R-:W-:Y:S01]  /*1f50*/  @!P0 IMAD.IADD R53, R53, 0x1, -R2.reuse ;  /* 0x0000000135358824 */ /* 0x100fe200078e0a02 */
[C---:B------:R-:W-:Y:S01]  /*1f60*/  ISETP.GT.U32.AND P0, PT, R2.reuse, R51, PT ;  /* 0x000000330200720c */ /* 0x040fe20003f04070 */
[----:B------:R-:W-:Y:S02]  /*1f70*/  @!P2 IMAD.IADD R55, R55, 0x1, -R2 ;  /* 0x000000013737a824 */ /* 0x000fe400078e0a02 */
[----:B------:R-:W-:Y:S01]  /*1f80*/  IMAD.MOV R12, RZ, RZ, -R12 ;  /* 0x000000ffff0c7224 */ /* 0x000fe200078e0a0c */
[C---:B------:R-:W-:Y:S01]  /*1f90*/  ISETP.GT.U32.AND P2, PT, R2.reuse, R53, PT ;  /* 0x000000350200720c */ /* 0x040fe20003f44070 */
[----:B------:R-:W-:Y:S01]  /*1fa0*/  @!P6 IMAD.IADD R57, R57, 0x1, -R2 ;  /* 0x000000013939e824 */ /* 0x000fe200078e0a02 */
[C---:B------:R-:W-:Y:S01]  /*1fb0*/  ISETP.GT.U32.AND P6, PT, R2.reuse, R55, PT ;  /* 0x000000370200720c */ /* 0x040fe20003fc4070 */
[----:B------:R-:W-:Y:S01]  /*1fc0*/  IMAD R63, R2, R12, R63 ;  /* 0x0000000c023f7224 */ /* 0x000fe200078e023f */
[----:B------:R-:W-:Y:S01]  /*1fd0*/  LOP3.LUT R12, R9, 0x78, RZ, 0xfc, !PT ;  /* 0x00000078090c7812 */ /* 0x000fe200078efcff */
[----:B------:R-:W-:-:S03]  /*1fe0*/  IMAD.HI.U32 R8, R6, R67, RZ ;  /* 0x0000004306087227 */ /* 0x000fc600078e00ff */
[----:B------:R-:W-:Y:S01]  /*1ff0*/  IABS R73, R12 ;  /* 0x0000000c00497213 */ /* 0x000fe20000000000 */
[----:B------:R-:W-:-:S04]  /*2000*/  IMAD.HI.U32 R9, R6, R69, RZ ;  /* 0x0000004506097227 */ /* 0x000fc800078e00ff */
[----:B------:R-:W-:Y:S02]  /*2010*/  IMAD.MOV R8, RZ, RZ, -R8 ;  /* 0x000000ffff087224 */ /* 0x000fe400078e0a08 */
[--C-:B------:R-:W-:Y:S01]  /*2020*/  @!P3 IMAD.IADD R61, R61, 0x1, -R2.reuse ;  /* 0x000000013d3db824 */ /* 0x100fe200078e0a02 */
[C---:B------:R-:W-:Y:S01]  /*2030*/  ISETP.GT.U32.AND P3, PT, R2.reuse, R57, PT ;  /* 0x000000390200720c */ /* 0x040fe20003f64070 */
[----:B------:R-:W-:Y:S02]  /*2040*/  IMAD.MOV R10, RZ, RZ, -R9 ;  /* 0x000000ffff0a7224 */ /* 0x000fe400078e0a09 */
[----:B------:R-:W-:Y:S01]  /*2050*/  @!P0 IMAD.IADD R51, R51, 0x1, -R2 ;  /* 0x0000000133338824 */ /* 0x000fe200078e0a02 */
[C---:B------:R-:W-:Y:S01]  /*2060*/  ISETP.GT.U32.AND P0, PT, R2.reuse, R63, PT ;  /* 0x0000003f0200720c */ /* 0x040fe20003f04070 */
[----:B------:R-:W-:Y:S02]  /*2070*/  IMAD R9, R2, R8, R67 ;  /* 0x0000000802097224 */ /* 0x000fe400078e0243 */
[----:B------:R-:W-:-:S04]  /*2080*/  IMAD.HI.U32 R6, R6, R73, RZ ;  /* 0x0000004906067227 */ /* 0x000fc800078e00ff */
[----:B------:R-:W-:Y:S01]  /*2090*/  @!P4 IMAD.MOV R47, RZ, RZ, -R47 ;  /* 0x000000ffff2fc224 */ /* 0x000fe200078e0a2f */
[C---:B------:R-:W-:Y:S01]  /*20a0*/  ISETP.GT.U32.AND P4, PT, R2.reuse, R61, PT ;  /* 0x0000003d0200720c */ /* 0x040fe20003f84070 */
[--C-:B------:R-:W-:Y:S01]  /*20b0*/  @!P2 IMAD.IADD R53, R53, 0x1, -R2.reuse ;  /* 0x000000013535a824 */ /* 0x100fe200078e0a02 */
[C---:B------:R-:W-:Y:S01]  /*20c0*/  ISETP.GT.U32.AND P2, PT, R2.reuse, R65, PT ;  /* 0x000000410200720c */ /* 0x040fe20003f44070 */
[----:B------:R-:W-:Y:S01]  /*20d0*/  @!P6 IMAD.IADD R55, R55, 0x1, -R2 ;  /* 0x000000013737e824 */ /* 0x000fe200078e0a02 */
[C---:B------:R-:W-:Y:S01]  /*20e0*/  ISETP.GT.U32.AND P6, PT, R2.reuse, R9, PT ;  /* 0x000000090200720c */ /* 0x040fe20003fc4070 */
[----:B------:R-:W-:Y:S02]  /*20f0*/  IMAD.MOV R6, RZ, RZ, -R6 ;  /* 0x000000ffff067224 */ /* 0x000fe400078e0a06 */
[C---:B------:R-:W-:Y:S02]  /*2100*/  IMAD R67, R2.reuse, R10, R69 ;  /* 0x0000000a02437224 */ /* 0x040fe400078e0245 */
[----:B------:R-:W-:-:S02]  /*2110*/  IMAD R69, R2, R6, R73 ;  /* 0x0000000602457224 */ /* 0x000fc400078e0249 */
[--C-:B------:R-:W-:Y:S02]  /*2120*/  @!P0 IMAD.IADD R63, R63, 0x1, -R2.reuse ;  /* 0x000000013f3f8824 */ /* 0x100fe400078e0a02 */
[--C-:B------:R-:W-:Y:S01]  /*2130*/  @!P3 IMAD.IADD R57, R57, 0x1, -R2.reuse ;  /* 0x000000013939b824 */ /* 0x100fe200078e0a02 */
[C---:B------:R-:W-:Y:S01]  /*2140*/  ISETP.GT.U32.AND P0, PT, R2.reuse, R69, PT ;  /* 0x000000450200720c */ /* 0x040fe20003f04070 */
[--C-:B------:R-:W-:Y:S01]  /*2150*/  @!P4 IMAD.IADD R61, R61, 0x1, -R2.reuse ;  /* 0x000000013d3dc824 */ /* 0x100fe200078e0a02 */
[----:B------:R-:W-:Y:S01]  /*2160*/  ISETP.GT.U32.AND P3, PT, R2, R67, PT ;  /* 0x000000430200720c */ /* 0x000fe20003f64070 */
[--C-:B------:R-:W-:Y:S01]  /*2170*/  @!P2 IMAD.IADD R65, R65, 0x1, -R2.reuse ;  /* 0x000000014141a824 */ /* 0x100fe200078e0a02 */
[----:B------:R-:W-:Y:S01]  /*2180*/  ISETP.GE.AND P4, PT, R18, RZ, PT ;  /* 0x000000ff1200720c */ /* 0x000fe20003f86270 */
[----:B------:R-:W-:Y:S01]  /*2190*/  @!P6 IMAD.IADD R9, R9, 0x1, -R2 ;  /* 0x000000010909e824 */ /* 0x000fe200078e0a02 */
[----:B------:R-:W-:Y:S01]  /*21a0*/  ISETP.GE.AND P2, PT, R20, RZ, PT ;  /* 0x000000ff1400720c */ /* 0x000fe20003f46270 */
[----:B------:R-:W-:Y:S01]  /*21b0*/  @!P5 IMAD.MOV R49, RZ, RZ, -R49 ;  /* 0x000000ffff31d224 */ /* 0x000fe200078e0a31 */
[----:B------:R-:W-:Y:S01]  /*21c0*/  ISETP.GE.AND P6, PT, R22, RZ, PT ;  /* 0x000000ff1600720c */ /* 0x000fe20003fc6270 */
[----:B------:R-:W-:Y:S01]  /*21d0*/  @!P1 IMAD.MOV R51, RZ, RZ, -R51 ;  /* 0x000000ffff339224 */ /* 0x000fe200078e0a33 */
[----:B------:R-:W-:Y:S01]  /*21e0*/  ISETP.GT.U32.AND P1, PT, R2, R65, PT ;  /* 0x000000410200720c */ /* 0x000fe20003f24070 */
[----:B------:R-:W-:Y:S01]  /*21f0*/  IMAD.MOV.U32 R6, RZ, RZ, R4 ;  /* 0x000000ffff067224 */ /* 0x000fe200078e0004 */
[----:B------:R-:W-:Y:S01]  /*2200*/  ISETP.GE.AND P5, PT, R26, RZ, PT ;  /* 0x000000ff1a00720c */ /* 0x000fe20003fa6270 */
[--C-:B------:R-:W-:Y:S01]  /*2210*/  @!P0 IMAD.IADD R69, R69, 0x1, -R2.reuse ;  /* 0x0000000145458824 */ /* 0x100fe200078e0a02 */
[----:B------:R-:W-:Y:S01]  /*2220*/  ISETP.GT.U32.AND P0, PT, R2, R63, PT ;  /* 0x0000003f0200720c */ /* 0x000fe20003f04070 */
[--C-:B------:R-:W-:Y:S01]  /*2230*/  @!P3 IMAD.IADD R67, R67, 0x1, -R2.reuse ;  /* 0x000000014343b824 */ /* 0x100fe200078e0a02 */
[----:B------:R-:W-:Y:S01]  /*2240*/  ISETP.GE.AND P3, PT, R24, RZ, PT ;  /* 0x000000ff1800720c */ /* 0x000fe20003f66270 */
[----:B------:R-:W-:Y:S01]  /*2250*/  @!P4 IMAD.MOV R53, RZ, RZ, -R53 ;  /* 0x000000ffff35c224 */ /* 0x000fe200078e0a35 */
[C---:B------:R-:W-:Y:S01]  /*2260*/  ISETP.GT.U32.AND P4, PT, R2.reuse, R9, PT ;  /* 0x000000090200720c */ /* 0x040fe20003f84070 */
[----:B------:R-:W-:Y:S01]  /*2270*/  @!P2 IMAD.MOV R55, RZ, RZ, -R55 ;  /* 0x000000ffff37a224 */ /* 0x000fe200078e0a37 */
[C---:B------:R-:W-:Y:S01]  /*2280*/  ISETP.GT.U32.AND P2, PT, R2.reuse, R67, PT ;  /* 0x000000430200720c */ /* 0x040fe20003f44070 */
[----:B------:R-:W-:Y:S01]  /*2290*/  @!P6 IMAD.MOV R57, RZ, RZ, -R57 ;  /* 0x000000ffff39e224 */ /* 0x000fe200078e0a39 */
[----:B------:R-:W-:Y:S01]  /*22a0*/  ISETP.GT.U32.AND P6, PT, R2, R69, PT ;  /* 0x000000450200720c */ /* 0x000fe20003fc4070 */
[----:B------:R-:W-:Y:S01]  /*22b0*/  @!P1 IMAD.IADD R65, R65, 0x1, -R2 ;  /* 0x0000000141419824 */ /* 0x000fe200078e0a02 */
[----:B------:R-:W-:Y:S01]  /*22c0*/  ISETP.GE.AND P1, PT, R14, RZ, PT ;  /* 0x000000ff0e00720c */ /* 0x000fe20003f26270 */
[----:B------:R-:W-:-:S02]  /*22d0*/  VIADD R4, R96, 0xfffffffd ;  /* 0xfffffffd60047836 */ /* 0x000fc40000000000 */
[--C-:B------:R-:W-:Y:S01]  /*22e0*/  @!P0 IMAD.IADD R63, R63, 0x1, -R2.reuse ;  /* 0x000000013f3f8824 */ /* 0x100fe200078e0a02 */
[----:B------:R-:W-:Y:S01]  /*22f0*/  ISETP.GE.AND P0, PT, R28, RZ, PT ;  /* 0x000000ff1c00720c */ /* 0x000fe20003f06270 */
[----:B------:R-:W-:Y:S01]  /*2300*/  @!P3 IMAD.MOV R61, RZ, RZ, -R61 ;  /* 0x000000ffff3db224 */ /* 0x000fe200078e0a3d */
[----:B------:R-:W-:Y:S01]  /*2310*/  ISETP.NE.AND P3, PT, R58, RZ, PT ;  /* 0x000000ff3a00720c */ /* 0x000fe20003f65270 */
[--C-:B------:R-:W-:Y:S01]  /*2320*/  @!P4 IMAD.IADD R9, R9, 0x1, -R2.reuse ;  /* 0x000000010909c824 */ /* 0x100fe200078e0a02 */
[----:B------:R-:W-:Y:S01]  /*2330*/  ISETP.GE.AND P4, PT, R16, RZ, PT ;  /* 0x000000ff1000720c */ /* 0x000fe20003f86270 */
[--C-:B------:R-:W-:Y:S01]  /*2340*/  @!P2 IMAD.IADD R67, R67, 0x1, -R2.reuse ;  /* 0x000000014343a824 */ /* 0x100fe200078e0a02 */
[----:B------:R-:W-:Y:S01]  /*2350*/  ISETP.GE.AND P2, PT, R12, RZ, PT ;  /* 0x000000ff0c00720c */ /* 0x000fe20003f46270 */
[----:B------:R-:W-:Y:S01]  /*2360*/  @!P6 IMAD.IADD R69, R69, 0x1, -R2 ;  /* 0x000000014545e824 */ /* 0x000fe200078e0a02 */
[----:B------:R-:W-:Y:S01]  /*2370*/  LOP3.LUT R2, RZ, R59, RZ, 0x33, !PT ;  /* 0x0000003bff027212 */ /* 0x000fe200078e33ff */
[----:B------:R-:W-:Y:S01]  /*2380*/  @!P5 IMAD.MOV R63, RZ, RZ, -R63 ;  /* 0x000000ffff3fd224 */ /* 0x000fe200078e0a3f */
[----:B------:R-:W-:Y:S01]  /*2390*/  ISETP.NE.AND P5, PT, R59, RZ, PT ;  /* 0x000000ff3b00720c */ /* 0x000fe20003fa5270 */
[----:B------:R-:W-:Y:S01]  /*23a0*/  @!P1 IMAD.MOV R9, RZ, RZ, -R9 ;  /* 0x000000ffff099224 */ /* 0x000fe200078e0a09 */
[----:B------:R-:W-:Y:S01]  /*23b0*/  ISETP.GE.AND P6, PT, R37, RZ, PT ;  /* 0x000000ff2500720c */ /* 0x000fe20003fc6270 */
[----:B------:R-:W-:Y:S01]  /*23c0*/  @!P0 IMAD.MOV R65, RZ, RZ, -R65 ;  /* 0x000000ffff418224 */ /* 0x000fe200078e0a41 */
[----:B------:R-:W-:-:S02]  /*23d0*/  SEL R59, R2, R5, !P5 ;  /* 0x00000005023b7207 */ /* 0x000fc40006800000 */
[C---:B------:R-:W-:Y:S01]  /*23e0*/  SEL R7, R2.reuse, R7, !P5 ;  /* 0x0000000702077207 */ /* 0x040fe20006800000 */
[----:B------:R-:W-:Y:S01]  /*23f0*/  @!P4 IMAD.MOV R67, RZ, RZ, -R67 ;  /* 0x000000ffff43c224 */ /* 0x000fe200078e0a43 */
[----:B------:R-:W-:Y:S01]  /*2400*/  SEL R11, R2, R11, !P5 ;  /* 0x0000000b020b7207 */ /* 0x000fe20006800000 */
[----:B------:R-:W-:Y:S01]  /*2410*/  IMAD R59, R59, UR6, RZ ;  /* 0x000000063b3b7c24 */ /* 0x000fe2000f8e02ff */
[----:B------:R-:W-:Y:S01]  /*2420*/  LEA R172, P0, R40, UR10, 0x2 ;  /* 0x0000000a28ac7c11 */ /* 0x000fe2000f8010ff */
[----:B------:R-:W-:Y:S01]  /*2430*/  @!P2 IMAD.MOV R69, RZ, RZ, -R69 ;  /* 0x000000ffff45a224 */ /* 0x000fe200078e0a45 */
[----:B------:R-:W-:Y:S01]  /*2440*/  SEL R237, R2, R61, !P5 ;  /* 0x0000003d02ed7207 */ /* 0x000fe20006800000 */
[----:B------:R-:W-:Y:S01]  /*2450*/  IMAD R61, R7, UR6, RZ ;  /* 0x00000006073d7c24 */ /* 0x000fe2000f8e02ff */
[----:B------:R-:W-:Y:S01]  /*2460*/  ISETP.GE.U32.AND P4, PT, R4, 0x7fffffde, PT ;  /* 0x7fffffde0400780c */ /* 0x000fe20003f86070 */
[----:B------:R-:W-:Y:S01]  /*2470*/  @!P6 IMAD.MOV R6, RZ, RZ, -R6 ;  /* 0x000000ffff06e224 */ /* 0x000fe200078e0a06 */
[C---:B------:R-:W-:Y:S01]  /*2480*/  SEL R13, R2.reuse, R13, !P5 ;  /* 0x0000000d020d7207 */ /* 0x040fe20006800000 */
[----:B------:R-:W-:Y:S01]  /*2490*/  IMAD R237, R237, UR6, RZ ;  /* 0x00000006eded7c24 */ /* 0x000fe2000f8e02ff */
[----:B------:R-:W-:Y:S01]  /*24a0*/  SEL R239, R2, R63, !P5 ;  /* 0x0000003f02ef7207 */ /* 0x000fe20006800000 */
[----:B------:R-:W-:Y:S01]  /*24b0*/  IMAD R63, R11, UR6, RZ ;  /* 0x000000060b3f7c24 */ /* 0x000fe2000f8e02ff */
[----:B------:R-:W-:-:S02]  /*24c0*/  LEA.HI.X.SX32 R4, R40, UR11, 0x2, P0 ;  /* 0x0000000b28047c11 */ /* 0x000fc400080f16ff */
[C---:B------:R-:W-:Y:S01]  /*24d0*/  SEL R15, R2.reuse, R15, !P5 ;  /* 0x0000000f020f7207 */ /* 0x040fe20006800000 */
[----:B------:R-:W-:Y:S01]  /*24e0*/  IMAD R239, R239, UR6, RZ ;  /* 0x00000006efef7c24 */ /* 0x000fe2000f8e02ff */
[----:B------:R-:W-:Y:S02]  /*24f0*/  LEA R184, P0, R59, R172, 0x2 ;  /* 0x000000ac3bb87211 */ /* 0x000fe400078010ff */
[C---:B------:R-:W-:Y:S01]  /*2500*/  SEL R241, R2.reuse, R65, !P5 ;  /* 0x0000004102f17207 */ /* 0x040fe20006800000 */
[----:B------:R-:W-:Y:S01]  /*2510*/  IMAD R65, R13, UR6, RZ ;  /* 0x000000060d417c24 */ /* 0x000fe2000f8e02ff */
[----:B------:R-:W-:Y:S02]  /*2520*/  @!P3 LOP3.LUT R6, RZ, R58, RZ, 0x33, !PT ;  /* 0x0000003aff06b212 */ /* 0x000fe400078e33ff */
[C---:B------:R-:W-:Y:S01]  /*2530*/  SEL R17, R2.reuse, R17, !P5 ;  /* 0x0000001102117207 */ /* 0x040fe20006800000 */
[----:B------:R-:W-:Y:S01]  /*2540*/  IMAD R241, R241, UR6, RZ ;  /* 0x00000006f1f17c24 */ /* 0x000fe2000f8e02ff */
[----:B------:R-:W-:Y:S01]  /*2550*/  SEL R245, R2, R67, !P5 ;  /* 0x0000004302f57207 */ /* 0x000fe20006800000 */
[----:B------:R-:W-:Y:S01]  /*2560*/  IMAD R67, R15, UR6, RZ ;  /* 0x000000060f437c24 */ /* 0x000fe2000f8e02ff */
[----:B------:R-:W-:Y:S01]  /*2570*/  LEA R24, P3, R61, R172, 0x2 ;  /* 0x000000ac3d187211 */ /* 0x000fe200078610ff */
[----:B------:R-:W-:Y:S01]  /*2580*/  IMAD R58, R6, UR5, RZ ;  /* 0x00000005063a7c24 */ /* 0x000fe2000f8e02ff */
[----:B------:R-:W-:Y:S01]  /*2590*/  LEA.HI.X.SX32 R185, R59, R4, 0x2, P0 ;  /* 0x000000043bb97211 */ /* 0x000fe200000f16ff */
[----:B------:R-:W-:Y:S01]  /*25a0*/  IMAD R245, R245, UR6, RZ ;  /* 0x00000006f5f57c24 */ /* 0x000fe2000f8e02ff */
[----:B------:R-:W-:-:S02]  /*25b0*/  SEL R19, R2, R19, !P5 ;  /* 0x0000001302137207 */ /* 0x000fc40006800000 */
[----:B------:R-:W-:Y:S02]  /*25c0*/  LEA R186, P0, R63, R172, 0x2 ;  /* 0x000000ac3fba7211 */ /* 0x000fe400078010ff */
[C---:B------:R-:W-:Y:S02]  /*25d0*/  SEL R77, R2.reuse, R25, !P5 ;  /* 0x00000019024d7207 */ /* 0x040fe40006800000 */
[C---:B------:R-:W-:Y:S01]  /*25e0*/  SEL R247, R2.reuse, R69, !P5 ;  /* 0x0000004502f77207 */ /* 0x040fe20006800000 */
[----:B------:R-:W-:Y:S01]  /*25f0*/  IMAD R69, R17, UR6, RZ ;  /* 0x0000000611457c24 */ /* 0x000fe2000f8e02ff */
[----:B------:R-:W-:Y:S01]  /*2600*/  LEA.HI.X.SX32 R25, R61, R4, 0x2, P3 ;  /* 0x000000043d197211 */ /* 0x000fe200018f16ff */
[----:B------:R-:W-:Y:S01]  /*2610*/  IMAD R77, R77, UR6, RZ ;  /* 0x000000064d4d7c24 */ /* 0x000fe2000f8e02ff */
[C---:B------:R-:W-:Y:S01]  /*2620*/  SEL R73, R2.reuse, R21, !P5 ;  /* 0x0000001502497207 */ /* 0x040fe20006800000 */
[----:B------:R-:W-:Y:S01]  /*2630*/  IMAD R247, R247, UR6, RZ ;  /* 0x00000006f7f77c24 */ /* 0x000fe2000f8e02ff */
[C---:B------:R-:W-:Y:S01]  /*2640*/  SEL R249, R2.reuse, R71, !P5 ;  /* 0x0000004702f97207 */ /* 0x040fe20006800000 */
[----:B------:R-:W-:Y:S01]  /*2650*/  IMAD R71, R19, UR6, RZ ;  /* 0x0000000613477c24 */ /* 0x000fe2000f8e02ff */
[----:B------:R-:W-:Y:S01]  /*2660*/  LEA R20, P3, R65, R172, 0x2 ;  /* 0x000000ac41147211 */ /* 0x000fe200078610ff */
[----:B------:R-:W-:Y:S01]  /*2670*/  IMAD R73, R73, UR6, RZ ;  /* 0x0000000649497c24 */ /* 0x000fe2000f8e02ff */
[----:B------:R-:W-:Y:S01]  /*2680*/  LEA.HI.X.SX32 R187, R63, R4, 0x2, P0 ;  /* 0x000000043fbb7211 */ /* 0x000fe200000f16ff */
[----:B------:R-:W-:Y:S01]  /*2690*/  IMAD R249, R249, UR6, RZ ;  /* 0x00000006f9f97c24 */ /* 0x000fe2000f8e02ff */
[----:B------:R-:W-:-:S02]  /*26a0*/  SEL R75, R2, R23, !P5 ;  /* 0x00000017024b7207 */ /* 0x000fc40006800000 */
[----:B------:R-:W-:Y:S02]  /*26b0*/  LEA R188, P0, R67, R172, 0x2 ;  /* 0x000000ac43bc7211 */ /* 0x000fe400078010ff */
[----:B------:R-:W-:Y:S01]  /*26c0*/  LEA.HI.X.SX32 R21, R65, R4, 0x2, P3 ;  /* 0x0000000441157211 */ /* 0x000fe200018f16ff */
[----:B------:R-:W-:Y:S01]  /*26d0*/  IMAD R75, R75, UR6, RZ ;  /* 0x000000064b4b7c24 */ /* 0x000fe2000f8e02ff */
[----:B------:R-:W-:Y:S02]  /*26e0*/  LEA R18, P3, R69, R172, 0x2 ;  /* 0x000000ac45127211 */ /* 0x000fe400078610ff */
[----:B------:R-:W-:Y:S02]  /*26f0*/  LEA.HI.X.SX32 R189, R67, R4, 0x2, P0 ;  /* 0x0000000443bd7211 */ /* 0x000fe400000f16ff */
[----:B------:R-:W-:Y:S02]  /*2700*/  SEL R79, R2, R27, !P5 ;  /* 0x0000001b024f7207 */ /* 0x000fe40006800000 */
[----:B------:R-:W-:-:S02]  /*2710*/  LEA R190, P0, R71, R172, 0x2 ;  /* 0x000000ac47be7211 */ /* 0x000fc400078010ff */
[----:B------:R-:W-:Y:S01]  /*2720*/  LEA.HI.X.SX32 R19, R69, R4, 0x2, P3 ;  /* 0x0000000445137211 */ /* 0x000fe200018f16ff */
[----:B------:R-:W-:Y:S01]  /*2730*/  IMAD R79, R79, UR6, RZ ;  /* 0x000000064f4f7c24 */ /* 0x000fe2000f8e02ff */
[C---:B------:R-:W-:Y:S02]  /*2740*/  SEL R81, R2.reuse, R29, !P5 ;  /* 0x0000001d02517207 */ /* 0x040fe40006800000 */
[----:B------:R-:W-:Y:S02]  /*2750*/  LEA R16, P3, R73, R172, 0x2 ;  /* 0x000000ac49107211 */ /* 0x000fe400078610ff */
[----:B------:R-:W-:Y:S01]  /*2760*/  LEA.HI.X.SX32 R191, R71, R4, 0x2, P0 ;  /* 0x0000000447bf7211 */ /* 0x000fe200000f16ff */
[----:B------:R-:W-:Y:S01]  /*2770*/  IMAD R81, R81, UR6, RZ ;  /* 0x0000000651517c24 */ /* 0x000fe2000f8e02ff */
        /* <DEDUP_REMOVED lines=16> */
[----:B------:R-:W-:Y:S01]  /*2880*/  SEL R91, R2, R41, !P5 ;  /* 0x00000029025b7207 */ /* 0x000fe20006800000 */
[----:B------:R-:W-:Y:S01]  /*2890*/  IMAD.U32 R41, RZ, RZ, UR20 ;  /* 0x00000014ff297e24 */ /* 0x000fe2000f8e00ff */
[----:B------:R-:W-:-:S02]  /*28a0*/  LEA R196, P0, R83, R172, 0x2 ;  /* 0x000000ac53c47211 */ /* 0x000fc400078010ff */
[----:B------:R-:W-:Y:S01]  /*28b0*/  LEA.HI.X.SX32 R151, R81, R4, 0x2, P3 ;  /* 0x0000000451977211 */ /* 0x000fe200018f16ff */
[----:B------:R-:W-:Y:S01]  /*28c0*/  IMAD R91, R91, UR6, RZ ;  /* 0x000000065b5b7c24 */ /* 0x000fe2000f8e02ff */
[C---:B------:R-:W-:Y:S01]  /*28d0*/  SEL R93, R2.reuse, R43, !P5 ;  /* 0x0000002b025d7207 */ /* 0x040fe20006800000 */
[----:B------:R-:W-:Y:S01]  /*28e0*/  IMAD.U32 R43, RZ, RZ, UR68 ;  /* 0x00000044ff2b7e24 */ /* 0x000fe2000f8e00ff */
[----:B------:R-:W-:Y:S01]  /*28f0*/  LEA R152, P3, R85, R172, 0x2 ;  /* 0x000000ac55987211 */ /* 0x000fe200078610ff */
[----:B------:R-:W-:Y:S01]  /*2900*/  IMAD R121, R41, 0x24, RZ ;  /* 0x0000002429797824 */ /* 0x000fe200078e02ff */
        /* <DEDUP_REMOVED lines=33> */
[----:B------:R-:W-:Y:S01]  /*2b20*/  IMAD R131, R41, 0x3c, RZ ;  /* 0x0000003c29837824 */ /* 0x000fe200078e02ff */
[----:B------:R-:W-:Y:S01]  /*2b30*/  LEA R158, P3, R97, R172, 0x2 ;  /* 0x000000ac619e7211 */ /* 0x000fe200078610ff */
[----:B------:R-:W-:Y:S01]  /*2b40*/  IMAD.U32 R55, RZ, RZ, UR56 ;  /* 0x00000038ff377e24 */ /* 0x000fe2000f8e00ff */
[----:B------:R-:W-:Y:S01]  /*2b50*/  LEA.HI.X.SX32 R203, R95, R4, 0x2, P0 ;  /* 0x000000045fcb7211 */ /* 0x000fe200000f16ff */
[----:B------:R-:W-:Y:S01]  /*2b60*/  IMAD R233, R233, UR6, RZ ;  /* 0x00000006e9e97c24 */ /* 0x000fe2000f8e02ff */
[C---:B------:R-:W-:Y:S01]  /*2b70*/  SEL R235, R2.reuse, R57, !P5 ;  /* 0x0000003902eb7207 */ /* 0x040fe20006800000 */
[----:B------:R-:W-:Y:S01]  /*2b80*/  IMAD R133, R41, 0x44, RZ ;  /* 0x0000004429857824 */ /* 0x000fe200078e02ff */
[----:B------:R-:W-:Y:S01]  /*2b90*/  SEL R243, R2, R9, !P5 ;  /* 0x0000000902f37207 */ /* 0x000fe20006800000 */
[----:B------:R-:W-:Y:S01]  /*2ba0*/  VIADD R2, R96, 0xffffffff ;  /* 0xffffffff60027836 */ /* 0x000fe20000000000 */
[----:B------:R-:W-:Y:S01]  /*2bb0*/  LEA R204, P0, R227, R172, 0x2 ;  /* 0x000000ace3cc7211 */ /* 0x000fe200078010ff */
[----:B------:R-:W-:Y:S01]  /*2bc0*/  IMAD R235, R235, UR6, RZ ;  /* 0x00000006ebeb7c24 */ /* 0x000fe2000f8e02ff */
[----:B------:R-:W-:Y:S01]  /*2bd0*/  LEA.HI.X.SX32 R159, R97, R4, 0x2, P3 ;  /* 0x00000004619f7211 */ /* 0x000fe200018f16ff */
[----:B------:R-:W-:Y:S01]  /*2be0*/  IMAD R243, R243, UR6, RZ ;  /* 0x00000006f3f37c24 */ /* 0x000fe2000f8e02ff */
[----:B------:R-:W-:Y:S01]  /*2bf0*/  LEA R160, P3, R229, R172, 0x2 ;  /* 0x000000ace5a07211 */ /* 0x000fe200078610ff */
[----:B------:R-:W-:Y:S01]  /*2c00*/  IMAD.U32 R57, RZ, RZ, UR54 ;  /* 0x00000036ff397e24 */ /* 0x000fe2000f8e00ff */
[----:B------:R-:W-:Y:S01]  /*2c10*/  LEA.HI.X.SX32 R205, R227, R4, 0x2, P0 ;  /* 0x00000004e3cd7211 */ /* 0x000fe200000f16ff */
[----:B------:R-:W-:Y:S01]  /*2c20*/  IMAD R135, R41, 0x48, RZ ;  /* 0x0000004829877824 */ /* 0x000fe200078e02ff */
[----:B------:R-:W-:Y:S01]  /*2c30*/  LEA R34, P0, R231, R172, 0x2 ;  /* 0x000000ace7227211 */ /* 0x000fe200078010ff */
[----:B------:R-:W-:Y:S01]  /*2c40*/  IMAD R137, R41, 0x4c, RZ ;  /* 0x0000004c29897824 */ /* 0x000fe200078e02ff */
[----:B------:R-:W-:Y:S01]  /*2c50*/  ISETP.GE.U32.AND P1, PT, R2, 0x7fffffe0, PT ;  /* 0x7fffffe00200780c */ /* 0x000fe20003f26070 */
[----:B------:R-:W-:Y:S01]  /*2c60*/  VIADD R2, R96, 0xfffffffe ;  /* 0xfffffffe60027836 */ /* 0x000fe20000000000 */
[----:B------:R-:W-:Y:S01]  /*2c70*/  LEA.HI.X.SX32 R161, R229, R4, 0x2, P3 ;  /* 0x00000004e5a17211 */ /* 0x000fe200018f16ff */
[----:B------:R-:W-:Y:S01]  /*2c80*/  IMAD R139, R41, 0x50, RZ ;  /* 0x00000050298b7824 */ /* 0x000fe200078e02ff */
[----:B------:R-:W-:Y:S01]  /*2c90*/  LEA R162, P3, R233, R172, 0x2 ;  /* 0x000000ace9a27211 */ /* 0x000fe200078610ff */
[----:B------:R-:W-:Y:S01]  /*2ca0*/  IMAD R141, R41, 0x54, RZ ;  /* 0x00000054298d7824 */ /* 0x000fe200078e02ff */
[----:B------:R-:W-:-:S02]  /*2cb0*/  LEA.HI.X.SX32 R35, R231, R4, 0x2, P0 ;  /* 0x00000004e7237211 */ /* 0x000fc400000f16ff */
[----:B------:R-:W-:Y:S02]  /*2cc0*/  LEA R32, P0, R235, R172, 0x2 ;  /* 0x000000aceb207211 */ /* 0x000fe400078010ff */
[----:B------:R-:W-:Y:S01]  /*2cd0*/  ISETP.GE.U32.AND P2, PT, R2, 0x7fffffdf, PT ;  /* 0x7fffffdf0200780c */ /* 0x000fe20003f46070 */
[----:B------:R-:W-:Y:S01]  /*2ce0*/  VIADD R2, R96, 0xfffffffc ;  /* 0xfffffffc60027836 */ /* 0x000fe20000000000 */
[----:B------:R-:W-:Y:S02]  /*2cf0*/  LEA.HI.X.SX32 R163, R233, R4, 0x2, P3 ;  /* 0x00000004e9a37211 */ /* 0x000fe400018f16ff */
[----:B------:R-:W-:Y:S02]  /*2d00*/  LEA R164, P3, R237, R172, 0x2 ;  /* 0x000000aceda47211 */ /* 0x000fe400078610ff */
[----:B------:R-:W-:Y:S02]  /*2d10*/  LEA.HI.X.SX32 R33, R235, R4, 0x2, P0 ;  /* 0x00000004eb217211 */ /* 0x000fe400000f16ff */
[----:B------:R-:W-:-:S02]  /*2d20*/  LEA R30, P0, R239, R172, 0x2 ;  /* 0x000000acef1e7211 */ /* 0x000fc400078010ff */
[----:B------:R-:W-:Y:S01]  /*2d30*/  ISETP.GE.U32.AND P5, PT, R2, 0x7fffffdd, PT ;  /* 0x7fffffdd0200780c */ /* 0x000fe20003fa6070 */
[----:B------:R-:W-:Y:S01]  /*2d40*/  VIADD R2, R96, 0xfffffffb ;  /* 0xfffffffb60027836 */ /* 0x000fe20000000000 */
[----:B------:R-:W-:Y:S02]  /*2d50*/  LEA.HI.X.SX32 R165, R237, R4, 0x2, P3 ;  /* 0x00000004eda57211 */ /* 0x000fe400018f16ff */
[----:B------:R-:W-:Y:S02]  /*2d60*/  LEA R166, P3, R241, R172, 0x2 ;  /* 0x000000acf1a67211 */ /* 0x000fe400078610ff */
[----:B------:R-:W-:Y:S02]  /*2d70*/  LEA.HI.X.SX32 R31, R239, R4, 0x2, P0 ;  /* 0x00000004ef1f7211 */ /* 0x000fe400000f16ff */
[----:B------:R-:W-:Y:S02]  /*2d80*/  LEA R28, P0, R243, R172, 0x2 ;  /* 0x000000acf31c7211 */ /* 0x000fe400078010ff */
[----:B------:R-:W-:-:S02]  /*2d90*/  LEA.HI.X.SX32 R167, R241, R4, 0x2, P3 ;  /* 0x00000004f1a77211 */ /* 0x000fc400018f16ff */
[----:B------:R-:W-:Y:S01]  /*2da0*/  ISETP.GE.U32.AND P6, PT, R2, 0x7fffffdc, PT ;  /* 0x7fffffdc0200780c */ /* 0x000fe20003fc6070 */
[----:B------:R-:W-:Y:S01]  /*2db0*/  IMAD.SHL.U32 R2, R58, 0x4, RZ ;  /* 0x000000043a027824 */ /* 0x000fe200078e00ff */
[----:B------:R-:W-:Y:S02]  /*2dc0*/  LEA R168, P3, R245, R172, 0x2 ;  /* 0x000000acf5a87211 */ /* 0x000fe400078610ff */
[----:B------:R-:W-:Y:S02]  /*2dd0*/  LEA.HI.X.SX32 R29, R243, R4, 0x2, P0 ;  /* 0x00000004f31d7211 */ /* 0x000fe400000f16ff */
[----:B------:R-:W-:Y:S02]  /*2de0*/  LEA R26, P0, R247, R172, 0x2 ;  /* 0x000000acf71a7211 */ /* 0x000fe400078010ff */
[----:B------:R-:W-:Y:S02]  /*2df0*/  LEA.HI.X.SX32 R169, R245, R4, 0x2, P3 ;  /* 0x00000004f5a97211 */ /* 0x000fe400018f16ff */
[----:B------:R-:W-:-:S02]  /*2e00*/  LEA R172, P3, R249, R172, 0x2 ;  /* 0x000000acf9ac7211 */ /* 0x000fc400078610ff */
[-C--:B------:R-:W-:Y:S02]  /*2e10*/  LEA.HI.X.SX32 R27, R247, R4.reuse, 0x2, P0 ;  /* 0x00000004f71b7211 */ /* 0x080fe400000f16ff */
[----:B------:R-:W-:Y:S02]  /*2e20*/  IADD3 R102, P0, PT, R2, UR8, RZ ;  /* 0x0000000802667c10 */ /* 0x000fe4000ff1e0ff */
[----:B------:R-:W-:Y:S02]  /*2e30*/  LEA.HI.X.SX32 R173, R249, R4, 0x2, P3 ;  /* 0x00000004f9ad7211 */ /* 0x000fe400018f16ff */
[----:B------:R-:W-:Y:S02]  /*2e40*/  IADD3 R182, P3, PT, R102, UR67, RZ ;  /* 0x0000004366b67c10 */ /* 0x000fe4000ff7e0ff */
[----:B------:R-:W-:Y:S01]  /*2e50*/  LEA.HI.X.SX32 R103, R58, UR9, 0x2, P0 ;  /* 0x000000093a677c11 */ /* 0x000fe200080f16ff */
[----:B---3--:R-:W-:Y:S10]  /*2e60*/  BRA.U UP0, `(.L_x_5) ;  /* 0x0000000100187547 */ /* 0x008ff4000b800000 */
[----:B------:R-:W-:Y:S01]  /*2e70*/  ELECT P0, URZ, PT ;  /* 0x0000000000ff782f */ /* 0x000fe20003800000 */
[----:B------:R-:W-:Y:S01]  /*2e80*/  IMAD.MOV.U32 R4, RZ, RZ, 0x1 ;  /* 0x00000001ff047424 */ /* 0x000fe200078e00ff */
[----:B------:R-:W-:Y:S01]  /*2e90*/  UMOV UR5, 0x40 ;  /* 0x0000004000057882 */ /* 0x000fe20000000000 */
[----:B------:R-:W-:Y:S01]  /*2ea0*/  UVIRTCOUNT.DEALLOC.SMPOOL 0x80 ;  /* 0x000000800000784c */ /* 0x000fe20000000000 */
[----:B------:R-:W-:-:S09]  /*2eb0*/  ULEA UR5, UR4, UR5, 0x18 ;  /* 0x0000000504057291 */ /* 0x000fd2000f8ec0ff */
[----:B------:R1:W-:Y:S03]  /*2ec0*/  @P0 STS.U8 [UR5], R4 ;  /* 0x00000004ff000988 */ /* 0x0003e60008000005 */
.L_x_5:
[CC--:B------:R-:W-:Y:S01]  /*2ed0*/  LEA R180, P0, R41.reuse, R102.reuse, 0x3 ;  /* 0x0000006629b47211 */ /* 0x0c0fe200078018ff */
[C---:B------:R-:W-:Y:S01]  /*2ee0*/  IMAD R143, R41.reuse, 0x58, RZ ;  /* 0x00000058298f7824 */ /* 0x040fe200078e02ff */
[CC--:B------:R-:W-:Y:S01]  /*2ef0*/  LEA.HI.X.SX32 R183, R41.reuse, R103.reuse, 0x2, P3 ;  /* 0x0000006729b77211 */ /* 0x0c0fe200018f16ff */
[----:B------:R-:W-:Y:S01]  /*2f00*/  IMAD.U32 R68, RZ, RZ, UR49 ;  /* 0x00000031ff447e24 */ /* 0x000fe2000f8e00ff */
[-C--:B------:R-:W-:Y:S01]  /*2f10*/  LEA.HI.X.SX32 R181, R42, R103.reuse, 0x2, P0 ;  /* 0x000000672ab57211 */ /* 0x080fe200000f16ff */
[C---:B------:R-:W-:Y:S01]  /*2f20*/  IMAD R147, R41.reuse, 0x60, RZ ;  /* 0x0000006029937824 */ /* 0x040fe200078e02ff */
[CC--:B------:R-:W-:Y:S01]  /*2f30*/  LEA R108, P0, R41.reuse, R102.reuse, 0x4 ;  /* 0x00000066296c7211 */ /* 0x0c0fe200078020ff */
[----:B------:R-:W-:Y:S01]  /*2f40*/  USHF.L.U32 UR4, UR22, 0x15, URZ ;  /* 0x0000001516047899 */ /* 0x000fe200080006ff */
[----:B------:R-:W-:Y:S01]  /*2f50*/  IADD3 R110, P3, PT, R102, UR59, RZ ;  /* 0x0000003b666e7c10 */ /* 0x000fe2000ff7e0ff */
[----:B------:R-:W-:Y:S01]  /*2f60*/  IMAD.U32 R72, RZ, RZ, UR47 ;  /* 0x0000002fff487e24 */ /* 0x000fe2000f8e00ff */
[-C--:B------:R-:W-:Y:S01]  /*2f70*/  LEA.HI.X.SX32 R109, R44, R103.reuse, 0x2, P0 ;  /* 0x000000672c6d7211 */ /* 0x080fe200000f16ff */
[----:B------:R-:W-:Y:S01]  /*2f80*/  IMAD R15, R41, 0x68, RZ ;  /* 0x00000068290f7824 */ /* 0x000fe200078e02ff */
[----:B------:R-:W-:Y:S01]  /*2f90*/  IADD3 R176, P0, PT, R102, UR47, RZ ;  /* 0x0000002f66b07c10 */ /* 0x000fe2000ff1e0ff */
[----:B------:R-:W-:Y:S01]  /*2fa0*/  ULOP3.LUT UR4, UR4, 0x600000, URZ, 0xc0, !UPT ;  /* 0x0060000004047892 */ /* 0x000fe2000f8ec0ff */
[-C--:B------:R-:W-:Y:S01]  /*2fb0*/  LEA.HI.X.SX32 R111, R43, R103.reuse, 0x2, P3 ;  /* 0x000000672b6f7211 */ /* 0x080fe200018f16ff */
[----:B------:R-:W-:Y:S01]  /*2fc0*/  IMAD.U32 R76, RZ, RZ, UR45 ;  /* 0x0000002dff4c7e24 */ /* 0x000fe2000f8e00ff */
[-C--:B------:R-:W-:Y:S01]  /*2fd0*/  LEA.HI.X.SX32 R177, R46, R103.reuse, 0x2, P0 ;  /* 0x000000672eb17211 */ /* 0x080fe200000f16ff */
[----:B------:R-:W-:Y:S01]  /*2fe0*/  UIADD3 UR13, UPT, UPT, UR17, UR4, URZ ;  /* 0x00000004110d7290 */ /* 0x000fe2000fffe0ff */
[CC--:B------:R-:W-:Y:S01]  /*2ff0*/  LEA R112, P0, R41.reuse, R102.reuse, 0x5 ;  /* 0x0000006629707211 */ /* 0x0c0fe200078028ff */
[C---:B------:R-:W-:Y:S01]  /*3000*/  IMAD R145, R41.reuse, 0x5c, RZ ;  /* 0x0000005c29917824 */ /* 0x040fe200078e02ff */
[----:B------:R-:W-:Y:S01]  /*3010*/  IADD3 R178, P3, PT, R102, UR51, RZ ;  /* 0x0000003366b27c10 */ /* 0x000fe2000ff7e0ff */
[----:B------:R-:W-:Y:S01]  /*3020*/  IMAD.U32 R70, RZ, RZ, UR48 ;  /* 0x00000030ff467e24 */ /* 0x000fe2000f8e00ff */
[-C--:B------:R-:W-:Y:S01]  /*3030*/  LEA.HI.X.SX32 R113, R48, R103.reuse, 0x2, P0 ;  /* 0x0000006730717211 */ /* 0x080fe200000f16ff */
[----:B------:R-:W-:Y:S01]  /*3040*/  IMAD R23, R41, 0x64, RZ ;  /* 0x0000006429177824 */ /* 0x000fe200078e02ff */
[-C--:B------:R-:W-:Y:S01]  /*3050*/  IADD3 R116, P0, PT, R117, R102.reuse, RZ ;  /* 0x0000006675747210 */ /* 0x080fe20007f1e0ff */
[----:B------:R-:W-:Y:S01]  /*3060*/  UIADD3 UR14, UPT, UPT, UR12, 0x3c000, URZ ;  /* 0x0003c0000c0e7890 */ /* 0x000fe2000fffe0ff */
[-C--:B------:R-:W-:Y:S01]  /*3070*/  LEA.HI.X.SX32 R179, R45, R103.reuse, 0x2, P3 ;  /* 0x000000672db37211 */ /* 0x080fe200018f16ff */
[----:B------:R-:W-:Y:S01]  /*3080*/  STTM.x128 tmem[UR13], RZ ;  /* 0x000000ff000079ed */ /* 0x000fe200083c000d */
[-C--:B------:R-:W-:Y:S01]  /*3090*/  LEA.HI.X.SX32 R117, R50, R103.reuse, 0x2, P0 ;  /* 0x0000006732757211 */ /* 0x080fe200000f16ff */
[----:B------:R-:W2:Y:S01]  /*30a0*/  FENCE.VIEW.ASYNC.T ;  /* 0x00000000000073c6 */ /* 0x000ea20000000200 */
[-C--:B------:R-:W-:Y:S01]  /*30b0*/  IADD3 R122, P0, PT, R123, R102.reuse, RZ ;  /* 0x000000667b7a7210 */ /* 0x080fe20007f1e0ff */
[----:B------:R-:W-:Y:S01]  /*30c0*/  IMAD.U32 R74, RZ, RZ, UR46 ;  /* 0x0000002eff4a7e24 */ /* 0x000fe2000f8e00ff */
[----:B------:R-:W-:Y:S01]  /*30d0*/  IADD3 R114, P3, PT, R102, UR43, RZ ;  /* 0x0000002b66727c10 */ /* 0x000fe2000ff7e0ff */
[----:B------:R-:W-:Y:S01]  /*30e0*/  IMAD R13, R41, 0x6c, RZ ;  /* 0x0000006c290d7824 */ /* 0x000fe200078e02ff */
[-C--:B------:R-:W-:Y:S01]  /*30f0*/  LEA.HI.X.SX32 R123, R52, R103.reuse, 0x2, P0 ;  /* 0x00000067347b7211 */ /* 0x080fe200000f16ff */
[----:B------:R-:W-:Y:S01]  /*3100*/  IMAD.U32 R78, RZ, RZ, UR44 ;  /* 0x0000002cff4e7e24 */ /* 0x000fe2000f8e00ff */
[-C--:B------:R-:W-:Y:S01]  /*3110*/  IADD3 R126, P0, PT, R127, R102.reuse, RZ ;  /* 0x000000667f7e7210 */ /* 0x080fe20007f1e0ff */
[----:B------:R-:W-:Y:S01]  /*3120*/  IMAD R11, R41, 0x70, RZ ;  /* 0x00000070290b7824 */ /* 0x000fe200078e02ff */
[-C--:B------:R-:W-:Y:S01]  /*3130*/  LEA.HI.X.SX32 R115, R47, R103.reuse, 0x2, P3 ;  /* 0x000000672f737211 */ /* 0x080fe200018f16ff */
[----:B------:R-:W-:Y:S01]  /*3140*/  IMAD.U32 R80, RZ, RZ, UR43 ;  /* 0x0000002bff507e24 */ /* 0x000fe2000f8e00ff */
[-C--:B------:R-:W-:Y:S01]  /*3150*/  LEA.HI.X.SX32 R127, R54, R103.reuse, 0x2, P0 ;  /* 0x00000067367f7211 */ /* 0x080fe200000f16ff */
[C---:B------:R-:W-:Y:S01]  /*3160*/  IMAD R9, R41.reuse, 0x74, RZ ;  /* 0x0000007429097824 */ /* 0x040fe200078e02ff */
[-C--:B------:R-:W-:Y:S01]  /*3170*/  LEA R128, P0, R41, R102.reuse, 0x6 ;  /* 0x0000006629807211 */ /* 0x080fe200078030ff */
[----:B------:R-:W-:Y:S01]  /*3180*/  IMAD.U32 R82, RZ, RZ, UR42 ;  /* 0x0000002aff527e24 */ /* 0x000fe2000f8e00ff */
[-C--:B------:R-:W-:Y:S01]  /*3190*/  IADD3 R120, P3, PT, R121, R102.reuse, RZ ;  /* 0x0000006679787210 */ /* 0x080fe20007f7e0ff */
        /* <DEDUP_REMOVED lines=8> */
[C---:B------:R-:W-:Y:S01]  /*3220*/  VIADD R39, R96.reuse, 0xfffffffa ;  /* 0xfffffffa60277836 */ /* 0x040fe20000000000 */
[-C--:B------:R-:W-:Y:S01]  /*3230*/  IADD3 R138, P0, PT, R139, R102.reuse, RZ ;  /* 0x000000668b8a7210 */ /* 0x080fe20007f1e0ff */
[C---:B------:R-:W-:Y:S01]  /*3240*/  VIADD R88, R96.reuse, 0xfffffff8 ;  /* 0xfffffff860587836 */ /* 0x040fe20000000000 */
[-C--:B------:R-:W-:Y:S01]  /*3250*/  IADD3 R118, P3, PT, R119, R102.reuse, RZ ;  /* 0x0000006677767210 */ /* 0x080fe20007f7e0ff */
[----:B------:R-:W-:Y:S01]  /*3260*/  VIADD R90, R96, 0xffffffde ;  /* 0xffffffde605a7836 */ /* 0x000fe20000000000 */
[-C--:B------:R-:W-:Y:S01]  /*3270*/  LEA.HI.X.SX32 R139, R64, R103.reuse, 0x2, P0 ;  /* 0x00000067408b7211 */ /* 0x080fe200000f16ff */
[C---:B------:R-:W-:Y:S01]  /*3280*/  VIADD R94, R96.reuse, 0xffffffdc ;  /* 0xffffffdc605e7836 */ /* 0x040fe20000000000 */
[-C--:B------:R-:W-:Y:S01]  /*3290*/  IADD3 R142, P0, PT, R143, R102.reuse, RZ ;  /* 0x000000668f8e7210 */ /* 0x080fe20007f1e0ff */
[----:B------:R-:W-:Y:S01]  /*32a0*/  VIADD R98, R96, 0xffffffdb ;  /* 0xffffffdb60627836 */ /* 0x000fe20000000000 */
[-C--:B------:R-:W-:Y:S01]  /*32b0*/  LEA.HI.X.SX32 R119, R51, R103.reuse, 0x2, P3 ;  /* 0x0000006733777211 */ /* 0x080fe200018f16ff */
[----:B------:R-:W-:Y:S01]  /*32c0*/  USHF.L.U32 UR70, UR21, 0x5, URZ ;  /* 0x0000000515467899 */ /* 0x000fe200080006ff */
[-C--:B------:R-:W-:Y:S01]  /*32d0*/  LEA.HI.X.SX32 R143, R68, R103.reuse, 0x2, P0 ;  /* 0x00000067448f7211 */ /* 0x080fe200000f16ff */
[----:B------:R-:W-:Y:S01]  /*32e0*/  VIADD R100, R96, 0xffffffa0 ;  /* 0xffffffa060647836 */ /* 0x000fe20000000000 */
[-C--:B------:R-:W-:Y:S01]  /*32f0*/  IADD3 R146, P0, PT, R147, R102.reuse, RZ ;  /* 0x0000006693927210 */ /* 0x080fe20007f1e0ff */
[----:B------:R-:W3:Y:S01]  /*3300*/  LDC R104, c[0x0][0x3a0] ;  /* 0x0000e800ff687b82 */ /* 0x000ee20000000800 */
[-C--:B------:R-:W-:Y:S01]  /*3310*/  IADD3 R124, P3, PT, R125, R102.reuse, RZ ;  /* 0x000000667d7c7210 */ /* 0x080fe20007f7e0ff */
[----:B------:R-:W-:Y:S01]  /*3320*/  IMAD.U32 R175, RZ, RZ, UR70 ;  /* 0x00000046ffaf7e24 */ /* 0x000fe2000f8e00ff */
[-C--:B------:R-:W-:Y:S01]  /*3330*/  LEA.HI.X.SX32 R147, R72, R103.reuse, 0x2, P0 ;  /* 0x0000006748937211 */ /* 0x080fe200000f16ff */
[----:B------:R-:W-:Y:S01]  /*3340*/  USHF.R.S32.HI UR71, URZ, 0x1f, UR70 ;  /* 0x0000001fff477899 */ /* 0x000fe20008011446 */
[-C--:B------:R-:W-:Y:S01]  /*3350*/  LEA.HI.X.SX32 R125, R53, R103.reuse, 0x2, P3 ;  /* 0x00000067357d7211 */ /* 0x080fe200018f16ff */
[----:B------:R-:W-:Y:S01]  /*3360*/  USHF.L.U32 UR37, UR70, 0x2, URZ ;  /* 0x0000000246257899 */ /* 0x000fe200080006ff */
[-C--:B------:R-:W-:Y:S01]  /*3370*/  IADD3 R14, P0, PT, R15, R102.reuse, RZ ;  /* 0x000000660f0e7210 */ /* 0x080fe20007f1e0ff */
[----:B------:R-:W4:Y:S01]  /*3380*/  LDC R101, c[0x0][0x3a0] ;  /* 0x0000e800ff657b82 */ /* 0x000f220000000800 */
[----:B------:R-:W-:Y:S01]  /*3390*/  IADD3 R130, P3, PT, R131, R102, RZ ;  /* 0x0000006683827210 */ /* 0x000fe20007f7e0ff */
[----:B------:R-:W-:Y:S01]  /*33a0*/  USHF.L.U64.HI UR38, UR70, 0x2, UR71 ;  /* 0x0000000246267899 */ /* 0x000fe20008010247 */
[----:B------:R-:W-:-:S02]  /*33b0*/  LEA.HI.X.SX32 R15, R76, R103, 0x2, P0 ;  /* 0x000000674c0f7211 */ /* 0x000fc400000f16ff */
[-C--:B------:R-:W-:Y:S02]  /*33c0*/  LEA.HI.X.SX32 R131, R55, R103.reuse, 0x2, P3 ;  /* 0x0000006737837211 */ /* 0x080fe400018f16ff */
[C---:B------:R-:W-:Y:S01]  /*33d0*/  ISETP.NE.U32.AND P0, PT, R38.reuse, RZ, PT ;  /* 0x000000ff2600720c */ /* 0x040fe20003f05070 */
[----:B------:R-:W5:Y:S01]  /*33e0*/  LDC R105, c[0x0][0x3a0] ;  /* 0x0000e800ff697b82 */ /* 0x000f620000000800 */
[-C--:B------:R-:W-:Y:S02]  /*33f0*/  IADD3 R132, P3, PT, R133, R102.reuse, RZ ;  /* 0x0000006685847210 */ /* 0x080fe40007f7e0ff */
[----:B------:R-:W-:Y:S02]  /*3400*/  LEA R251, R38, UR12, 0x7 ;  /* 0x0000000c26fb7c11 */ /* 0x000fe4000f8e38ff */
[----:B------:R-:W-:Y:S02]  /*3410*/  LEA.HI.X.SX32 R133, R57, R103, 0x2, P3 ;  /* 0x0000006739857211 */ /* 0x000fe400018f16ff */
[----:B------:R-:W-:Y:S01]  /*3420*/  IADD3 R136, P3, PT, R137, R102, RZ ;  /* 0x0000006689887210 */ /* 0x000fe20007f7e0ff */
[----:B------:R-:W1:Y:S01]  /*3430*/  LDC R106, c[0x0][0x3a0] ;  /* 0x0000e800ff6a7b82 */ /* 0x000e620000000800 */
[----:B------:R-:W-:-:S02]  /*3440*/  P2R R226, PR, RZ, 0x1 ;  /* 0x00000001ffe27803 */ /* 0x000fc40000000000 */
[-C--:B------:R-:W-:Y:S01]  /*3450*/  LEA.HI.X.SX32 R137, R62, R103.reuse, 0x2, P3 ;  /* 0x000000673e897211 */ /* 0x080fe200018f16ff */
[----:B--2---:R-:W-:Y:S01]  /*3460*/  VOTEU.ALL UP1, P0 ;  /* 0x0000000000ff7886 */ /* 0x004fe20000020000 */
[-C--:B------:R-:W-:Y:S01]  /*3470*/  IADD3 R140, P3, PT, R141, R102.reuse, RZ ;  /* 0x000000668d8c7210 */ /* 0x080fe20007f7e0ff */
[----:B------:R-:W-:Y:S02]  /*3480*/  VOTEU.ALL UP2, P0 ;  /* 0x0000000000ff7886 */ /* 0x000fe40000040000 */
[----:B------:R-:W2:Y:S01]  /*3490*/  LDC R107, c[0x0][0x3a0] ;  /* 0x0000e800ff6b7b82 */ /* 0x000ea20000000800 */
[----:B------:R-:W-:Y:S02]  /*34a0*/  LEA.HI.X.SX32 R141, R66, R103, 0x2, P3 ;  /* 0x00000067428d7211 */ /* 0x000fe400018f16ff */
[----:B------:R-:W-:Y:S01]  /*34b0*/  IADD3 R144, P3, PT, R145, R102, RZ ;  /* 0x0000006691907210 */ /* 0x000fe20007f7e0ff */
[----:B------:R-:W-:-:S04]  /*34c0*/  @!UP1 UIADD3 UR6, UPT, UPT, -UR15, 0x100000, URZ ;  /* 0x001000000f069890 */ /* 0x000fc8000fffe1ff */
[----:B------:R-:W-:Y:S02]  /*34d0*/  @!UP1 USHF.L.U32 UR7, UR6, 0xb, URZ ;  /* 0x0000000b06079899 */ /* 0x000fe400080006ff */
[----:B------:R-:W-:Y:S01]  /*34e0*/  @!UP1 USHF.L.U32 UR6, UR6, 0x1, URZ ;  /* 0x0000000106069899 */ /* 0x000fe200080006ff */
[----:B------:R-:W-:Y:S01]  /*34f0*/  LEA.HI.X.SX32 R145, R70, R103, 0x2, P3 ;  /* 0x0000006746917211 */ /* 0x000fe200018f16ff */
[----:B------:R-:W1:Y:S01]  /*3500*/  LDC R170, c[0x0][0x3a0] ;  /* 0x0000e800ffaa7b82 */ /* 0x000e620000000800 */
[----:B------:R-:W-:Y:S01]  /*3510*/  IADD3 R22, P3, PT, R23, R102, RZ ;  /* 0x0000006617167210 */ /* 0x000fe20007f7e0ff */
[----:B------:R-:W-:-:S04]  /*3520*/  @!UP1 UIADD3 UR4, UPT, UPT, -UR15, 0x100000, URZ ;  /* 0x001000000f049890 */ /* 0x000fc8000fffe1ff */
[----:B------:R-:W-:Y:S02]  /*3530*/  @!UP1 USHF.L.U32 UR5, UR4, 0xb, URZ ;  /* 0x0000000b04059899 */ /* 0x000fe400080006ff */
[----:B------:R-:W-:Y:S01]  /*3540*/  @!UP1 USHF.L.U32 UR4, UR4, 0x1, URZ ;  /* 0x0000000104049899 */ /* 0x000fe200080006ff */
[----:B------:R-:W-:Y:S01]  /*3550*/  BAR.SYNC.DEFER_BLOCKING 0x0 ;  /* 0x0000000000007b1d */ /* 0x000fe20000010000 */
[----:B------:R-:W-:Y:S01]  /*3560*/  LEA.HI.X.SX32 R23, R74, R103, 0x2, P3 ;  /* 0x000000674a177211 */ /* 0x000fe200018f16ff */
[----:B------:R-:W-:Y:S01]  /*3570*/  USHF.L.U32 UR15, UR20, 0x5, URZ ;  /* 0x00000005140f7899 */ /* 0x000fe200080006ff */
[----:B------:R-:W-:-:S03]  /*3580*/  IADD3 R12, P3, PT, R13, R102, RZ ;  /* 0x000000660d0c7210 */ /* 0x000fc60007f7e0ff */
[----:B------:R-:W-:Y:S01]  /*3590*/  VOTEU.ALL UP1, P0 ;  /* 0x0000000000ff7886 */ /* 0x000fe20000020000 */
[-C--:B------:R-:W-:Y:S01]  /*35a0*/  LEA.HI.X.SX32 R13, R78, R103.reuse, 0x2, P3 ;  /* 0x000000674e0d7211 */ /* 0x080fe200018f16ff */
[----:B------:R-:W-:Y:S01]  /*35b0*/  IMAD.U32 R171, RZ, RZ, UR15 ;  /* 0x0000000fffab7e24 */ /* 0x000fe2000f8e00ff */
[-C--:B------:R-:W-:Y:S01]  /*35c0*/  IADD3 R10, P3, PT, R11, R102.reuse, RZ ;  /* 0x000000660b0a7210 */ /* 0x080fe20007f7e0ff */
[----:B------:R-:W1:Y:S01]  /*35d0*/  LDC R174, c[0x0][0x3a0] ;  /* 0x0000e800ffae7b82 */ /* 0x000e620000000800 */
[----:B------:R-:W-:Y:S02]  /*35e0*/  USHF.R.S32.HI UR16, URZ, 0x1f, UR15 ;  /* 0x0000001fff107899 */ /* 0x000fe4000801140f */
[----:B------:R-:W-:Y:S01]  /*35f0*/  LEA.HI.X.SX32 R11, R80, R103, 0x2, P3 ;  /* 0x00000067500b7211 */ /* 0x000fe200018f16ff */
[----:B------:R-:W-:Y:S01]  /*3600*/  USHF.L.U32 UR21, UR15, 0x2, URZ ;  /* 0x000000020f157899 */ /* 0x000fe200080006ff */
[----:B------:R-:W-:Y:S01]  /*3610*/  IADD3 R8, P3, PT, R9, R102, RZ ;  /* 0x0000006609087210 */ /* 0x000fe20007f7e0ff */
[----:B------:R-:W-:-:S02]  /*3620*/  USHF.L.U64.HI UR36, UR15, 0x2, UR16 ;  /* 0x000000020f247899 */ /* 0x000fc40008010210 */
[----:B------:R-:W1:Y:S01]  /*3630*/  LDC R206, c[0x0][0x3a0] ;  /* 0x0000e800ffce7b82 */ /* 0x000e620000000800 */
[----:B------:R-:W-:Y:S02]  /*3640*/  LEA.HI.X.SX32 R9, R82, R103, 0x2, P3 ;  /* 0x0000006752097211 */ /* 0x000fe400018f16ff */
[----:B------:R-:W-:-:S04]  /*3650*/  IADD3 R6, P3, PT, R7, R102, RZ ;  /* 0x0000006607067210 */ /* 0x000fc80007f7e0ff */
[----:B------:R-:W-:Y:S01]  /*3660*/  LEA.HI.X.SX32 R7, R84, R103, 0x2, P3 ;  /* 0x0000006754077211 */ /* 0x000fe200018f16ff */
[----:B------:R-:W2:Y:S02]  /*3670*/  FENCE.VIEW.ASYNC.S ;  /* 0x00000000000073c6 */ /* 0x000ea40000000000 */
[----:B--2---:R2:W2:Y:S02]  /*3680*/  @!UP1 SYNCS.EXCH.64 URZ, [UR14], UR6 ;  /* 0x000000060eff95b2 */ /* 0x0044a40008000100 */
[----:B--2---:R-:W-:Y:S01]  /*3690*/  BAR.SYNC.DEFER_BLOCKING 0x0 ;  /* 0x0000000000007b1d */ /* 0x004fe20000010000 */
[----:B-1----:R-:W-:-:S04]  /*36a0*/  IADD3 R4, P3, PT, R5, R102, RZ ;  /* 0x0000006605047210 */ /* 0x002fc80007f7e0ff */
[----:B------:R-:W-:Y:S02]  /*36b0*/  LEA.HI.X.SX32 R5, R86, R103, 0x2, P3 ;  /* 0x0000006756057211 */ /* 0x000fe400018f16ff */
[----:B------:R-:W-:Y:S01]  /*36c0*/  ISETP.GE.U32.AND P3, PT, R39, 0x7fffffdb, PT ;  /* 0x7fffffdb2700780c */ /* 0x000fe20003f66070 */
[C---:B------:R-:W-:Y:S01]  /*36d0*/  VIADD R39, R96.reuse, 0xfffffff9 ;  /* 0xfffffff960277836 */ /* 0x040fe20000000000 */
[----:B------:R-:W1:Y:S08]  /*36e0*/  LDC R207, c[0x0][0x3a0] ;  /* 0x0000e800ffcf7b82 */ /* 0x000e700000000800 */
[----:B------:R-:W2:Y:S01]  /*36f0*/  LDC R208, c[0x0][0x3a0] ;  /* 0x0000e800ffd07b82 */ /* 0x000ea20000000800 */
[----:B------:R1:W3:Y:S02]  /*3700*/  @!UP2 SYNCS.EXCH.64 URZ, [UR12+0x3c008], UR4 ;  /* 0x03c008040cffa5b2 */ /* 0x0002e40008000100 */
[----:B------:R-:W-:Y:S01]  /*3710*/  @!PT LDS RZ, [RZ] ;  /* 0x00000000fffff984 */ /* 0x000fe20000000800 */
[----:B------:R-:W-:Y:S01]  /*3720*/  @!PT LDS RZ, [RZ] ;  /* 0x00000000fffff984 */ /* 0x000fe20000000800 */
[----:B------:R-:W-:Y:S01]  /*3730*/  @!PT LDS RZ, [RZ] ;  /* 0x00000000fffff984 */ /* 0x000fe20000000800 */
[----:B---3--:R3:W-:Y:S01]  /*3740*/  LDGSTS.E [R251+0x20000], desc[UR18][R102.64], !P1 ;  /* 0x2000000066fb7fae */ /* 0x0087e2000c9a1012 */
[----:B------:R-:W-:Y:S01]  /*3750*/  ISETP.GE.U32.AND P1, PT, R39, 0x7fffffda, PT ;  /* 0x7fffffda2700780c */ /* 0x000fe20003f26070 */
[----:B------:R-:W-:-:S02]  /*3760*/  VIADD R39, R96, 0xfffffff7 ;  /* 0xfffffff760277836 */ /* 0x000fc40000000000 */
[----:B------:R1:W-:Y:S01]  /*3770*/  LDGSTS.E [R251+0x20004], desc[UR18][R182.64], !P2 ;  /* 0x20004000b6fb7fae */ /* 0x0003e2000d1a1012 */
[----:B------:R-:W-:Y:S01]  /*3780*/  ISETP.GE.U32.AND P2, PT, R88, 0x7fffffd9, PT ;  /* 0x7fffffd95800780c */ /* 0x000fe20003f46070 */
[C---:B------:R-:W-:Y:S02]  /*3790*/  VIADD R88, R96.reuse, 0xfffffff6 ;  /* 0xfffffff660587836 */ /* 0x040fe40000000000 */
[----:B------:R1:W-:Y:S01]  /*37a0*/  LDGSTS.E [R251+0x20008], desc[UR18][R180.64], !P4 ;  /* 0x20008000b4fb7fae */ /* 0x0003e2000e1a1012 */
[----:B------:R-:W-:Y:S01]  /*37b0*/  ISETP.GE.U32.AND P4, PT, R39, 0x7fffffd8, PT ;  /* 0x7fffffd82700780c */ /* 0x000fe20003f86070 */
[----:B------:R-:W-:Y:S02]  /*37c0*/  VIADD R39, R96, 0xfffffff5 ;  /* 0xfffffff560277836 */ /* 0x000fe40000000000 */
[----:B------:R1:W-:Y:S01]  /*37d0*/  LDGSTS.E [R251+0x2000c], desc[UR18][R110.64], !P5 ;  /* 0x2000c0006efb7fae */ /* 0x0003e2000e9a1012 */
[----:B------:R-:W-:Y:S01]  /*37e0*/  ISETP.GE.U32.AND P5, PT, R88, 0x7fffffd7, PT ;  /* 0x7fffffd75800780c */ /* 0x000fe20003fa6070 */
[C---:B------:R-:W-:Y:S01]  /*37f0*/  VIADD R88, R96.reuse, 0xfffffff4 ;  /* 0xfffffff460587836 */ /* 0x040fe20000000000 */
[----:B------:R-:W1:Y:S01]  /*3800*/  LDC R209, c[0x0][0x3a0] ;  /* 0x0000e800ffd17b82 */ /* 0x000e620000000800 */
[----:B------:R1:W-:Y:S01]  /*3810*/  LDGSTS.E [R251+0x20010], desc[UR18][R108.64], !P6 ;  /* 0x200100006cfb7fae */ /* 0x0003e2000f1a1012 */
[----:B------:R-:W-:Y:S01]  /*3820*/  ISETP.GE.U32.AND P6, PT, R39, 0x7fffffd6, PT ;  /* 0x7fffffd62700780c */ /* 0x000fe20003fc6070 */
[----:B------:R-:W-:-:S02]  /*3830*/  VIADD R39, R96, 0xfffffff3 ;  /* 0xfffffff360277836 */ /* 0x000fc40000000000 */
[----:B------:R1:W-:Y:S01]  /*3840*/  LDGSTS.E [R251+0x20014], desc[UR18][R178.64], !P3 ;  /* 0x20014000b2fb7fae */ /* 0x0003e2000d9a1012 */
[----:B------:R-:W-:Y:S01]  /*3850*/  ISETP.GE.U32.AND P3, PT, R88, 0x7fffffd5, PT ;  /* 0x7fffffd55800780c */ /* 0x000fe20003f66070 */
[C---:B------:R-:W-:Y:S01]  /*3860*/  VIADD R88, R96.reuse, 0xfffffff2 ;  /* 0xfffffff260587836 */ /* 0x040fe20000000000 */
[----:B------:R-:W1:Y:S01]  /*3870*/  LDC R210, c[0x0][0x3a0] ;  /* 0x0000e800ffd27b82 */ /* 0x000e620000000800 */
[----:B------:R1:W-:Y:S01]  /*3880*/  LDGSTS.E [R251+0x20018], desc[UR18][R176.64], !P1 ;  /* 0x20018000b0fb7fae */ /* 0x0003e2000c9a1012 */
[----:B------:R-:W-:Y:S01]  /*3890*/  ISETP.GE.U32.AND P1, PT, R39, 0x7fffffd4, PT ;  /* 0x7fffffd42700780c */ /* 0x000fe20003f26070 */
[----:B------:R-:W-:Y:S02]  /*38a0*/  VIADD R39, R96, 0xfffffff1 ;  /* 0xfffffff160277836 */ /* 0x000fe40000000000 */
[----:B------:R1:W-:Y:S01]  /*38b0*/  LDGSTS.E [R251+0x2001c], desc[UR18][R114.64], !P2 ;  /* 0x2001c00072fb7fae */ /* 0x0003e2000d1a1012 */
[----:B------:R-:W-:Y:S01]  /*38c0*/  ISETP.GE.U32.AND P2, PT, R88, 0x7fffffd3, PT ;  /* 0x7fffffd35800780c */ /* 0x000fe20003f46070 */
[----:B------:R-:W-:-:S02]  /*38d0*/  VIADD R88, R96, 0xfffffff0 ;  /* 0xfffffff060587836 */ /* 0x000fc40000000000 */
[----:B------:R1:W-:Y:S01]  /*38e0*/  LDGSTS.E [R251+0x20020], desc[UR18][R112.64], !P4 ;  /* 0x2002000070fb7fae */ /* 0x0003e2000e1a1012 */
[----:B------:R-:W-:Y:S01]  /*38f0*/  ISETP.GE.U32.AND P4, PT, R39, 0x7fffffd2, PT ;  /* 0x7fffffd22700780c */ /* 0x000fe20003f86070 */
[----:B------:R-:W-:Y:S02]  /*3900*/  VIADD R39, R96, 0xffffffef ;  /* 0xffffffef60277836 */ /* 0x000fe40000000000 */
[----:B------:R1:W-:Y:S01]  /*3910*/  LDGSTS.E [R251+0x20024], desc[UR18][R120.64], !P5 ;  /* 0x2002400078fb7fae */ /* 0x0003e2000e9a1012 */
[----:B------:R-:W-:Y:S01]  /*3920*/  ISETP.GE.U32.AND P5, PT, R88, 0x7fffffd1, PT ;  /* 0x7fffffd15800780c */ /* 0x000fe20003fa6070 */
[C---:B------:R-:W-:Y:S02]  /*3930*/  VIADD R88, R96.reuse, 0xffffffee ;  /* 0xffffffee60587836 */ /* 0x040fe40000000000 */
[----:B------:R1:W-:Y:S01]  /*3940*/  LDGSTS.E [R251+0x20028], desc[UR18][R116.64], !P6 ;  /* 0x2002800074fb7fae */ /* 0x0003e2000f1a1012 */
        /* <DEDUP_REMOVED lines=46> */
[----:B---3--:R-:W-:-:S02]  /*3c30*/  IMAD.WIDE R102, R171, 0x4, R102 ;  /* 0x00000004ab667825 */ /* 0x008fc400078e0266 */
[----:B------:R3:W-:Y:S01]  /*3c40*/  LDGSTS.E [R251+0x20068], desc[UR18][R14.64], !P4 ;  /* 0x200680000efb7fae */ /* 0x0007e2000e1a1012 */
[----:B------:R-:W-:Y:S01]  /*3c50*/  ISETP.GE.AND P4, PT, R3, R88, PT ;  /* 0x000000580300720c */ /* 0x000fe20003f86270 */
[----:B------:R-:W-:Y:S02]  /*3c60*/  VIADD R88, R96, 0x1f ;  /* 0x0000001f60587836 */ /* 0x000fe40000000000 */
[----:B------:R2:W-:Y:S01]  /*3c70*/  LDGSTS.E [R251+0x2006c], desc[UR18][R12.64], !P5 ;  /* 0x2006c0000cfb7fae */ /* 0x0005e2000e9a1012 */
[----:B------:R-:W-:Y:S01]  /*3c80*/  ISETP.GE.U32.AND P5, PT, R39, 0x7fffffc0, PT ;  /* 0x7fffffc02700780c */ /* 0x000fe20003fa6070 */
[C---:B-1----:R-:W-:Y:S01]  /*3c90*/  IMAD.WIDE R182, R171.reuse, 0x4, R182 ;  /* 0x00000004abb67825 */ /* 0x042fe200078e02b6 */
[----:B------:R-:W-:Y:S01]  /*3ca0*/  SEL R99, RZ, 0x4, P4 ;  /* 0x00000004ff637807 */ /* 0x000fe20002000000 */
[----:B------:R1:W-:Y:S01]  /*3cb0*/  LDGSTS.E [R251+0x20070], desc[UR18][R10.64], !P6 ;  /* 0x200700000afb7fae */ /* 0x0003e2000f1a1012 */
[C---:B------:R-:W-:Y:S01]  /*3cc0*/  ISETP.GT.AND P6, PT, R88.reuse, 0x1f, PT ;  /* 0x0000001f5800780c */ /* 0x040fe20003fc4270 */
[----:B------:R-:W-:Y:S01]  /*3cd0*/  IMAD.WIDE R180, R171, 0x4, R180 ;  /* 0x00000004abb47825 */ /* 0x000fe200078e02b4 */
[----:B------:R-:W-:Y:S01]  /*3ce0*/  ISETP.GT.AND P4, PT, R88, 0x3f, PT ;  /* 0x0000003f5800780c */ /* 0x000fe20003f84270 */
[----:B------:R1:W-:Y:S01]  /*3cf0*/  LDGSTS.E [R251+0x20074], desc[UR18][R8.64], !P3 ;  /* 0x2007400008fb7fae */ /* 0x0003e2000d9a1012 */
[----:B------:R-:W-:Y:S01]  /*3d00*/  ISETP.GE.AND P3, PT, R3, R96, PT ;  /* 0x000000600300720c */ /* 0x000fe20003f66270 */
[----:B------:R-:W-:Y:S01]  /*3d10*/  IMAD.WIDE R110, R171, 0x4, R110 ;  /* 0x00000004ab6e7825 */ /* 0x000fe200078e026e */
[----:B------:R-:W-:Y:S01]  /*3d20*/  SEL R39, RZ, 0x4, !P6 ;  /* 0x00000004ff277807 */ /* 0x000fe20007000000 */
[----:B------:R1:W-:Y:S01]  /*3d30*/  LDGSTS.E [R251+0x20078], desc[UR18][R6.64], !P1 ;  /* 0x2007800006fb7fae */ /* 0x0003e2000c9a1012 */
[----:B------:R-:W-:Y:S01]  /*3d40*/  ISETP.GE.U32.AND P1, PT, R90, 0x7fffffbf, PT ;  /* 0x7fffffbf5a00780c */ /* 0x000fe20003f26070 */
[----:B------:R-:W-:Y:S01]  /*3d50*/  VIADD R90, R96, 0xffffffdd ;  /* 0xffffffdd605a7836 */ /* 0x000fe20000000000 */
[----:B------:R-:W-:Y:S01]  /*3d60*/  SEL R39, R39, RZ, !P3 ;  /* 0x000000ff27277207 */ /* 0x000fe20005800000 */
[----:B------:R1:W-:Y:S01]  /*3d70*/  LDGSTS.E [R251+0x2007c], desc[UR18][R4.64], !P2 ;  /* 0x2007c00004fb7fae */ /* 0x0003e2000d1a1012 */
[----:B------:R-:W-:-:S02]  /*3d80*/  IMAD.WIDE R108, R171, 0x4, R108 ;  /* 0x00000004ab6c7825 */ /* 0x000fc400078e026c */
[----:B------:R-:W-:Y:S01]  /*3d90*/  ISETP.NE.U32.AND P3, PT, R39, RZ, PT ;  /* 0x000000ff2700720c */ /* 0x000fe20003f65070 */
[----:B------:R-:W0:Y:S01]  /*3da0*/  LDGDEPBAR ;  /* 0x00000000000079af */ /* 0x000e220000000000 */
[----:B------:R-:W-:Y:S01]  /*3db0*/  ISETP.GE.U32.AND P2, PT, R90, 0x7fffffbe, PT ;  /* 0x7fffffbe5a00780c */ /* 0x000fe20003f46070 */
[C---:B------:R-:W-:Y:S01]  /*3dc0*/  VIADD R90, R36.reuse, UR12 ;  /* 0x0000000c245a7c36 */ /* 0x040fe20008000000 */
[----:B------:R-:W-:Y:S01]  /*3dd0*/  LOP3.LUT R39, R36, 0x40, RZ, 0x3c, !PT ;  /* 0x0000004024277812 */ /* 0x000fe200078e3cff */
[----:B------:R-:W-:-:S04]  /*3de0*/  IMAD.WIDE R178, R171, 0x4, R178 ;  /* 0x00000004abb27825 */ /* 0x000fc800078e02b2 */
[----:B------:R-:W-:Y:S02]  /*3df0*/  VIADD R92, R39, UR12 ;  /* 0x0000000c275c7c36 */ /* 0x000fe40008000000 */
[C---:B------:R-:W-:Y:S02]  /*3e00*/  IMAD.WIDE R176, R171.reuse, 0x4, R176 ;  /* 0x00000004abb07825 */ /* 0x040fe400078e02b0 */
[----:B------:R1:W-:Y:S02]  /*3e10*/  LDGSTS.E [R90], desc[UR18][R184.64], P3 ;  /* 0x00000000b85a7fae */ /* 0x0003e400099a1012 */
[C---:B------:R-:W-:Y:S02]  /*3e20*/  IMAD.WIDE R114, R171.reuse, 0x4, R114 ;  /* 0x00000004ab727825 */ /* 0x040fe400078e0272 */
[----:B------:R1:W-:Y:S02]  /*3e30*/  LDGSTS.E [R90+0x400], desc[UR18][R186.64], P3 ;  /* 0x00400000ba5a7fae */ /* 0x0003e400099a1012 */
[----:B------:R-:W-:-:S02]  /*3e40*/  IMAD.WIDE R112, R171, 0x4, R112 ;  /* 0x00000004ab707825 */ /* 0x000fc400078e0270 */
[----:B------:R1:W-:Y:S02]  /*3e50*/  LDGSTS.E [R90+0x800], desc[UR18][R188.64], P3 ;  /* 0x00800000bc5a7fae */ /* 0x0003e400099a1012 */
[C---:B------:R-:W-:Y:S02]  /*3e60*/  IMAD.WIDE R120, R171.reuse, 0x4, R120 ;  /* 0x00000004ab787825 */ /* 0x040fe400078e0278 */
[----:B------:R1:W-:Y:S02]  /*3e70*/  LDGSTS.E [R90+0xc00], desc[UR18][R190.64], P3 ;  /* 0x00c00000be5a7fae */ /* 0x0003e400099a1012 */
        /* <DEDUP_REMOVED lines=30> */
[C---:B--2---:R-:W-:Y:S02]  /*4060*/  IMAD.WIDE R22, R171.reuse, 0x4, R22 ;  /* 0x00000004ab167825 */ /* 0x044fe400078e0216 */
[----:B------:R2:W-:Y:S02]  /*4070*/  LDGSTS.E [R92+0xe00], desc[UR18][R16.64], P3 ;  /* 0x00e00000105c7fae */ /* 0x0005e400099a1012 */
[----:B---3--:R-:W-:-:S02]  /*4080*/  IMAD.WIDE R14, R171, 0x4, R14 ;  /* 0x00000004ab0e7825 */ /* 0x008fc400078e020e */
[----:B------:R3:W-:Y:S02]  /*4090*/  LDGSTS.E [R92+0x1200], desc[UR18][R148.64], P3 ;  /* 0x01200000945c7fae */ /* 0x0007e400099a1012 */
[C---:B------:R-:W-:Y:S02]  /*40a0*/  IMAD.WIDE R12, R171.reuse, 0x4, R12 ;  /* 0x00000004ab0c7825 */ /* 0x040fe400078e020c */
[----:B------:R2:W-:Y:S02]  /*40b0*/  LDGSTS.E [R92+0x1600], desc[UR18][R150.64], P3 ;  /* 0x01600000965c7fae */ /* 0x0005e400099a1012 */
[C---:B-1----:R-:W-:Y:S02]  /*40c0*/  IMAD.WIDE R10, R171.reuse, 0x4, R10 ;  /* 0x00000004ab0a7825 */ /* 0x042fe400078e020a */
[----:B------:R1:W-:Y:S02]  /*40d0*/  LDGSTS.E [R92+0x1a00], desc[UR18][R152.64], P3 ;  /* 0x01a00000985c7fae */ /* 0x0003e400099a1012 */
[----:B------:R-:W-:-:S02]  /*40e0*/  IMAD.WIDE R8, R171, 0x4, R8 ;  /* 0x00000004ab087825 */ /* 0x000fc400078e0208 */
[----:B------:R1:W-:Y:S02]  /*40f0*/  LDGSTS.E [R92+0x1e00], desc[UR18][R154.64], P3 ;  /* 0x01e000009a5c7fae */ /* 0x0003e400099a1012 */
[C---:B------:R-:W-:Y:S02]  /*4100*/  IMAD.WIDE R6, R171.reuse, 0x4, R6 ;  /* 0x00000004ab067825 */ /* 0x040fe400078e0206 */
[----:B------:R1:W-:Y:S02]  /*4110*/  LDGSTS.E [R92+0x2200], desc[UR18][R156.64], P3 ;  /* 0x022000009c5c7fae */ /* 0x0003e400099a1012 */
[----:B------:R-:W-:Y:S02]  /*4120*/  IMAD.WIDE R4, R171, 0x4, R4 ;  /* 0x00000004ab047825 */ /* 0x000fe400078e0204 */
        /* <DEDUP_REMOVED lines=12> */
[----:B------:R1:W-:Y:S01]  /*41f0*/  LDGSTS.E [R92+0x3e00], desc[UR18][R172.64], P3 ;  /* 0x03e00000ac5c7fae */ /* 0x0003e200099a1012 */
[----:B------:R-:W-:Y:S01]  /*4200*/  ISETP.GE.U32.AND P3, PT, R94, 0x7fffffbd, PT ;  /* 0x7fffffbd5e00780c */ /* 0x000fe20003f66070 */
[----:B------:R-:W-:Y:S01]  /*4210*/  IMAD.WIDE R196, R175, 0x4, R196 ;  /* 0x00000004afc47825 */ /* 0x000fe200078e02c4 */
[----:B------:R-:W-:Y:S01]  /*4220*/  SEL R94, R99, RZ, P4 ;  /* 0x000000ff635e7207 */ /* 0x000fe20002000000 */
[----:B------:R-:W0:Y:S01]  /*4230*/  LDGDEPBAR ;  /* 0x00000000000079af */ /* 0x000e220000000000 */
[----:B------:R-:W-:Y:S01]  /*4240*/  ISETP.GE.U32.AND P4, PT, R98, 0x7fffffbc, PT ;  /* 0x7fffffbc6200780c */ /* 0x000fe20003f86070 */
[C---:B------:R-:W-:Y:S01]  /*4250*/  VIADD R98, R96.reuse, 0xffffffda ;  /* 0xffffffda60627836 */ /* 0x040fe20000000000 */
[----:B------:R-:W-:Y:S01]  /*4260*/  BAR.SYNC.DEFER_BLOCKING 0x0 ;  /* 0x0000000000007b1d */ /* 0x000fe20000010000 */
[----:B------:R-:W-:-:S02]  /*4270*/  VIADD R99, R96, 0xffffffd9 ;  /* 0xffffffd960637836 */ /* 0x000fc40000000000 */
[----:B------:R-:W-:-:S04]  /*4280*/  IMAD.WIDE R198, R175, 0x4, R198 ;  /* 0x00000004afc67825 */ /* 0x000fc800078e02c6 */
[----:B------:R-:W-:-:S04]  /*4290*/  IMAD.WIDE R200, R175, 0x4, R200 ;  /* 0x00000004afc87825 */ /* 0x000fc800078e02c8 */
[----:B------:R-:W-:-:S04]  /*42a0*/  IMAD.WIDE R202, R175, 0x4, R202 ;  /* 0x00000004afca7825 */ /* 0x000fc800078e02ca */
[----:B------:R-:W-:-:S04]  /*42b0*/  IMAD.WIDE R204, R175, 0x4, R204 ;  /* 0x00000004afcc7825 */ /* 0x000fc800078e02cc */
[----:B------:R-:W-:-:S04]  /*42c0*/  IMAD.WIDE R34, R175, 0x4, R34 ;  /* 0x00000004af227825 */ /* 0x000fc800078e0222 */
[----:B------:R-:W-:Y:S01]  /*42d0*/  IMAD.WIDE R32, R175, 0x4, R32 ;  /* 0x00000004af207825 */ /* 0x000fe200078e0220 */
[----:B------:R-:W-:Y:S01]  /*42e0*/  @!PT LDS RZ, [RZ] ;  /* 0x00000000fffff984 */ /* 0x000fe20000000800 */
[----:B------:R-:W-:Y:S01]  /*42f0*/  @!PT LDS RZ, [RZ] ;  /* 0x00000000fffff984 */ /* 0x000fe20000000800 */
[----:B------:R-:W-:Y:S01]  /*4300*/  @!PT LDS RZ, [RZ] ;  /* 0x00000000fffff984 */ /* 0x000fe20000000800 */
[----:B------:R1:W-:Y:S01]  /*4310*/  LDGSTS.E [R251+0x24000], desc[UR18][R102.64], !P5 ;  /* 0x2400000066fb7fae */ /* 0x0003e2000e9a1012 */
[----:B------:R-:W-:Y:S02]  /*4320*/  ISETP.GE.U32.AND P5, PT, R98, 0x7fffffbb, PT ;  /* 0x7fffffbb6200780c */ /* 0x000fe40003fa6070 */
[C---:B------:R-:W-:Y:S01]  /*4330*/  VIADD R98, R96.reuse, 0xffffffd8 ;  /* 0xffffffd860627836 */ /* 0x040fe20000000000 */
        /* <DEDUP_REMOVED lines=11> */
[----:B------:R-:W-:Y:S02]  /*43f0*/  VIADD R98, R96, 0xffffffd5 ;  /* 0xffffffd560627836 */ /* 0x000fe40000000000 */
[----:B------:R1:W-:Y:S01]  /*4400*/  LDGSTS.E [R251+0x24014], desc[UR18][R178.64], !P5 ;  /* 0x24014000b2fb7fae */ /* 0x0003e2000e9a1012 */
[----:B------:R-:W-:Y:S02]  /*4410*/  IMAD.WIDE R30, R175, 0x4, R30 ;  /* 0x00000004af1e7825 */ /* 0x000fe400078e021e */
[----:B------:R-:W-:Y:S01]  /*4420*/  ISETP.GE.U32.AND P5, PT, R98, 0x7fffffb6, PT ;  /* 0x7fffffb66200780c */ /* 0x000fe20003fa6070 */
[----:B------:R1:W-:Y:S01]  /*4430*/  LDGSTS.E [R251+0x24018], desc[UR18][R176.64], !P1 ;  /* 0x24018000b0fb7fae */ /* 0x0003e2000c9a1012 */
[C---:B------:R-:W-:Y:S01]  /*4440*/  VIADD R98, R96.reuse, 0xffffffd3 ;  /* 0xffffffd360627836 */ /* 0x040fe20000000000 */
[----:B------:R-:W-:Y:S01]  /*4450*/  ISETP.GE.U32.AND P1, PT, R99, 0x7fffffb5, PT ;  /* 0x7fffffb56300780c */ /* 0x000fe20003f26070 */
[----:B------:R-:W-:Y:S01]  /*4460*/  VIADD R99, R96, 0xffffffd1 ;  /* 0xffffffd160637836 */ /* 0x000fe20000000000 */
[----:B------:R1:W-:Y:S01]  /*4470*/  LDGSTS.E [R251+0x2401c], desc[UR18][R114.64], !P2 ;  /* 0x2401c00072fb7fae */ /* 0x0003e2000d1a1012 */
[----:B------:R-:W-:Y:S01]  /*4480*/  IMAD.WIDE R28, R175, 0x4, R28 ;  /* 0x00000004af1c7825 */ /* 0x000fe200078e021c */
[----:B------:R-:W-:-:S02]  /*4490*/  ISETP.GE.U32.AND P2, PT, R98, 0x7fffffb4, PT ;  /* 0x7fffffb46200780c */ /* 0x000fc40003f46070 */
[----:B------:R1:W-:Y:S01]  /*44a0*/  LDGSTS.E [R251+0x24020], desc[UR18][R112.64], !P3 ;  /* 0x2402000070fb7fae */ /* 0x0003e2000d9a1012 */
[----:B------:R-:W-:Y:S02]  /*44b0*/  VIADD R98, R96, 0xffffffd2 ;  /* 0xffffffd260627836 */ /* 0x000fe40000000000 */
[----:B------:R-:W-:Y:S01]  /*44c0*/  IMAD.WIDE R26, R175, 0x4, R26 ;  /* 0x00000004af1a7825 */ /* 0x000fe200078e021a */
[----:B------:R1:W-:Y:S01]  /*44d0*/  LDGSTS.E [R251+0x24024], desc[UR18][R120.64], !P4 ;  /* 0x2402400078fb7fae */ /* 0x0003e2000e1a1012 */
[----:B------:R-:W-:Y:S02]  /*44e0*/  ISETP.GE.U32.AND P4, PT, R99, 0x7fffffb2, PT ;  /* 0x7fffffb26300780c */ /* 0x000fe40003f86070 */
[----:B------:R-:W-:Y:S01]  /*44f0*/  ISETP.GE.U32.AND P3, PT, R98, 0x7fffffb3, PT ;  /* 0x7fffffb36200780c */ /* 0x000fe20003f66070 */
[C---:B------:R-:W-:Y:S01]  /*4500*/  VIADD R98, R96.reuse, 0xffffffd0 ;  /* 0xffffffd060627836 */ /* 0x040fe20000000000 */
[----:B------:R1:W-:Y:S01]  /*4510*/  LDGSTS.E [R251+0x24028], desc[UR18][R116.64], !P5 ;  /* 0x2402800074fb7fae */ /* 0x0003e2000e9a1012 */
[----:B------:R-:W-:-:S02]  /*4520*/  VIADD R99, R96, 0xffffffce ;  /* 0xffffffce60637836 */ /* 0x000fc40000000000 */
[----:B------:R-:W-:Y:S01]  /*4530*/  IMAD.WIDE R24, R175, 0x4, R24 ;  /* 0x00000004af187825 */ /* 0x000fe200078e0218 */
[----:B------:R-:W-:Y:S01]  /*4540*/  ISETP.GE.U32.AND P5, PT, R98, 0x7fffffb1, PT ;  /* 0x7fffffb16200780c */ /* 0x000fe20003fa6070 */
[----:B------:R1:W-:Y:S02]  /*4550*/  LDGSTS.E [R251+0x2402c], desc[UR18][R118.64], !P1 ;  /* 0x2402c00076fb7fae */ /* 0x0003e4000c9a1012 */
[C---:B------:R-:W-:Y:S02]  /*4560*/  VIADD R98, R96.reuse, 0xffffffcf ;  /* 0xffffffcf60627836 */ /* 0x040fe40000000000 */
[----:B------:R1:W-:Y:S01]  /*4570*/  LDGSTS.E [R251+0x24030], desc[UR18][R122.64], !P2 ;  /* 0x240300007afb7fae */ /* 0x0003e2000d1a1012 */
[----:B------:R-:W-:Y:S01]  /*4580*/  ISETP.GE.U32.AND P2, PT, R99, 0x7fffffaf, PT ;  /* 0x7fffffaf6300780c */ /* 0x000fe20003f46070 */
[----:B------:R-:W-:Y:S01]  /*4590*/  VIADD R99, R96, 0xffffffcb ;  /* 0xffffffcb60637836 */ /* 0x000fe20000000000 */
[----:B------:R-:W-:Y:S01]  /*45a0*/  ISETP.GE.U32.AND P1, PT, R98, 0x7fffffb0, PT ;  /* 0x7fffffb06200780c */ /* 0x000fe20003f26070 */
[----:B------:R-:W-:Y:S01]  /*45b0*/  VIADD R98, R96, 0xffffffcd ;  /* 0xffffffcd60627836 */ /* 0x000fe20000000000 */
[----:B------:R1:W-:Y:S01]  /*45c0*/  LDGSTS.E [R251+0x24034], desc[UR18][R124.64], !P3 ;  /* 0x240340007cfb7fae */ /* 0x0003e2000d9a1012 */
[----:B------:R-:W-:-:S03]  /*45d0*/  IMAD.WIDE R20, R175, 0x4, R20 ;  /* 0x00000004af147825 */ /* 0x000fc600078e0214 */
[----:B------:R-:W-:Y:S01]  /*45e0*/  ISETP.GE.U32.AND P3, PT, R98, 0x7fffffae, PT ;  /* 0x7fffffae6200780c */ /* 0x000fe20003f66070 */
[----:B------:R-:W-:Y:S01]  /*45f0*/  VIADD R98, R96, 0xffffffcc ;  /* 0xffffffcc60627836 */ /* 0x000fe20000000000 */
[----:B------:R1:W-:Y:S01]  /*4600*/  LDGSTS.E [R251+0x24038], desc[UR18][R126.64], !P4 ;  /* 0x240380007efb7fae */ /* 0x0003e2000e1a1012 */
[----:B------:R-:W-:-:S03]  /*4610*/  IMAD.WIDE R18, R175, 0x4, R18 ;  /* 0x00000004af127825 */ /* 0x000fc600078e0212 */
[----:B------:R-:W-:Y:S01]  /*4620*/  ISETP.GE.U32.AND P4, PT, R98, 0x7fffffad, PT ;  /* 0x7fffffad6200780c */ /* 0x000fe20003f86070 */
[C---:B------:R-:W-:Y:S01]  /*4630*/  VIADD R98, R96.reuse, 0xffffffca ;  /* 0xffffffca60627836 */ /* 0x040fe20000000000 */
[----:B------:R1:W-:Y:S01]  /*4640*/  LDGSTS.E [R251+0x2403c], desc[UR18][R130.64], !P5 ;  /* 0x2403c00082fb7fae */ /* 0x0003e2000e9a1012 */
[----:B------:R-:W-:Y:S01]  /*4650*/  ISETP.GE.U32.AND P5, PT, R99, 0x7fffffac, PT ;  /* 0x7fffffac6300780c */ /* 0x000fe20003fa6070 */
[----:B------:R-:W-:Y:S02]  /*4660*/  VIADD R99, R96, 0xffffffc8 ;  /* 0xffffffc860637836 */ /* 0x000fe40000000000 */
[----:B------:R1:W-:Y:S01]  /*4670*/  LDGSTS.E [R251+0x24040], desc[UR18][R128.64], !P1 ;  /* 0x2404000080fb7fae */ /* 0x0003e2000c9a1012 */
[----:B------:R-:W-:Y:S01]  /*4680*/  ISETP.GE.U32.AND P1, PT, R98, 0x7fffffab, PT ;  /* 0x7fffffab6200780c */ /* 0x000fe20003f26070 */
[----:B------:R-:W-:Y:S02]  /*4690*/  VIADD R98, R96, 0xffffffc9 ;  /* 0xffffffc960627836 */ /* 0x000fe40000000000 */
[----:B------:R1:W-:Y:S01]  /*46a0*/  LDGSTS.E [R251+0x24044], desc[UR18][R132.64], !P2 ;  /* 0x2404400084fb7fae */ /* 0x0003e2000d1a1012 */
[----:B--2---:R-:W-:-:S02]  /*46b0*/  IMAD.WIDE R16, R175, 0x4, R16 ;  /* 0x00000004af107825 */ /* 0x004fc400078e0210 */
[----:B------:R-:W-:Y:S01]  /*46c0*/  ISETP.GE.U32.AND P2, PT, R98, 0x7fffffaa, PT ;  /* 0x7fffffaa6200780c */ /* 0x000fe20003f46070 */
[----:B------:R2:W-:Y:S01]  /*46d0*/  LDGSTS.E [R251+0x24048], desc[UR18][R134.64], !P3 ;  /* 0x2404800086fb7fae */ /* 0x0005e2000d9a1012 */
[C---:B------:R-:W-:Y:S01]  /*46e0*/  VIADD R98, R96.reuse, 0xffffffc7 ;  /* 0xffffffc760627836 */ /* 0x040fe20000000000 */
[----:B------:R-:W-:Y:S01]  /*46f0*/  ISETP.GE.U32.AND P3, PT, R99, 0x7fffffa9, PT ;  /* 0x7fffffa96300780c */ /* 0x000fe20003f66070 */
[----:B------:R-:W-:Y:S01]  /*4700*/  VIADD R99, R96, 0xffffffc5 ;  /* 0xffffffc560637836 */ /* 0x000fe20000000000 */
[----:B------:R1:W-:Y:S01]  /*4710*/  LDGSTS.E [R251+0x2404c], desc[UR18][R136.64], !P4 ;  /* 0x2404c00088fb7fae */ /* 0x0003e2000e1a1012 */
[----:B---3--:R-:W-:Y:S01]  /*4720*/  IMAD.WIDE R148, R175, 0x4, R148 ;  /* 0x00000004af947825 */ /* 0x008fe200078e0294 */
[----:B------:R-:W-:Y:S02]  /*4730*/  ISETP.GE.U32.AND P4, PT, R98, 0x7fffffa8, PT ;  /* 0x7fffffa86200780c */ /* 0x000fe40003f86070 */
[----:B------:R3:W-:Y:S01]  /*4740*/  LDGSTS.E [R251+0x24050], desc[UR18][R138.64], !P5 ;  /* 0x240500008afb7fae */ /* 0x0007e2000e9a1012 */
[----:B------:R-:W-:-:S02]  /*4750*/  VIADD R98, R96, 0xffffffc6 ;  /* 0xffffffc660627836 */ /* 0x000fc40000000000 */
[----:B------:R-:W-:Y:S01]  /*4760*/  IMAD.WIDE R150, R175, 0x4, R150 ;  /* 0x00000004af967825 */ /* 0x000fe200078e0296 */
[----:B------:R2:W-:Y:S01]  /*4770*/  LDGSTS.E [R251+0x24054], desc[UR18][R140.64], !P1 ;  /* 0x240540008cfb7fae */ /* 0x0005e2000c9a1012 */
[----:B------:R-:W-:Y:S02]  /*4780*/  ISETP.GE.U32.AND P1, PT, R99, 0x7fffffa6, PT ;  /* 0x7fffffa66300780c */ /* 0x000fe40003f26070 */
[----:B------:R-:W-:Y:S01]  /*4790*/  ISETP.GE.U32.AND P5, PT, R98, 0x7fffffa7, PT ;  /* 0x7fffffa76200780c */ /* 0x000fe20003fa6070 */
[C---:B------:R-:W-:Y:S01]  /*47a0*/  VIADD R98, R96.reuse, 0xffffffc4 ;  /* 0xffffffc460627836 */ /* 0x040fe20000000000 */
[----:B------:R2:W-:Y:S01]  /*47b0*/  LDGSTS.E [R251+0x24058], desc[UR18][R142.64], !P2 ;  /* 0x240580008efb7fae */ /* 0x0005e2000d1a1012 */
[----:B------:R-:W-:Y:S02]  /*47c0*/  VIADD R99, R96, 0xffffffc2 ;  /* 0xffffffc260637836 */ /* 0x000fe40000000000 */
[----:B-1----:R-:W-:Y:S01]  /*47d0*/  IMAD.WIDE R152, R175, 0x4, R152 ;  /* 0x00000004af987825 */ /* 0x002fe200078e0298 */
[----:B------:R-:W-:Y:S01]  /*47e0*/  ISETP.GE.U32.AND P2, PT, R98, 0x7fffffa5, PT ;  /* 0x7fffffa56200780c */ /* 0x000fe20003f46070 */
[----:B------:R1:W-:Y:S02]  /*47f0*/  LDGSTS.E [R251+0x2405c], desc[UR18][R144.64], !P3 ;  /* 0x2405c00090fb7fae */ /* 0x0003e4000d9a1012 */
[----:B------:R-:W-:-:S02]  /*4800*/  VIADD R98, R96, 0xffffffc3 ;  /* 0xffffffc360627836 */ /* 0x000fc40000000000 */
[----:B------:R1:W-:Y:S01]  /*4810*/  LDGSTS.E [R251+0x24060], desc[UR18][R146.64], !P4 ;  /* 0x2406000092fb7fae */ /* 0x0003e2000e1a1012 */
[----:B------:R-:W-:Y:S01]  /*4820*/  ISETP.GE.U32.AND P4, PT, R99, 0x7fffffa3, PT ;  /* 0x7fffffa36300780c */ /* 0x000fe20003f86070 */
[C---:B------:R-:W-:Y:S01]  /*4830*/  IMAD.WIDE R154, R175.reuse, 0x4, R154 ;  /* 0x00000004af9a7825 */ /* 0x040fe200078e029a */
[----:B------:R-:W-:Y:S01]  /*4840*/  ISETP.GE.U32.AND P3, PT, R98, 0x7fffffa4, PT ;  /* 0x7fffffa46200780c */ /* 0x000fe20003f66070 */
[----:B------:R1:W-:Y:S02]  /*4850*/  LDGSTS.E [R251+0x24064], desc[UR18][R22.64], !P5 ;  /* 0x2406400016fb7fae */ /* 0x0003e4000e9a1012 */
[----:B------:R-:W-:Y:S02]  /*4860*/  VIADD R98, R96, 0xffffffc1 ;  /* 0xffffffc160627836 */ /* 0x000fe40000000000 */
[----:B------:R1:W-:Y:S01]  /*4870*/  LDGSTS.E [R251+0x24068], desc[UR18][R14.64], !P1 ;  /* 0x240680000efb7fae */ /* 0x0003e2000c9a1012 */
[----:B------:R-:W-:Y:S02]  /*4880*/  IMAD.WIDE R156, R175, 0x4, R156 ;  /* 0x00000004af9c7825 */ /* 0x000fe400078e029c */
[----:B------:R-:W-:Y:S01]  /*4890*/  ISETP.GE.U32.AND P5, PT, R98, 0x7fffffa2, PT ;  /* 0x7fffffa26200780c */ /* 0x000fe20003fa6070 */
[----:B------:R1:W-:Y:S01]  /*48a0*/  LDGSTS.E [R251+0x2406c], desc[UR18][R12.64], !P2 ;  /* 0x2406c0000cfb7fae */ /* 0x0003e2000d1a1012 */
[----:B------:R-:W-:-:S02]  /*48b0*/  VIADD R98, R96, 0xffffffc0 ;  /* 0xffffffc060627836 */ /* 0x000fc40000000000 */
[C---:B------:R-:W-:Y:S01]  /*48c0*/  IMAD.WIDE R158, R175.reuse, 0x4, R158 ;  /* 0x00000004af9e7825 */ /* 0x040fe200078e029e */
[----:B------:R1:W-:Y:S02]  /*48d0*/  LDGSTS.E [R251+0x24070], desc[UR18][R10.64], !P3 ;  /* 0x240700000afb7fae */ /* 0x0003e4000d9a1012 */
[----:B------:R-:W-:Y:S01]  /*48e0*/  ISETP.GE.U32.AND P1, PT, R98, 0x7fffffa1, PT ;  /* 0x7fffffa16200780c */ /* 0x000fe20003f26070 */
[----:B------:R-:W-:Y:S01]  /*48f0*/  IMAD.WIDE R160, R175, 0x4, R160 ;  /* 0x00000004afa07825 */ /* 0x000fe200078e02a0 */
[----:B------:R1:W-:Y:S01]  /*4900*/  LDGSTS.E [R251+0x24074], desc[UR18][R8.64], !P4 ;  /* 0x2407400008fb7fae */ /* 0x0003e2000e1a1012 */
[----:B------:R-:W-:Y:S02]  /*4910*/  ISETP.GE.AND P2, PT, R3, R98, PT ;  /* 0x000000620300720c */ /* 0x000fe40003f46270 */
[C---:B------:R-:W-:Y:S01]  /*4920*/  IMAD.WIDE R162, R175.reuse, 0x4, R162 ;  /* 0x00000004afa27825 */ /* 0x040fe200078e02a2 */
[----:B------:R1:W-:Y:S03]  /*4930*/  LDGSTS.E [R251+0x24078], desc[UR18][R6.64], !P5 ;  /* 0x2407800006fb7fae */ /* 0x0003e6000e9a1012 */
[----:B------:R-:W-:-:S04]  /*4940*/  IMAD.WIDE R164, R175, 0x4, R164 ;  /* 0x00000004afa47825 */ /* 0x000fc800078e02a4 */
[----:B------:R1:W-:Y:S01]  /*4950*/  LDGSTS.E [R251+0x2407c], desc[UR18][R4.64], !P1 ;  /* 0x2407c00004fb7fae */ /* 0x0003e2000c9a1012 */
[----:B------:R-:W-:Y:S01]  /*4960*/  ISETP.NE.U32.AND P1, PT, R94, RZ, PT ;  /* 0x000000ff5e00720c */ /* 0x000fe20003f25070 */
[C---:B------:R-:W-:Y:S02]  /*4970*/  IMAD.WIDE R166, R175.reuse, 0x4, R166 ;  /* 0x00000004afa67825 */ /* 0x040fe400078e02a6 */
[----:B------:R-:W0:Y:S02]  /*4980*/  LDGDEPBAR ;  /* 0x00000000000079af */ /* 0x000e240000000000 */
[----:B------:R-:W-:-:S04]  /*4990*/  IMAD.WIDE R168, R175, 0x4, R168 ;  /* 0x00000004afa87825 */ /* 0x000fc800078e02a8 */
[----:B------:R-:W-:-:S04]  /*49a0*/  IMAD.WIDE R172, R175, 0x4, R172 ;  /* 0x00000004afac7825 */ /* 0x000fc800078e02ac */
[----:B------:R1:W-:Y:S01]  /*49b0*/  LDGSTS.E [R90+0x4000], desc[UR18][R184.64], P1 ;  /* 0x04000000b85a7fae */ /* 0x0003e200089a1012 */
[C---:B------:R-:W-:Y:S02]  /*49c0*/  VIADD R99, R96.reuse, 0xffffffbf ;  /* 0xffffffbf60637836 */ /* 0x040fe40000000000 */
[C---:B------:R-:W-:Y:S01]  /*49d0*/  VIADD R98, R96.reuse, 0xffffffbe ;  /* 0xffffffbe60627836 */ /* 0x040fe20000000000 */
[----:B------:R1:W-:Y:S01]  /*49e0*/  LDGSTS.E [R90+0x4400], desc[UR18][R186.64], P1 ;  /* 0x04400000ba5a7fae */ /* 0x0003e200089a1012 */
[C---:B------:R-:W-:Y:S01]  /*49f0*/  VIADD R94, R96.reuse, 0xffffffbc ;  /* 0xffffffbc605e7836 */ /* 0x040fe20000000000 */
[----:B------:R-:W-:Y:S01]  /*4a00*/  ISETP.GE.U32.AND P3, PT, R99, 0x7fffffa0, PT ;  /* 0x7fffffa06300780c */ /* 0x000fe20003f66070 */
[----:B------:R-:W-:Y:S01]  /*4a10*/  VIADD R99, R96, 0xffffffbd ;  /* 0xffffffbd60637836 */ /* 0x000fe20000000000 */
[----:B------:R1:W-:Y:S01]  /*4a20*/  LDGSTS.E [R90+0x4800], desc[UR18][R188.64], P1 ;  /* 0x04800000bc5a7fae */ /* 0x0003e200089a1012 */
[----:B------:R-:W-:Y:S01]  /*4a30*/  ISETP.GE.U32.AND P4, PT, R98, 0x7fffff9f, PT ;  /* 0x7fffff9f6200780c */ /* 0x000fe20003f86070 */
[----:B------:R-:W-:-:S02]  /*4a40*/  VIADD R98, R96, 0xffffffbb ;  /* 0xffffffbb60627836 */ /* 0x000fc40000000000 */
[----:B------:R1:W-:Y:S01]  /*4a50*/  LDGSTS.E [R90+0x4c00], desc[UR18][R190.64], P1 ;  /* 0x04c00000be5a7fae */ /* 0x0003e200089a1012 */
[----:B------:R-:W-:Y:S01]  /*4a60*/  ISETP.GE.U32.AND P5, PT, R99, 0x7fffff9e, PT ;  /* 0x7fffff9e6300780c */ /* 0x000fe20003fa6070 */
[C---:B------:R-:W-:Y:S01]  /*4a70*/  IMAD.WIDE R102, R171.reuse, 0x4, R102 ;  /* 0x00000004ab667825 */ /* 0x040fe200078e0266 */
[----:B------:R-:W-:Y:S01]  /*4a80*/  SEL R99, RZ, 0x4, P2 ;  /* 0x00000004ff637807 */ /* 0x000fe20001000000 */
[----:B------:R1:W-:Y:S01]  /*4a90*/  LDGSTS.E [R90+0x5000], desc[UR18][R192.64], P1 ;  /* 0x05000000c05a7fae */ /* 0x0003e200089a1012 */
[----:B------:R-:W-:Y:S01]  /*4aa0*/  ISETP.GT.AND P2, PT, R88, 0x5f, PT ;  /* 0x0000005f5800780c */ /* 0x000fe20003f44270 */
        /* <DEDUP_REMOVED lines=34> */
[C---:B--2---:R-:W-:Y:S02]  /*4cd0*/  IMAD.WIDE R134, R171.reuse, 0x4, R134 ;  /* 0x00000004ab867825 */ /* 0x044fe400078e0286 */
[----:B------:R2:W-:Y:S02]  /*4ce0*/  LDGSTS.E [R92+0x5a00], desc[UR18][R152.64], P1 ;  /* 0x05a00000985c7fae */ /* 0x0005e400089a1012 */
[C---:B------:R-:W-:Y:S02]  /*4cf0*/  IMAD.WIDE R136, R171.reuse, 0x4, R136 ;  /* 0x00000004ab887825 */ /* 0x040fe400078e0288 */
[----:B------:R1:W-:Y:S02]  /*4d00*/  LDGSTS.E [R92+0x5e00], desc[UR18][R154.64], P1 ;  /* 0x05e000009a5c7fae */ /* 0x0003e400089a1012 */
[----:B---3--:R-:W-:-:S02]  /*4d10*/  IMAD.WIDE R138, R171, 0x4, R138 ;  /* 0x00000004ab8a7825 */ /* 0x008fc400078e028a */
[----:B------:R3:W-:Y:S02]  /*4d20*/  LDGSTS.E [R92+0x6200], desc[UR18][R156.64], P1 ;  /* 0x062000009c5c7fae */ /* 0x0007e400089a1012 */
[C---:B------:R-:W-:Y:S02]  /*4d30*/  IMAD.WIDE R140, R171.reuse, 0x4, R140 ;  /* 0x00000004ab8c7825 */ /* 0x040fe400078e028c */
[----:B------:R2:W-:Y:S02]  /*4d40*/  LDGSTS.E [R92+0x6600], desc[UR18][R158.64], P1 ;  /* 0x066000009e5c7fae */ /* 0x0005e400089a1012 */
[C---:B------:R-:W-:Y:S02]  /*4d50*/  IMAD.WIDE R142, R171.reuse, 0x4, R142 ;  /* 0x00000004ab8e7825 */ /* 0x040fe400078e028e */
[----:B------:R2:W-:Y:S02]  /*4d60*/  LDGSTS.E [R92+0x6a00], desc[UR18][R160.64], P1 ;  /* 0x06a00000a05c7fae */ /* 0x0005e400089a1012 */
[----:B-1----:R-:W-:-:S02]  /*4d70*/  IMAD.WIDE R144, R171, 0x4, R144 ;  /* 0x00000004ab907825 */ /* 0x002fc400078e0290 */
        /* <DEDUP_REMOVED lines=22> */
[C---:B------:R-:W-:Y:S01]  /*4ee0*/  IMAD.WIDE R188, R175.reuse, 0x4, R188 ;  /* 0x00000004afbc7825 */ /* 0x040fe200078e02bc */
[----:B------:R-:W-:Y:S01]  /*4ef0*/  @!PT LDS RZ, [RZ] ;  /* 0x00000000fffff984 */ /* 0x000fe20000000800 */
[----:B------:R-:W-:Y:S01]  /*4f00*/  @!PT LDS RZ, [RZ] ;  /* 0x00000000fffff984 */ /* 0x000fe20000000800 */
[----:B------:R-:W-:Y:S01]  /*4f10*/  @!PT LDS RZ, [RZ] ;  /* 0x00000000fffff984 */ /* 0x000fe20000000800 */
[----:B------:R1:W-:Y:S01]  /*4f20*/  LDGSTS.E [R251+0x28000], desc[UR18][R102.64], !P3 ;  /* 0x2800000066fb7fae */ /* 0x0003e2000d9a1012 */
[----:B------:R-:W-:Y:S02]  /*4f30*/  ISETP.GE.U32.AND P3, PT, R98, 0x7fffff9b, PT ;  /* 0x7fffff9b6200780c */ /* 0x000fe40003f66070 */
        /* <DEDUP_REMOVED lines=12> */
[----:B------:R-:W-:-:S02]  /*5000*/  IMAD.WIDE R192, R175, 0x4, R192 ;  /* 0x00000004afc07825 */ /* 0x000fc400078e02c0 */
[----:B------:R-:W-:Y:S01]  /*5010*/  ISETP.GE.U32.AND P2, PT, R98, 0x7fffff97, PT ;  /* 0x7fffff976200780c */ /* 0x000fe20003f46070 */
[----:B------:R1:W-:Y:S01]  /*5020*/  LDGSTS.E [R251+0x28014], desc[UR18][R178.64], !P3 ;  /* 0x28014000b2fb7fae */ /* 0x0003e2000d9a1012 */
[C---:B------:R-:W-:Y:S01]  /*5030*/  VIADD R98, R96.reuse, 0xffffffb4 ;  /* 0xffffffb460627836 */ /* 0x040fe20000000000 */
[----:B------:R-:W-:Y:S01]  /*5040*/  ISETP.GE.U32.AND P3, PT, R99, 0x7fffff96, PT ;  /* 0x7fffff966300780c */ /* 0x000fe20003f66070 */
[----:B------:R-:W-:Y:S01]  /*5050*/  VIADD R99, R96, 0xffffffb2 ;  /* 0xffffffb260637836 */ /* 0x000fe20000000000 */
[----:B------:R1:W-:Y:S01]  /*5060*/  LDGSTS.E [R251+0x28018], desc[UR18][R176.64], !P4 ;  /* 0x28018000b0fb7fae */ /* 0x0003e2000e1a1012 */
[----:B------:R-:W-:Y:S01]  /*5070*/  IMAD.WIDE R194, R175, 0x4, R194 ;  /* 0x00000004afc27825 */ /* 0x000fe200078e02c2 */
        /* <DEDUP_REMOVED lines=10> */
[----:B------:R-:W-:Y:S01]  /*5120*/  IMAD.WIDE R198, R175, 0x4, R198 ;  /* 0x00000004afc67825 */ /* 0x000fe200078e02c6 */
[----:B------:R-:W-:Y:S01]  /*5130*/  ISETP.GE.U32.AND P2, PT, R98, 0x7fffff92, PT ;  /* 0x7fffff926200780c */ /* 0x000fe20003f46070 */
[----:B------:R1:W-:Y:S02]  /*5140*/  LDGSTS.E [R251+0x28028], desc[UR18][R116.64], !P3 ;  /* 0x2802800074fb7fae */ /* 0x0003e4000d9a1012 */
[----:B------:R-:W-:-:S02]  /*5150*/  VIADD R98, R96, 0xffffffb0 ;  /* 0xffffffb060627836 */ /* 0x000fc40000000000 */
        /* <DEDUP_REMOVED lines=49> */
[C---:B------:R-:W-:Y:S02]  /*5470*/  IMAD.WIDE R26, R175.reuse, 0x4, R26 ;  /* 0x00000004af1a7825 */ /* 0x040fe400078e021a */
[----:B------:R-:W-:Y:S01]  /*5480*/  ISETP.GE.U32.AND P2, PT, R98, 0x7fffff83, PT ;  /* 0x7fffff836200780c */ /* 0x000fe20003f46070 */
[----:B------:R1:W-:Y:S01]  /*5490*/  LDGSTS.E [R251+0x28068], desc[UR18][R14.64], !P4 ;  /* 0x280680000efb7fae */ /* 0x0003e2000e1a1012 */
[----:B------:R-:W-:Y:S01]  /*54a0*/  VIADD R98, R96, 0xffffffa1 ;  /* 0xffffffa160627836 */ /* 0x000fe20000000000 */
[----:B------:R-:W-:Y:S01]  /*54b0*/  ISETP.GE.U32.AND P4, PT, R100, 0x7fffff81, PT ;  /* 0x7fffff816400780c */ /* 0x000fe20003f86070 */
[----:B------:R-:W-:Y:S01]  /*54c0*/  IMAD.WIDE R24, R175, 0x4, R24 ;  /* 0x00000004af187825 */ /* 0x000fe200078e0218 */
[----:B------:R1:W-:Y:S01]  /*54d0*/  LDGSTS.E [R251+0x2806c], desc[UR18][R12.64], !P5 ;  /* 0x2806c0000cfb7fae */ /* 0x0003e2000e9a1012 */
[----:B------:R-:W-:-:S02]  /*54e0*/  ISETP.GE.AND P5, PT, R3, R100, PT ;  /* 0x000000640300720c */ /* 0x000fc40003fa6270 */
[----:B------:R-:W-:Y:S01]  /*54f0*/  ISETP.GE.U32.AND P3, PT, R98, 0x7fffff82, PT ;  /* 0x7fffff826200780c */ /* 0x000fe20003f66070 */
[----:B------:R1:W-:Y:S01]  /*5500*/  LDGSTS.E [R251+0x28070], desc[UR18][R10.64], !P1 ;  /* 0x280700000afb7fae */ /* 0x0003e2000c9a1012 */
[C---:B------:R-:W-:Y:S01]  /*5510*/  IMAD.WIDE R20, R175.reuse, 0x4, R20 ;  /* 0x00000004af147825 */ /* 0x040fe200078e0214 */
[----:B------:R-:W-:Y:S02]  /*5520*/  SEL R100, RZ, 0x4, P5 ;  /* 0x00000004ff647807 */ /* 0x000fe40002800000 */
[----:B------:R1:W-:Y:S01]  /*5530*/  LDGSTS.E [R251+0x28074], desc[UR18][R8.64], !P2 ;  /* 0x2807400008fb7fae */ /* 0x0003e2000d1a1012 */
[----:B------:R-:W-:-:S04]  /*5540*/  IMAD.WIDE R18, R175, 0x4, R18 ;  /* 0x00000004af127825 */ /* 0x000fc800078e0212 */
[----:B------:R-:W-:-:S03]  /*5550*/  IMAD.WIDE R16, R175, 0x4, R16 ;  /* 0x00000004af107825 */ /* 0x000fc600078e0210 */
[----:B------:R1:W-:Y:S01]  /*5560*/  LDGSTS.E [R251+0x28078], desc[UR18][R6.64], !P3 ;  /* 0x2807800006fb7fae */ /* 0x0003e2000d9a1012 */
[----:B------:R-:W-:Y:S01]  /*5570*/  ISETP.NE.U32.AND P3, PT, R94, RZ, PT ;  /* 0x000000ff5e00720c */ /* 0x000fe20003f65070 */
[C---:B------:R-:W-:Y:S02]  /*5580*/  IMAD.WIDE R148, R175.reuse, 0x4, R148 ;  /* 0x00000004af947825 */ /* 0x040fe400078e0294 */
[----:B------:R1:W-:Y:S01]  /*5590*/  LDGSTS.E [R251+0x2807c], desc[UR18][R4.64], !P4 ;  /* 0x2807c00004fb7fae */ /* 0x0003e2000e1a1012 */
[----:B------:R-:W-:Y:S01]  /*55a0*/  ISETP.GT.AND P4, PT, R88, 0x7f, PT ;  /* 0x0000007f5800780c */ /* 0x000fe20003f84270 */
[C---:B------:R-:W-:Y:S02]  /*55b0*/  IMAD.WIDE R150, R175.reuse, 0x4, R150 ;  /* 0x00000004af967825 */ /* 0x040fe400078e0296 */
[----:B------:R-:W0:Y:S02]  /*55c0*/  LDGDEPBAR ;  /* 0x00000000000079af */ /* 0x000e240000000000 */
[----:B--2---:R-:W-:-:S04]  /*55d0*/  IMAD.WIDE R152, R175, 0x4, R152 ;  /* 0x00000004af987825 */ /* 0x004fc800078e0298 */
[----:B------:R2:W-:Y:S01]  /*55e0*/  LDGSTS.E [R90+0x8000], desc[UR18][R184.64], P3 ;  /* 0x08000000b85a7fae */ /* 0x0005e200099a1012 */
[----:B------:R-:W-:-:S03]  /*55f0*/  IMAD.WIDE R154, R175, 0x4, R154 ;  /* 0x00000004af9a7825 */ /* 0x000fc600078e029a */
[----:B------:R1:W-:Y:S01]  /*5600*/  LDGSTS.E [R90+0x8400], desc[UR18][R186.64], P3 ;  /* 0x08400000ba5a7fae */ /* 0x0003e200099a1012 */
[----:B---3--:R-:W-:-:S03]  /*5610*/  IMAD.WIDE R156, R175, 0x4, R156 ;  /* 0x00000004af9c7825 */ /* 0x008fc600078e029c */
[----:B------:R3:W-:Y:S01]  /*5620*/  LDGSTS.E [R90+0x8800], desc[UR18][R188.64], P3 ;  /* 0x08800000bc5a7fae */ /* 0x0007e200099a1012 */
[----:B------:R-:W-:-:S03]  /*5630*/  IMAD.WIDE R158, R175, 0x4, R158 ;  /* 0x00000004af9e7825 */ /* 0x000fc600078e029e */
[----:B------:R2:W-:Y:S01]  /*5640*/  LDGSTS.E [R90+0x8c00], desc[UR18][R190.64], P3 ;  /* 0x08c00000be5a7fae */ /* 0x0005e200099a1012 */
[----:B------:R-:W-:-:S03]  /*5650*/  IMAD.WIDE R160, R175, 0x4, R160 ;  /* 0x00000004afa07825 */ /* 0x000fc600078e02a0 */
[----:B------:R2:W-:Y:S01]  /*5660*/  LDGSTS.E [R90+0x9000], desc[UR18][R192.64], P3 ;  /* 0x09000000c05a7fae */ /* 0x0005e200099a1012 */
[----:B-1----:R-:W-:-:S03]  /*5670*/  IMAD.WIDE R162, R175, 0x4, R162 ;  /* 0x00000004afa27825 */ /* 0x002fc600078e02a2 */
[----:B------:R1:W-:Y:S01]  /*5680*/  LDGSTS.E [R90+0x9400], desc[UR18][R194.64], P3 ;  /* 0x09400000c25a7fae */ /* 0x0003e200099a1012 */
[----:B------:R-:W-:-:S03]  /*5690*/  IMAD.WIDE R164, R175, 0x4, R164 ;  /* 0x00000004afa47825 */ /* 0x000fc600078e02a4 */
[----:B------:R1:W-:Y:S01]  /*56a0*/  LDGSTS.E [R90+0x9800], desc[UR18][R196.64], P3 ;  /* 0x09800000c45a7fae */ /* 0x0003e200099a1012 */
[----:B------:R-:W-:-:S03]  /*56b0*/  IMAD.WIDE R166, R175, 0x4, R166 ;  /* 0x00000004afa67825 */ /* 0x000fc600078e02a6 */
[----:B------:R1:W-:Y:S01]  /*56c0*/  LDGSTS.E [R90+0x9c00], desc[UR18][R198.64], P3 ;  /* 0x09c00000c65a7fae */ /* 0x0003e200099a1012 */
[----:B------:R-:W-:-:S03]  /*56d0*/  IMAD.WIDE R168, R175, 0x4, R168 ;  /* 0x00000004afa87825 */ /* 0x000fc600078e02a8 */
[----:B------:R1:W-:Y:S01]  /*56e0*/  LDGSTS.E [R90+0xa000], desc[UR18][R200.64], P3 ;  /* 0x0a000000c85a7fae */ /* 0x0003e200099a1012 */
[----:B------:R-:W-:-:S03]  /*56f0*/  IMAD.WIDE R172, R175, 0x4, R172 ;  /* 0x00000004afac7825 */ /* 0x000fc600078e02ac */
[----:B------:R1:W-:Y:S01]  /*5700*/  LDGSTS.E [R90+0xa400], desc[UR18][R202.64], P3 ;  /* 0x0a400000ca5a7fae */ /* 0x0003e200099a1012 */
[C---:B------:R-:W-:Y:S02]  /*5710*/  VIADD R98, R96.reuse, 0xffffff9f ;  /* 0xffffff9f60627836 */ /* 0x040fe40000000000 */
[C---:B------:R-:W-:Y:S01]  /*5720*/  VIADD R99, R96.reuse, 0xffffff9e ;  /* 0xffffff9e60637836 */ /* 0x040fe20000000000 */
[----:B------:R1:W-:Y:S01]  /*5730*/  LDGSTS.E [R90+0xa800], desc[UR18][R204.64], P3 ;  /* 0x0a800000cc5a7fae */ /* 0x0003e200099a1012 */
[----:B------:R-:W-:Y:S01]  /*5740*/  VIADD R94, R96, 0xffffff9d ;  /* 0xffffff9d605e7836 */ /* 0x000fe20000000000 */
[----:B------:R-:W-:Y:S01]  /*5750*/  ISETP.GE.U32.AND P1, PT, R98, 0x7fffff80, PT ;  /* 0x7fffff806200780c */ /* 0x000fe20003f26070 */
[C---:B------:R-:W-:Y:S01]  /*5760*/  VIADD R98, R96.reuse, 0xffffff9b ;  /* 0xffffff9b60627836 */ /* 0x040fe20000000000 */
[----:B------:R1:W-:Y:S01]  /*5770*/  LDGSTS.E [R90+0xac00], desc[UR18][R34.64], P3 ;  /* 0x0ac00000225a7fae */ /* 0x0003e200099a1012 */
[----:B------:R-:W-:Y:S01]  /*5780*/  ISETP.GE.U32.AND P2, PT, R99, 0x7fffff7f, PT ;  /* 0x7fffff7f6300780c */ /* 0x000fe20003f46070 */
[----:B------:R-:W-:-:S02]  /*5790*/  VIADD R99, R96, 0xffffff9c ;  /* 0xffffff9c60637836 */ /* 0x000fc40000000000 */
[----:B------:R1:W-:Y:S01]  /*57a0*/  LDGSTS.E [R90+0xb000], desc[UR18][R32.64], P3 ;  /* 0x0b000000205a7fae */ /* 0x0003e200099a1012 */
[----:B------:R-:W-:Y:S02]  /*57b0*/  IMAD.WIDE R102, R171, 0x4, R102 ;  /* 0x00000004ab667825 */ /* 0x000fe400078e0266 */
[----:B------:R-:W-:Y:S01]  /*57c0*/  ISETP.GE.U32.AND P5, PT, R99, 0x7fffff7d, PT ;  /* 0x7fffff7d6300780c */ /* 0x000fe20003fa6070 */
[----:B------:R1:W-:Y:S01]  /*57d0*/  LDGSTS.E [R90+0xb400], desc[UR18][R30.64], P3 ;  /* 0x0b4000001e5a7fae */ /* 0x0003e200099a1012 */
[----:B------:R-:W-:-:S03]  /*57e0*/  IMAD.WIDE R182, R171, 0x4, R182 ;  /* 0x00000004abb67825 */ /* 0x000fc600078e02b6 */
[----:B------:R1:W-:Y:S01]  /*57f0*/  LDGSTS.E [R90+0xb800], desc[UR18][R28.64], P3 ;  /* 0x0b8000001c5a7fae */ /* 0x0003e200099a1012 */
[----:B------:R-:W-:-:S03]  /*5800*/  IMAD.WIDE R180, R171, 0x4, R180 ;  /* 0x00000004abb47825 */ /* 0x000fc600078e02b4 */
[----:B------:R1:W-:Y:S01]  /*5810*/  LDGSTS.E [R90+0xbc00], desc[UR18][R26.64], P3 ;  /* 0x0bc000001a5a7fae */ /* 0x0003e200099a1012 */
[----:B------:R-:W-:Y:S02]  /*5820*/  VIADD R99, R96, 0xffffff98 ;  /* 0xffffff9860637836 */ /* 0x000fe40000000000 */
[C---:B------:R-:W-:Y:S01]  /*5830*/  IMAD.WIDE R110, R171.reuse, 0x4, R110 ;  /* 0x00000004ab6e7825 */ /* 0x040fe200078e026e */
[----:B------:R1:W-:Y:S03]  /*5840*/  LDGSTS.E [R92+0x8200], desc[UR18][R24.64], P3 ;  /* 0x08200000185c7fae */ /* 0x0003e600099a1012 */
        /* <DEDUP_REMOVED lines=28> */
[----:B------:R-:W-:Y:S01]  /*5a10*/  IMAD.WIDE R134, R171, 0x4, R134 ;  /* 0x00000004ab867825 */ /* 0x000fe200078e0286 */
[----:B------:R1:W-:Y:S01]  /*5a20*/  LDGSTS.E [R92+0xbe00], desc[UR18][R172.64], P3 ;  /* 0x0be00000ac5c7fae */ /* 0x0003e200099a1012 */
[----:B------:R-:W-:-:S02]  /*5a30*/  ISETP.GE.U32.AND P3, PT, R94, 0x7fffff7e, PT ;  /* 0x7fffff7e5e00780c */ /* 0x000fc40003f66070 */
[----:B------:R-:W-:Y:S01]  /*5a40*/  SEL R94, R100, RZ, P4 ;  /* 0x000000ff645e7207 */ /* 0x000fe20002000000 */
[----:B------:R-:W0:Y:S01]  /*5a50*/  LDGDEPBAR ;  /* 0x00000000000079af */ /* 0x000e220000000000 */
[----:B------:R-:W-:Y:S01]  /*5a60*/  ISETP.GE.U32.AND P4, PT, R98, 0x7fffff7c, PT ;  /* 0x7fffff7c6200780c */ /* 0x000fe20003f86070 */
[----:B------:R-:W-:Y:S01]  /*5a70*/  VIADD R98, R96, 0xffffff9a ;  /* 0xffffff9a60627836 */ /* 0x000fe20000000000 */
[----:B------:R-:W1:Y:S08]  /*5a80*/  LDC R100, c[0x0][0x3a0] ;  /* 0x0000e800ff647b82 */ /* 0x000e700000000800 */
[----:B------:R-:W-:Y:S01]  /*5a90*/  BAR.SYNC.DEFER_BLOCKING 0x0 ;  /* 0x0000000000007b1d */ /* 0x000fe20000010000 */
        /* <DEDUP_REMOVED lines=62> */
[----:B--2---:R-:W-:Y:S01]  /*5e80*/  IMAD.WIDE R184, R175, 0x4, R184 ;  /* 0x00000004afb87825 */ /* 0x004fe200078e02b8 */
        /* <DEDUP_REMOVED lines=30> */
[C---:B------:R-:W-:Y:S02]  /*6070*/  VIADD R98, R96.reuse, 0xffffff82 ;  /* 0xffffff8260627836 */ /* 0x040fe40000000000 */
[----:B------:R-:W-:Y:S01]  /*6080*/  VIADD R96, R96, 0xffffff80 ;  /* 0xffffff8060607836 */ /* 0x000fe20000000000 */
[----:B------:R2:W-:Y:S01]  /*6090*/  LDGSTS.E [R251+0x2c064], desc[UR18][R22.64], !P1 ;  /* 0x2c06400016fb7fae */ /* 0x0005e2000c9a1012 */
[----:B------:R-:W-:Y:S01]  /*60a0*/  ISETP.GE.U32.AND P1, PT, R99, 0x7fffff62, PT ;  /* 0x7fffff626300780c */ /* 0x000fe20003f26070 */
[C---:B-1----:R-:W-:Y:S01]  /*60b0*/  IMAD.WIDE R194, R175.reuse, 0x4, R194 ;  /* 0x00000004afc27825 */ /* 0x042fe200078e02c2 */
[----:B------:R-:W-:Y:S01]  /*60c0*/  ISETP.GE.U32.AND P4, PT, R98, 0x7fffff63, PT ;  /* 0x7fffff636200780c */ /* 0x000fe20003f86070 */
[----:B------:R1:W-:Y:S01]  /*60d0*/  LDGSTS.E [R251+0x2c068], desc[UR18][R14.64], !P2 ;  /* 0x2c0680000efb7fae */ /* 0x0003e2000d1a1012 */
[----:B------:R-:W-:Y:S01]  /*60e0*/  ISETP.GE.U32.AND P2, PT, R96, 0x7fffff61, PT ;  /* 0x7fffff616000780c */ /* 0x000fe20003f46070 */
[----:B------:R-:W-:Y:S01]  /*60f0*/  IMAD.WIDE R196, R175, 0x4, R196 ;  /* 0x00000004afc47825 */ /* 0x000fe200078e02c4 */
[----:B------:R-:W1:Y:S01]  /*6100*/  LDC R99, c[0x0][0x3a0] ;  /* 0x0000e800ff637b82 */ /* 0x000e620000000800 */
[----:B------:R1:W-:Y:S01]  /*6110*/  LDGSTS.E [R251+0x2c06c], desc[UR18][R12.64], !P3 ;  /* 0x2c06c0000cfb7fae */ /* 0x0003e2000d9a1012 */
[----:B------:R-:W-:Y:S01]  /*6120*/  ISETP.GE.AND P3, PT, R3, R96, PT ;  /* 0x000000600300720c */ /* 0x000fe20003f66270 */
[----:B------:R-:W-:-:S02]  /*6130*/  IMAD.WIDE R198, R175, 0x4, R198 ;  /* 0x00000004afc67825 */ /* 0x000fc400078e02c6 */
[----:B------:R1:W-:Y:S01]  /*6140*/  LDGSTS.E [R251+0x2c070], desc[UR18][R10.64], !P5 ;  /* 0x2c0700000afb7fae */ /* 0x0003e2000e9a1012 */
[----:B------:R-:W-:Y:S01]  /*6150*/  ISETP.NE.U32.AND P5, PT, R94, RZ, PT ;  /* 0x000000ff5e00720c */ /* 0x000fe20003fa5070 */
[C---:B------:R-:W-:Y:S01]  /*6160*/  IMAD.WIDE R200, R175.reuse, 0x4, R200 ;  /* 0x00000004afc87825 */ /* 0x040fe200078e02c8 */
[----:B------:R-:W1:Y:S01]  /*6170*/  LDC R98, c[0x0][0x3a0] ;  /* 0x0000e800ff627b82 */ /* 0x000e620000000800 */
[----:B------:R1:W-:Y:S02]  /*6180*/  LDGSTS.E [R251+0x2c074], desc[UR18][R8.64], !P4 ;  /* 0x2c07400008fb7fae */ /* 0x0003e4000e1a1012 */
[C---:B------:R-:W-:Y:S02]  /*6190*/  IMAD.WIDE R202, R175.reuse, 0x4, R202 ;  /* 0x00000004afca7825 */ /* 0x040fe400078e02ca */
[----:B------:R1:W-:Y:S02]  /*61a0*/  LDGSTS.E [R251+0x2c078], desc[UR18][R6.64], !P1 ;  /* 0x2c07800006fb7fae */ /* 0x0003e4000c9a1012 */
[----:B------:R-:W-:-:S02]  /*61b0*/  IMAD.WIDE R204, R175, 0x4, R204 ;  /* 0x00000004afcc7825 */ /* 0x000fc400078e02cc */
[----:B------:R1:W-:Y:S02]  /*61c0*/  LDGSTS.E [R251+0x2c07c], desc[UR18][R4.64], !P2 ;  /* 0x2c07c00004fb7fae */ /* 0x0003e4000d1a1012 */
[C---:B------:R-:W-:Y:S02]  /*61d0*/  IMAD.WIDE R34, R175.reuse, 0x4, R34 ;  /* 0x00000004af227825 */ /* 0x040fe400078e0222 */
[----:B------:R-:W0:Y:S02]  /*61e0*/  LDGDEPBAR ;  /* 0x00000000000079af */ /* 0x000e240000000000 */
[C---:B------:R-:W-:Y:S02]  /*61f0*/  IMAD.WIDE R32, R175.reuse, 0x4, R32 ;  /* 0x00000004af207825 */ /* 0x040fe400078e0220 */
[----:B------:R1:W-:Y:S02]  /*6200*/  LDGSTS.E [R90+0xc000], desc[UR18][R184.64], P5 ;  /* 0x0c000000b85a7fae */ /* 0x0003e4000a9a1012 */
[----:B------:R-:W-:-:S02]  /*6210*/  IMAD.WIDE R30, R175, 0x4, R30 ;  /* 0x00000004af1e7825 */ /* 0x000fc400078e021e */
[----:B------:R1:W-:Y:S02]  /*6220*/  LDGSTS.E [R90+0xc400], desc[UR18][R186.64], P5 ;  /* 0x0c400000ba5a7fae */ /* 0x0003e4000a9a1012 */
[C---:B------:R-:W-:Y:S02]  /*6230*/  IMAD.WIDE R28, R175.reuse, 0x4, R28 ;  /* 0x00000004af1c7825 */ /* 0x040fe400078e021c */
[----:B------:R1:W-:Y:S02]  /*6240*/  LDGSTS.E [R90+0xc800], desc[UR18][R188.64], P5 ;  /* 0x0c800000bc5a7fae */ /* 0x0003e4000a9a1012 */
[----:B------:R-:W-:Y:S02]  /*6250*/  VIADD R94, R100, 0xffffff7f ;  /* 0xffffff7f645e7836 */ /* 0x000fe40000000000 */
[----:B------:R1:W-:Y:S01]  /*6260*/  LDGSTS.E [R90+0xcc00], desc[UR18][R190.64], P5 ;  /* 0x0cc00000be5a7fae */ /* 0x0003e2000a9a1012 */
[C---:B------:R-:W-:Y:S01]  /*6270*/  IMAD.WIDE R26, R175.reuse, 0x4, R26 ;  /* 0x00000004af1a7825 */ /* 0x040fe200078e021a */
[----:B------:R-:W1:Y:S01]  /*6280*/  LDC R100, c[0x0][0x3a0] ;  /* 0x0000e800ff647b82 */ /* 0x000e620000000800 */
[----:B------:R-:W-:Y:S01]  /*6290*/  ISETP.GE.U32.AND P4, PT, R94, 0x7fffff60, PT ;  /* 0x7fffff605e00780c */ /* 0x000fe20003f86070 */
        /* <DEDUP_REMOVED lines=11> */
[----:B------:R-:W-:Y:S02]  /*6350*/  VIADD R94, R104, 0xffffff7d ;  /* 0xffffff7d685e7836 */ /* 0x000fe40000000000 */
[C---:B------:R-:W-:Y:S01]  /*6360*/  IMAD.WIDE R150, R175.reuse, 0x4, R150 ;  /* 0x00000004af967825 */ /* 0x040fe200078e0296 */
[----:B------:R1:W-:Y:S02]  /*6370*/  LDGSTS.E [R90+0xe800], desc[UR18][R204.64], P5 ;  /* 0x0e800000cc5a7fae */ /* 0x0003e4000a9a1012 */
[----:B------:R-:W-:Y:S01]  /*6380*/  ISETP.GE.U32.AND P2, PT, R94, 0x7fffff5e, PT ;  /* 0x7fffff5e5e00780c */ /* 0x000fe20003f46070 */
[C---:B------:R-:W-:Y:S01]  /*6390*/  IMAD.WIDE R152, R175.reuse, 0x4, R152 ;  /* 0x00000004af987825 */ /* 0x040fe200078e0298 */
[----:B------:R1:W-:Y:S01]  /*63a0*/  LDGSTS.E [R90+0xec00], desc[UR18][R34.64], P5 ;  /* 0x0ec00000225a7fae */ /* 0x0003e2000a9a1012 */
[----:B------:R-:W1:Y:S02]  /*63b0*/  LDC R94, c[0x0][0x3a0] ;  /* 0x0000e800ff5e7b82 */ /* 0x000e640000000800 */
        /* <DEDUP_REMOVED lines=17> */
[----:B------:R1:W-:Y:S03]  /*64d0*/  LDGSTS.E [R92+0xd200], desc[UR18][R148.64], P5 ;  /* 0x0d200000945c7fae */ /* 0x0003e6000a9a1012 */
[----:B----4-:R-:W-:Y:S01]  /*64e0*/  VIADD R96, R101, 0xffffff7e ;  /* 0xffffff7e65607836 */ /* 0x010fe20000000000 */
[----:B------:R4:W-:Y:S01]  /*64f0*/  LDGSTS.E [R92+0xd600], desc[UR18][R150.64], P5 ;  /* 0x0d600000965c7fae */ /* 0x0009e2000a9a1012 */
[----:B-----5:R-:W-:Y:S01]  /*6500*/  VIADD R101, R105, 0xffffff7c ;  /* 0xffffff7c69657836 */ /* 0x020fe20000000000 */
[----:B------:R-:W-:Y:S01]  /*6510*/  SEL R105, RZ, 0x4, P3 ;  /* 0x00000004ff697807 */ /* 0x000fe20001800000 */
[----:B-1----:R-:W-:Y:S01]  /*6520*/  VIADD R104, R94, 0xffffff7b ;  /* 0xffffff7b5e687836 */ /* 0x002fe20000000000 */
[----:B------:R1:W-:Y:S01]  /*6530*/  LDGSTS.E [R92+0xda00], desc[UR18][R152.64], P5 ;  /* 0x0da00000985c7fae */ /* 0x0003e2000a9a1012 */
[----:B------:R-:W-:Y:S01]  /*6540*/  ISETP.GE.U32.AND P1, PT, R96, 0x7fffff5f, PT ;  /* 0x7fffff5f6000780c */ /* 0x000fe20003f26070 */
[----:B------:R-:W-:Y:S01]  /*6550*/  IMAD.WIDE R102, R171, 0x4, R102 ;  /* 0x00000004ab667825 */ /* 0x000fe200078e0266 */
[----:B------:R-:W-:Y:S01]  /*6560*/  ISETP.GE.U32.AND P3, PT, R101, 0x7fffff5d, PT ;  /* 0x7fffff5d6500780c */ /* 0x000fe20003f66070 */
[----:B------:R5:W-:Y:S01]  /*6570*/  LDGSTS.E [R92+0xde00], desc[UR18][R154.64], P5 ;  /* 0x0de000009a5c7fae */ /* 0x000be2000a9a1012 */
[----:B------:R-:W1:Y:S01]  /*6580*/  LDC R96, c[0x0][0x3a0] ;  /* 0x0000e800ff607b82 */ /* 0x000e620000000800 */
[----:B------:R-:W-:-:S02]  /*6590*/  VIADD R99, R99, 0xffffff7a ;  /* 0xffffff7a63637836 */ /* 0x000fc40000000000 */
[----:B------:R1:W-:Y:S01]  /*65a0*/  LDGSTS.E [R92+0xe200], desc[UR18][R156.64], P5 ;  /* 0x0e2000009c5c7fae */ /* 0x0003e2000a9a1012 */
[----:B------:R-:W-:-:S03]  /*65b0*/  IMAD.WIDE R182, R171, 0x4, R182 ;  /* 0x00000004abb67825 */ /* 0x000fc600078e02b6 */
[----:B------:R1:W-:Y:S01]  /*65c0*/  LDGSTS.E [R92+0xe600], desc[UR18][R158.64], P5 ;  /* 0x0e6000009e5c7fae */ /* 0x0003e2000a9a1012 */
[----:B------:R-:W2:Y:S01]  /*65d0*/  LDC R101, c[0x0][0x3a0] ;  /* 0x0000e800ff657b82 */ /* 0x000ea20000000800 */
[C---:B------:R-:W-:Y:S02]  /*65e0*/  IMAD.WIDE R180, R171.reuse, 0x4, R180 ;  /* 0x00000004abb47825 */ /* 0x040fe400078e02b4 */
[----:B------:R1:W-:Y:S02]  /*65f0*/  LDGSTS.E [R92+0xea00], desc[UR18][R160.64], P5 ;  /* 0x0ea00000a05c7fae */ /* 0x0003e4000a9a1012 */
[----:B------:R-:W-:Y:S02]  /*6600*/  VIADD R98, R98, 0xffffff78 ;  /* 0xffffff7862627836 */ /* 0x000fe40000000000 */
[----:B------:R1:W-:Y:S01]  /*6610*/  LDGSTS.E [R92+0xee00], desc[UR18][R162.64], P5 ;  /* 0x0ee00000a25c7fae */ /* 0x0003e2000a9a1012 */
[----:B------:R-:W-:Y:S02]  /*6620*/  VIADD R100, R100, 0xffffff79 ;  /* 0xffffff7964647836 */ /* 0x000fe40000000000 */
[C---:B------:R-:W-:Y:S01]  /*6630*/  IMAD.WIDE R110, R171.reuse, 0x4, R110 ;  /* 0x00000004ab6e7825 */ /* 0x040fe200078e026e */
[----:B------:R1:W-:Y:S03]  /*6640*/  LDGSTS.E [R92+0xf200], desc[UR18][R164.64], P5 ;  /* 0x0f200000a45c7fae */ /* 0x0003e6000a9a1012 */
[C---:B------:R-:W-:Y:S01]  /*6650*/  IMAD.WIDE R108, R171.reuse, 0x4, R108 ;  /* 0x00000004ab6c7825 */ /* 0x040fe200078e026c */
[----:B------:R1:W-:Y:S03]  /*6660*/  LDGSTS.E [R92+0xf600], desc[UR18][R166.64], P5 ;  /* 0x0f600000a65c7fae */ /* 0x0003e6000a9a1012 */
[----:B-1----:R-:W-:Y:S01]  /*6670*/  VIADD R96, R96, 0xffffff77 ;  /* 0xffffff7760607836 */ /* 0x002fe20000000000 */
[----:B------:R1:W-:Y:S01]  /*6680*/  LDGSTS.E [R92+0xfa00], desc[UR18][R168.64], P5 ;  /* 0x0fa00000a85c7fae */ /* 0x0003e2000a9a1012 */
[----:B------:R-:W-:-:S03]  /*6690*/  IMAD.WIDE R178, R171, 0x4, R178 ;  /* 0x00000004abb27825 */ /* 0x000fc600078e02b2 */
[----:B------:R1:W-:Y:S01]  /*66a0*/  LDGSTS.E [R92+0xfe00], desc[UR18][R172.64], P5 ;  /* 0x0fe00000ac5c7fae */ /* 0x0003e2000a9a1012 */
[----:B------:R-:W-:Y:S01]  /*66b0*/  ISETP.GT.AND P5, PT, R88, 0x9f, PT ;  /* 0x0000009f5800780c */ /* 0x000fe20003fa4270 */
[----:B------:R-:W-:Y:S02]  /*66c0*/  IMAD.WIDE R176, R171, 0x4, R176 ;  /* 0x00000004abb07825 */ /* 0x000fe400078e02b0 */
[----:B------:R-:W0:Y:S01]  /*66d0*/  LDGDEPBAR ;  /* 0x00000000000079af */ /* 0x000e220000000000 */
[----:B------:R-:W-:Y:S01]  /*66e0*/  SEL R94, R105, RZ, P5 ;  /* 0x000000ff695e7207 */ /* 0x000fe20002800000 */
[C---:B------:R-:W-:Y:S01]  /*66f0*/  IMAD.WIDE R114, R171.reuse, 0x4, R114 ;  /* 0x00000004ab727825 */ /* 0x040fe200078e0272 */
[----:B------:R-:W-:Y:S01]  /*6700*/  ISETP.GE.U32.AND P5, PT, R104, 0x7fffff5c, PT ;  /* 0x7fffff5c6800780c */ /* 0x000fe20003fa6070 */
[----:B------:R-:W-:Y:S02]  /*6710*/  BAR.SYNC.DEFER_BLOCKING 0x0 ;  /* 0x0000000000007b1d */ /* 0x000fe40000010000 */
[----:B------:R-:W-:-:S06]  /*6720*/  IMAD.WIDE R112, R171, 0x4, R112 ;  /* 0x00000004ab707825 */ /* 0x000fcc00078e0270 */
[----:B------:R-:W1:Y:S01]  /*6730*/  LDC R104, c[0x0][0x3a0] ;  /* 0x0000e800ff687b82 */ /* 0x000e620000000800 */
[----:B------:R-:W-:-:S04]  /*6740*/  IMAD.WIDE R120, R171, 0x4, R120 ;  /* 0x00000004ab787825 */ /* 0x000fc800078e0278 */
[----:B------:R-:W-:-:S03]  /*6750*/  IMAD.WIDE R116, R171, 0x4, R116 ;  /* 0x00000004ab747825 */ /* 0x000fc600078e0274 */
[----:B------:R-:W3:Y:S01]  /*6760*/  LDC R105, c[0x0][0x3a0] ;  /* 0x0000e800ff697b82 */ /* 0x000ee20000000800 */
        /* <DEDUP_REMOVED lines=8> */
[----:B------:R-:W4:Y:S01]  /*67f0*/  LDC R99, c[0x0][0x3a0] ;  /* 0x0000e800ff637b82 */ /* 0x000f220000000800 */
[----:B------:R1:W-:Y:S01]  /*6800*/  LDGSTS.E [R251+0x30004], desc[UR18][R182.64], !P1 ;  /* 0x30004000b6fb7fae */ /* 0x0003e2000c9a1012 */
[----:B------:R-:W-:Y:S01]  /*6810*/  ISETP.GE.U32.AND P1, PT, R100, 0x7fffff5a, PT ;  /* 0x7fffff5a6400780c */ /* 0x000fe20003f26070 */
[----:B------:R-:W-:Y:S02]  /*6820*/  IMAD.WIDE R126, R171, 0x4, R126 ;  /* 0x00000004ab7e7825 */ /* 0x000fe400078e027e */
[----:B------:R1:W-:Y:S01]  /*6830*/  LDGSTS.E [R251+0x30008], desc[UR18][R180.64], !P2 ;  /* 0x30008000b4fb7fae */ /* 0x0003e2000d1a1012 */
[----:B------:R-:W-:Y:S01]  /*6840*/  ISETP.GE.U32.AND P2, PT, R98, 0x7fffff59, PT ;  /* 0x7fffff596200780c */ /* 0x000fe20003f46070 */
[----:B--2---:R-:W-:Y:S01]  /*6850*/  VIADD R98, R101, 0xffffff76 ;  /* 0xffffff7665627836 */ /* 0x004fe20000000000 */
[----:B------:R-:W2:Y:S01]  /*6860*/  LDC R100, c[0x0][0x3a0] ;  /* 0x0000e800ff647b82 */ /* 0x000ea20000000800 */
[----:B------:R1:W-:Y:S01]  /*6870*/  LDGSTS.E [R251+0x3000c], desc[UR18][R110.64], !P3 ;  /* 0x3000c0006efb7fae */ /* 0x0003e2000d9a1012 */
[----:B------:R-:W-:Y:S01]  /*6880*/  ISETP.GE.U32.AND P3, PT, R96, 0x7fffff58, PT ;  /* 0x7fffff586000780c */ /* 0x000fe20003f66070 */
[----:B-1----:R-:W-:-:S02]  /*6890*/  VIADD R96, R104, 0xffffff75 ;  /* 0xffffff7568607836 */ /* 0x002fc40000000000 */
[----:B------:R1:W-:Y:S01]  /*68a0*/  LDGSTS.E [R251+0x30010], desc[UR18][R108.64], !P5 ;  /* 0x300100006cfb7fae */ /* 0x0003e2000e9a1012 */
[----:B------:R-:W-:Y:S01]  /*68b0*/  ISETP.GE.U32.AND P5, PT, R98, 0x7fffff57, PT ;  /* 0x7fffff576200780c */ /* 0x000fe20003fa6070 */
[----:B---3--:R-:W-:Y:S01]  /*68c0*/  VIADD R98, R105, 0xffffff74 ;  /* 0xffffff7469627836 */ /* 0x008fe20000000000 */
[----:B------:R-:W3:Y:S01]  /*68d0*/  LDC R101, c[0x0][0x3a0] ;  /* 0x0000e800ff657b82 */ /* 0x000ee20000000800 */
[----:B------:R1:W-:Y:S01]  /*68e0*/  LDGSTS.E [R251+0x30014], desc[UR18][R178.64], !P4 ;  /* 0x30014000b2fb7fae */ /* 0x0003e2000e1a1012 */
[----:B------:R-:W-:Y:S01]  /*68f0*/  ISETP.GE.U32.AND P4, PT, R96, 0x7fffff56, PT ;  /* 0x7fffff566000780c */ /* 0x000fe20003f86070 */
[C---:B------:R-:W-:Y:S02]  /*6900*/  IMAD.WIDE R130, R171.reuse, 0x4, R130 ;  /* 0x00000004ab827825 */ /* 0x040fe400078e0282 */
[----:B------:R1:W-:Y:S01]  /*6910*/  LDGSTS.E [R251+0x30018], desc[UR18][R176.64], !P1 ;  /* 0x30018000b0fb7fae */ /* 0x0003e2000c9a1012 */
[----:B------:R-:W-:Y:S01]  /*6920*/  ISETP.GE.U32.AND P1, PT, R98, 0x7fffff55, PT ;  /* 0x7fffff556200780c */ /* 0x000fe20003f26070 */
[----:B------:R-:W-:Y:S01]  /*6930*/  IMAD.WIDE R128, R171, 0x4, R128 ;  /* 0x00000004ab807825 */ /* 0x000fe200078e0280 */
[----:B------:R-:W1:Y:S01]  /*6940*/  LDC R104, c[0x0][0x3a0] ;  /* 0x0000e800ff687b82 */ /* 0x000e620000000800 */
[----:B------:R1:W-:Y:S02]  /*6950*/  LDGSTS.E [R251+0x3001c], desc[UR18][R114.64], !P2 ;  /* 0x3001c00072fb7fae */ /* 0x0003e4000d1a1012 */
[----:B----4-:R-:W-:-:S02]  /*6960*/  VIADD R96, R99, 0xffffff73 ;  /* 0xffffff7363607836 */ /* 0x010fc40000000000 */
[----:B------:R4:W-:Y:S01]  /*6970*/  LDGSTS.E [R251+0x30020], desc[UR18][R112.64], !P3 ;  /* 0x3002000070fb7fae */ /* 0x0009e2000d9a1012 */
[C---:B------:R-:W-:Y:S02]  /*6980*/  IMAD.WIDE R132, R171.reuse, 0x4, R132 ;  /* 0x00000004ab847825 */ /* 0x040fe400078e0284 */
[----:B------:R-:W4:Y:S01]  /*6990*/  LDC R105, c[0x0][0x3a0] ;  /* 0x0000e800ff697b82 */ /* 0x000f220000000800 */
[----:B------:R-:W-:Y:S01]  /*69a0*/  ISETP.GE.U32.AND P2, PT, R96, 0x7fffff54, PT ;  /* 0x7fffff546000780c */ /* 0x000fe20003f46070 */
[----:B------:R-:W-:Y:S01]  /*69b0*/  VIADD R96, R106, 0xffffff71 ;  /* 0xffffff716a607836 */ /* 0x000fe20000000000 */
[----:B------:R1:W-:Y:S01]  /*69c0*/  LDGSTS.E [R251+0x30024], desc[UR18][R120.64], !P5 ;  /* 0x3002400078fb7fae */ /* 0x0003e2000e9a1012 */
[----:B--2---:R-:W-:Y:S02]  /*69d0*/  VIADD R98, R100, 0xffffff72 ;  /* 0xffffff7264627836 */ /* 0x004fe40000000000 */
[----:B------:R-:W-:Y:S01]  /*69e0*/  IMAD.WIDE R134, R171, 0x4, R134 ;  /* 0x00000004ab867825 */ /* 0x000fe200078e0286 */
[----:B------:R-:W-:Y:S01]  /*69f0*/  ISETP.GE.U32.AND P5, PT, R96, 0x7fffff52, PT ;  /* 0x7fffff526000780c */ /* 0x000fe20003fa6070 */
[----:B------:R-:W2:Y:S01]  /*6a00*/  LDC R99, c[0x0][0x3a0] ;  /* 0x0000e800ff637b82 */ /* 0x000ea20000000800 */
[----:B------:R-:W-:Y:S01]  /*6a10*/  ISETP.GE.U32.AND P3, PT, R98, 0x7fffff53, PT ;  /* 0x7fffff536200780c */ /* 0x000fe20003f66070 */
[----:B---3--:R-:W-:Y:S01]  /*6a20*/  VIADD R96, R101, 0xffffff70 ;  /* 0xffffff7065607836 */ /* 0x008fe20000000000 */
[----:B------:R3:W-:Y:S01]  /*6a30*/  LDGSTS.E [R251+0x30028], desc[UR18][R116.64], !P4 ;  /* 0x3002800074fb7fae */ /* 0x0007e2000e1a1012 */
[----:B------:R-:W-:-:S03]  /*6a40*/  IMAD.WIDE R136, R171, 0x4, R136 ;  /* 0x00000004ab887825 */ /* 0x000fc600078e0288 */
[----:B------:R-:W-:Y:S01]  /*6a50*/  ISETP.GE.U32.AND P4, PT, R96, 0x7fffff51, PT ;  /* 0x7fffff516000780c */ /* 0x000fe20003f86070 */
[----:B------:R-:W3:Y:S01]  /*6a60*/  LDC R101, c[0x0][0x3a0] ;  /* 0x0000e800ff657b82 */ /* 0x000ee20000000800 */
[----:B-1----:R-:W-:Y:S01]  /*6a70*/  VIADD R98, R104, 0xffffff6f ;  /* 0xffffff6f68627836 */ /* 0x002fe20000000000 */
[----:B------:R1:W-:Y:S01]  /*6a80*/  LDGSTS.E [R251+0x3002c], desc[UR18][R118.64], !P1 ;  /* 0x3002c00076fb7fae */ /* 0x0003e2000c9a1012 */
[----:B------:R-:W-:-:S03]  /*6a90*/  IMAD.WIDE R138, R171, 0x4, R138 ;  /* 0x00000004ab8a7825 */ /* 0x000fc600078e028a */
[----:B------:R-:W-:Y:S01]  /*6aa0*/  ISETP.GE.U32.AND P1, PT, R98, 0x7fffff50, PT ;  /* 0x7fffff506200780c */ /* 0x000fe20003f26070 */
[----:B------:R1:W-:Y:S01]  /*6ab0*/  LDGSTS.E [R251+0x30030], desc[UR18][R122.64], !P2 ;  /* 0x300300007afb7fae */ /* 0x0003e2000d1a1012 */
[----:B------:R-:W1:Y:S01]  /*6ac0*/  LDC R100, c[0x0][0x3a0] ;  /* 0x0000e800ff647b82 */ /* 0x000e620000000800 */
[----:B----4-:R-:W-:Y:S02]  /*6ad0*/  VIADD R96, R105, 0xffffff6e ;  /* 0xffffff6e69607836 */ /* 0x010fe40000000000 */
[----:B------:R4:W-:Y:S01]  /*6ae0*/  LDGSTS.E [R251+0x30034], desc[UR18][R124.64], !P3 ;  /* 0x300340007cfb7fae */ /* 0x0009e2000d9a1012 */
[----:B------:R-:W-:Y:S02]  /*6af0*/  VIADD R98, R107, 0xffffff6d ;  /* 0xffffff6d6b627836 */ /* 0x000fe40000000000 */
[----:B------:R-:W-:Y:S01]  /*6b00*/  ISETP.GE.U32.AND P2, PT, R96, 0x7fffff4f, PT ;  /* 0x7fffff4f6000780c */ /* 0x000fe20003f46070 */
[----:B------:R1:W-:Y:S01]  /*6b10*/  LDGSTS.E [R251+0x30038], desc[UR18][R126.64], !P5 ;  /* 0x300380007efb7fae */ /* 0x0003e2000e9a1012 */
[----:B------:R-:W4:Y:S01]  /*6b20*/  LDC R104, c[0x0][0x3a0] ;  /* 0x0000e800ff687b82 */ /* 0x000f220000000800 */
[----:B--2---:R-:W-:Y:S01]  /*6b30*/  VIADD R96, R99, 0xffffff6c ;  /* 0xffffff6c63607836 */ /* 0x004fe20000000000 */
[----:B------:R-:W-:Y:S01]  /*6b40*/  ISETP.GE.U32.AND P3, PT, R98, 0x7fffff4e, PT ;  /* 0x7fffff4e6200780c */ /* 0x000fe20003f66070 */
[----:B------:R2:W-:Y:S01]  /*6b50*/  LDGSTS.E [R251+0x3003c], desc[UR18][R130.64], !P4 ;  /* 0x3003c00082fb7fae */ /* 0x0005e2000e1a1012 */
[----:B------:R-:W-:-:S02]  /*6b60*/  IMAD.WIDE R140, R171, 0x4, R140 ;  /* 0x00000004ab8c7825 */ /* 0x000fc400078e028c */
[----:B------:R-:W-:Y:S01]  /*6b70*/  ISETP.GE.U32.AND P5, PT, R96, 0x7fffff4d, PT ;  /* 0x7fffff4d6000780c */ /* 0x000fe20003fa6070 */
[----:B------:R1:W-:Y:S01]  /*6b80*/  LDGSTS.E [R251+0x30040], desc[UR18][R128.64], !P1 ;  /* 0x3004000080fb7fae */ /* 0x0003e2000c9a1012 */
[----:B------:R-:W2:Y:S01]  /*6b90*/  LDC R106, c[0x0][0x3a0] ;  /* 0x0000e800ff6a7b82 */ /* 0x000ea20000000800 */
[----:B---3--:R-:W-:Y:S02]  /*6ba0*/  VIADD R96, R101, 0xffffff6a ;  /* 0xffffff6a65607836 */ /* 0x008fe40000000000 */
[----:B------:R3:W-:Y:S01]  /*6bb0*/  LDGSTS.E [R251+0x30044], desc[UR18][R132.64], !P2 ;  /* 0x3004400084fb7fae */ /* 0x0007e2000d1a1012 */
[----:B------:R-:W-:Y:S02]  /*6bc0*/  IMAD.WIDE R142, R171, 0x4, R142 ;  /* 0x00000004ab8e7825 */ /* 0x000fe400078e028e */
[----:B------:R-:W-:Y:S01]  /*6bd0*/  ISETP.GE.U32.AND P1, PT, R96, 0x7fffff4b, PT ;  /* 0x7fffff4b6000780c */ /* 0x000fe20003f26070 */
[----:B------:R2:W-:Y:S01]  /*6be0*/  LDGSTS.E [R251+0x30048], desc[UR18][R134.64], !P3 ;  /* 0x3004800086fb7fae */ /* 0x0005e2000d9a1012 */
[----:B------:R-:W3:Y:S01]  /*6bf0*/  LDC R105, c[0x0][0x3a0] ;  /* 0x0000e800ff697b82 */ /* 0x000ee20000000800 */
[----:B-1----:R-:W-:-:S02]  /*6c00*/  VIADD R98, R100, 0xffffff6b ;  /* 0xffffff6b64627836 */ /* 0x002fc40000000000 */
[----:B------:R1:W-:Y:S01]  /*6c10*/  LDGSTS.E [R251+0x3004c], desc[UR18][R136.64], !P5 ;  /* 0x3004c00088fb7fae */ /* 0x0003e2000e9a1012 */
[C---:B------:R-:W-:Y:S02]  /*6c20*/  IMAD.WIDE R144, R171.reuse, 0x4, R144 ;  /* 0x00000004ab907825 */ /* 0x040fe400078e0290 */
[----:B------:R-:W-:Y:S02]  /*6c30*/  ISETP.GE.U32.AND P4, PT, R98, 0x7fffff4c, PT ;  /* 0x7fffff4c6200780c */ /* 0x000fe40003f86070 */
[----:B------:R-:W1:Y:S01]  /*6c40*/  LDC R107, c[0x0][0x3a0] ;  /* 0x0000e800ff6b7b82 */ /* 0x000e620000000800 */
[----:B----4-:R-:W-:Y:S02]  /*6c50*/  VIADD R96, R104, 0xffffff69 ;  /* 0xffffff6968607836 */ /* 0x010fe40000000000 */
[----:B------:R-:W-:-:S03]  /*6c60*/  IMAD.WIDE R146, R171, 0x4, R146 ;  /* 0x00000004ab927825 */ /* 0x000fc600078e0292 */
[----:B------:R-:W-:Y:S01]  /*6c70*/  ISETP.GE.U32.AND P2, PT, R96, 0x7fffff4a, PT ;  /* 0x7fffff4a6000780c */ /* 0x000fe20003f46070 */
[C---:B------:R-:W-:Y:S01]  /*6c80*/  IMAD.WIDE R22, R171.reuse, 0x4, R22 ;  /* 0x00000004ab167825 */ /* 0x040fe200078e0216 */
[----:B------:R-:W4:Y:S03]  /*6c90*/  LDC R99, c[0x0][0x3a0] ;  /* 0x0000e800ff637b82 */ /* 0x000f260000000800 */
[----:B--2---:R-:W-:Y:S01]  /*6ca0*/  VIADD R96, R106, 0xffffff67 ;  /* 0xffffff676a607836 */ /* 0x004fe20000000000 */
[----:B------:R2:W-:Y:S01]  /*6cb0*/  LDGSTS.E [R251+0x30050], desc[UR18][R138.64], !P4 ;  /* 0x300500008afb7fae */ /* 0x0005e2000e1a1012 */
[----:B------:R-:W-:-:S03]  /*6cc0*/  IMAD.WIDE R14, R171, 0x4, R14 ;  /* 0x00000004ab0e7825 */ /* 0x000fc600078e020e */
[----:B------:R-:W2:Y:S01]  /*6cd0*/  LDC R100, c[0x0][0x3a0] ;  /* 0x0000e800ff647b82 */ /* 0x000ea20000000800 */
[----:B---3--:R-:W-:Y:S01]  /*6ce0*/  VIADD R98, R105, 0xffffff68 ;  /* 0xffffff6869627836 */ /* 0x008fe20000000000 */
[----:B------:R-:W-:Y:S01]  /*6cf0*/  ISETP.GE.U32.AND P5, PT, R96, 0x7fffff48, PT ;  /* 0x7fffff486000780c */ /* 0x000fe20003fa6070 */
[----:B------:R3:W-:Y:S01]  /*6d00*/  LDGSTS.E [R251+0x30054], desc[UR18][R140.64], !P1 ;  /* 0x300540008cfb7fae */ /* 0x0007e2000c9a1012 */
[----:B------:R-:W-:Y:S02]  /*6d10*/  IMAD.WIDE R12, R171, 0x4, R12 ;  /* 0x00000004ab0c7825 */ /* 0x000fe400078e020c */
[----:B------:R-:W-:Y:S01]  /*6d20*/  ISETP.GE.U32.AND P3, PT, R98, 0x7fffff49, PT ;  /* 0x7fffff496200780c */ /* 0x000fe20003f66070 */
[----:B------:R2:W-:Y:S01]  /*6d30*/  LDGSTS.E [R251+0x30058], desc[UR18][R142.64], !P2 ;  /* 0x300580008efb7fae */ /* 0x0005e2000d1a1012 */
[----:B------:R-:W3:Y:S01]  /*6d40*/  LDC R101, c[0x0][0x3a0] ;  /* 0x0000e800ff657b82 */ /* 0x000ee20000000800 */
[----:B-1----:R-:W-:Y:S02]  /*6d50*/  VIADD R98, R107, 0xffffff66 ;  /* 0xffffff666b627836 */ /* 0x002fe40000000000 */
[----:B------:R-:W-:-:S03]  /*6d60*/  IMAD.WIDE R10, R171, 0x4, R10 ;  /* 0x00000004ab0a7825 */ /* 0x000fc600078e020a */
[----:B------:R-:W-:Y:S01]  /*6d70*/  ISETP.GE.U32.AND P4, PT, R98, 0x7fffff47, PT ;  /* 0x7fffff476200780c */ /* 0x000fe20003f86070 */
[----:B------:R-:W-:Y:S01]  /*6d80*/  IMAD.WIDE R8, R171, 0x4, R8 ;  /* 0x00000004ab087825 */ /* 0x000fe200078e0208 */
[----:B------:R-:W1:Y:S03]  /*6d90*/  LDC R106, c[0x0][0x3a0] ;  /* 0x0000e800ff6a7b82 */ /* 0x000e660000000800 */
[----:B----4-:R-:W-:Y:S01]  /*6da0*/  VIADD R96, R99, 0xffffff65 ;  /* 0xffffff6563607836 */ /* 0x010fe20000000000 */
[----:B------:R4:W-:Y:S01]  /*6db0*/  LDGSTS.E [R251+0x3005c], desc[UR18][R144.64], !P3 ;  /* 0x3005c00090fb7fae */ /* 0x0009e2000d9a1012 */
[----:B------:R-:W-:-:S03]  /*6dc0*/  IMAD.WIDE R6, R171, 0x4, R6 ;  /* 0x00000004ab067825 */ /* 0x000fc600078e0206 */
[----:B------:R-:W4:Y:S01]  /*6dd0*/  LDC R104, c[0x0][0x3a0] ;  /* 0x0000e800ff687b82 */ /* 0x000f220000000800 */
[----:B--2---:R-:W-:Y:S01]  /*6de0*/  VIADD R98, R100, 0xffffff64 ;  /* 0xffffff6464627836 */ /* 0x004fe20000000000 */
[----:B------:R-:W-:Y:S01]  /*6df0*/  ISETP.GE.U32.AND P1, PT, R96, 0x7fffff46, PT ;  /* 0x7fffff466000780c */ /* 0x000fe20003f26070 */
[----:B------:R2:W-:Y:S01]  /*6e00*/  LDGSTS.E [R251+0x30060], desc[UR18][R146.64], !P5 ;  /* 0x3006000092fb7fae */ /* 0x0005e2000e9a1012 */
[----:B------:R-:W-:Y:S02]  /*6e10*/  IMAD.WIDE R4, R171, 0x4, R4 ;  /* 0x00000004ab047825 */ /* 0x000fe400078e0204 */
[----:B------:R-:W-:Y:S01]  /*6e20*/  ISETP.GE.U32.AND P2, PT, R98, 0x7fffff45, PT ;  /* 0x7fffff456200780c */ /* 0x000fe20003f46070 */
[----:B------:R1:W-:Y:S01]  /*6e30*/  LDGSTS.E [R251+0x30064], desc[UR18][R22.64], !P4 ;  /* 0x3006400016fb7fae */ /* 0x0003e2000e1a1012 */
[----:B------:R-:W2:Y:S01]  /*6e40*/  LDC R105, c[0x0][0x3a0] ;  /* 0x0000e800ff697b82 */ /* 0x000ea20000000800 */
[----:B---3--:R-:W-:Y:S02]  /*6e50*/  VIADD R96, R101, 0xffffff63 ;  /* 0xffffff6365607836 */ /* 0x008fe40000000000 */
[----:B------:R-:W-:-:S03]  /*6e60*/  IMAD.WIDE R184, R175, 0x4, R184 ;  /* 0x00000004afb87825 */ /* 0x000fc600078e02b8 */
[----:B------:R-:W-:Y:S01]  /*6e70*/  ISETP.GE.U32.AND P3, PT, R96, 0x7fffff44, PT ;  /* 0x7fffff446000780c */ /* 0x000fe20003f66070 */
[----:B------:R3:W-:Y:S01]  /*6e80*/  LDGSTS.E [R251+0x30068], desc[UR18][R14.64], !P1 ;  /* 0x300680000efb7fae */ /* 0x0007e2000c9a1012 */
[----:B-1----:R-:W-:Y:S01]  /*6e90*/  VIADD R98, R106, 0xffffff60 ;  /* 0xffffff606a627836 */ /* 0x002fe20000000000 */
[----:B------:R-:W-:Y:S01]  /*6ea0*/  ISETP.GT.AND P1, PT, R88, 0xbf, PT ;  /* 0x000000bf5800780c */ /* 0x000fe20003f24270 */
[----:B------:R-:W-:Y:S01]  /*6eb0*/  IMAD.WIDE R186, R175, 0x4, R186 ;  /* 0x00000004afba7825 */ /* 0x000fe200078e02ba */
[----:B------:R1:W-:Y:S01]  /*6ec0*/  LDGSTS.E [R251+0x3006c], desc[UR18][R12.64], !P2 ;  /* 0x3006c0000cfb7fae */ /* 0x0003e2000d1a1012 */
[----:B------:R-:W-:Y:S01]  /*6ed0*/  ISETP.NE.U32.AND P2, PT, R94, RZ, PT ;  /* 0x000000ff5e00720c */ /* 0x000fe20003f45070 */
[----:B------:R-:W1:Y:S01]  /*6ee0*/  LDC R100, c[0x0][0x3a0] ;  /* 0x0000e800ff647b82 */ /* 0x000e620000000800 */
[----:B------:R-:W-:Y:S01]  /*6ef0*/  ISETP.GE.AND P4, PT, R3, R98, PT ;  /* 0x000000620300720c */ /* 0x000fe20003f86270 */
[----:B------:R-:W-:-:S03]  /*6f00*/  IMAD.WIDE R188, R175, 0x4, R188 ;  /* 0x00000004afbc7825 */ /* 0x000fc600078e02bc */
[----:B------:R-:W-:Y:S01]  /*6f10*/  SEL R99, RZ, 0x4, P4 ;  /* 0x00000004ff637807 */ /* 0x000fe20002000000 */
[----:B----4-:R-:W-:Y:S01]  /*6f20*/  VIADD R96, R104, 0xffffff62 ;  /* 0xffffff6268607836 */ /* 0x010fe20000000000 */
[----:B------:R4:W-:Y:S01]  /*6f30*/  LDGSTS.E [R251+0x30070], desc[UR18][R10.64], !P3 ;  /* 0x300700000afb7fae */ /* 0x0009e2000d9a1012 */
[----:B------:R-:W-:Y:S01]  /*6f40*/  IMAD.WIDE R190, R175, 0x4, R190 ;  /* 0x00000004afbe7825 */ /* 0x000fe200078e02be */
[----:B------:R-:W-:Y:S01]  /*6f50*/  SEL R99, R99, RZ, P1 ;  /* 0x000000ff63637207 */ /* 0x000fe20000800000 */
[----:B------:R-:W1:Y:S01]  /*6f60*/  LDC R104, c[0x0][0x3a0] ;  /* 0x0000e800ff687b82 */ /* 0x000e620000000800 */
[----:B------:R-:W-:Y:S01]  /*6f70*/  ISETP.GE.U32.AND P5, PT, R96, 0x7fffff43, PT ;  /* 0x7fffff436000780c */ /* 0x000fe20003fa6070 */
[----:B--2---:R-:W-:Y:S01]  /*6f80*/  VIADD R96, R105, 0xffffff61 ;  /* 0xffffff6169607836 */ /* 0x004fe20000000000 */
[----:B------:R-:W-:Y:S01]  /*6f90*/  ISETP.GE.U32.AND P1, PT, R98, 0x7fffff41, PT ;  /* 0x7fffff416200780c */ /* 0x000fe20003f26070 */
[----:B------:R-:W-:Y:S01]  /*6fa0*/  IMAD.WIDE R192, R175, 0x4, R192 ;  /* 0x00000004afc07825 */ /* 0x000fe200078e02c0 */
[----:B------:R-:W-:-:S02]  /*6fb0*/  ISETP.NE.U32.AND P3, PT, R99, RZ, PT ;  /* 0x000000ff6300720c */ /* 0x000fc40003f65070 */
[----:B------:R-:W-:Y:S01]  /*6fc0*/  ISETP.GE.U32.AND P4, PT, R96, 0x7fffff42, PT ;  /* 0x7fffff426000780c */ /* 0x000fe20003f86070 */
[C---:B------:R-:W-:Y:S01]  /*6fd0*/  IMAD.WIDE R194, R175.reuse, 0x4, R194 ;  /* 0x00000004afc27825 */ /* 0x040fe200078e02c2 */
[----:B------:R-:W2:Y:S03]  /*6fe0*/  LDC R101, c[0x0][0x3a0] ;  /* 0x0000e800ff657b82 */ /* 0x000ea60000000800 */
[C---:B------:R-:W-:Y:S02]  /*6ff0*/  IMAD.WIDE R196, R175.reuse, 0x4, R196 ;  /* 0x00000004afc47825 */ /* 0x040fe400078e02c4 */
[----:B------:R1:W-:Y:S02]  /*7000*/  LDGSTS.E [R251+0x30074], desc[UR18][R8.64], !P5 ;  /* 0x3007400008fb7fae */ /* 0x0003e4000e9a1012 */
[C---:B------:R-:W-:Y:S01]  /*7010*/  IMAD.WIDE R198, R175.reuse, 0x4, R198 ;  /* 0x00000004afc67825 */ /* 0x040fe200078e02c6 */
[----:B------:R-:W1:Y:S03]  /*7020*/  LDC R105, c[0x0][0x3a0] ;  /* 0x0000e800ff697b82 */ /* 0x000e660000000800 */
[----:B------:R1:W-:Y:S01]  /*7030*/  LDGSTS.E [R251+0x30078], desc[UR18][R6.64], !P4 ;  /* 0x3007800006fb7fae */ /* 0x0003e2000e1a1012 */
[----:B------:R-:W-:-:S03]  /*7040*/  IMAD.WIDE R200, R175, 0x4, R200 ;  /* 0x00000004afc87825 */ /* 0x000fc600078e02c8 */
[----:B------:R1:W-:Y:S01]  /*7050*/  LDGSTS.E [R251+0x3007c], desc[UR18][R4.64], !P1 ;  /* 0x3007c00004fb7fae */ /* 0x0003e2000c9a1012 */
[C---:B------:R-:W-:Y:S01]  /*7060*/  IMAD.WIDE R202, R175.reuse, 0x4, R202 ;  /* 0x00000004afca7825 */ /* 0x040fe200078e02ca */
[----:B------:R-:W1:Y:S02]  /*7070*/  LDC R98, c[0x0][0x3a0] ;  /* 0x0000e800ff627b82 */ /* 0x000e640000000800 */
[----:B------:R-:W0:Y:S01]  /*7080*/  LDGDEPBAR ;  /* 0x00000000000079af */ /* 0x000e220000000000 */
[----:B------:R-:W-:-:S03]  /*7090*/  IMAD.WIDE R204, R175, 0x4, R204 ;  /* 0x00000004afcc7825 */ /* 0x000fc600078e02cc */
[----:B------:R1:W-:Y:S01]  /*70a0*/  LDGSTS.E [R90+0x10000], desc[UR18][R184.64], P2 ;  /* 0x10000000b85a7fae */ /* 0x0003e200091a1012 */
[C---:B------:R-:W-:Y:S01]  /*70b0*/  IMAD.WIDE R34, R175.reuse, 0x4, R34 ;  /* 0x00000004af227825 */ /* 0x040fe200078e0222 */
[----:B------:R-:W1:Y:S02]  /*70c0*/  LDC R99, c[0x0][0x3a0] ;  /* 0x0000e800ff637b82 */ /* 0x000e640000000800 */
[----:B------:R1:W-:Y:S01]  /*70d0*/  LDGSTS.E [R90+0x10400], desc[UR18][R186.64], P2 ;  /* 0x10400000ba5a7fae */ /* 0x0003e200091a1012 */
[----:B------:R-:W-:-:S03]  /*70e0*/  IMAD.WIDE R32, R175, 0x4, R32 ;  /* 0x00000004af207825 */ /* 0x000fc600078e0220 */
[----:B------:R1:W-:Y:S01]  /*70f0*/  LDGSTS.E [R90+0x10800], desc[UR18][R188.64], P2 ;  /* 0x10800000bc5a7fae */ /* 0x0003e200091a1012 */
[C---:B------:R-:W-:Y:S01]  /*7100*/  IMAD.WIDE R30, R175.reuse, 0x4, R30 ;  /* 0x00000004af1e7825 */ /* 0x040fe200078e021e */
[----:B------:R-:W1:Y:S02]  /*7110*/  LDC R106, c[0x0][0x3a0] ;  /* 0x0000e800ff6a7b82 */ /* 0x000e640000000800 */
        /* <DEDUP_REMOVED lines=19> */
[----:B-----5:R-:W-:-:S03]  /*7250*/  IMAD.WIDE R154, R175, 0x4, R154 ;  /* 0x00000004af9a7825 */ /* 0x020fc600078e029a */
        /* <DEDUP_REMOVED lines=17> */
[----:B-1----:R-:W-:Y:S02]  /*7370*/  VIADD R94, R100, 0xffffff5f ;  /* 0xffffff5f645e7836 */ /* 0x002fe40000000000 */
[----:B------:R-:W1:Y:S01]  /*7380*/  LDC R100, c[0x0][0x3a0] ;  /* 0x0000e800ff647b82 */ /* 0x000e620000000800 */
[----:B------:R1:W-:Y:S01]  /*7390*/  LDGSTS.E [R92+0x11a00], desc[UR18][R152.64], P2 ;  /* 0x11a00000985c7fae */ /* 0x0003e200091a1012 */
[----:B--2---:R-:W-:Y:S01]  /*73a0*/  VIADD R96, R101, 0xffffff5e ;  /* 0xffffff5e65607836 */ /* 0x004fe20000000000 */
[----:B------:R-:W-:Y:S01]  /*73b0*/  ISETP.GE.U32.AND P5, PT, R94, 0x7fffff40, PT ;  /* 0x7fffff405e00780c */ /* 0x000fe20003fa6070 */
[----:B------:R-:W-:Y:S01]  /*73c0*/  VIADD R94, R104, 0xffffff5d ;  /* 0xffffff5d685e7836 */ /* 0x000fe20000000000 */
[----:B------:R2:W-:Y:S01]  /*73d0*/  LDGSTS.E [R92+0x11e00], desc[UR18][R154.64], P2 ;  /* 0x11e000009a5c7fae */ /* 0x0005e200091a1012 */
[----:B------:R-:W-:Y:S01]  /*73e0*/  VIADD R101, R105, 0xffffff5c ;  /* 0xffffff5c69657836 */ /* 0x000fe20000000000 */
[----:B------:R-:W-:Y:S01]  /*73f0*/  ISETP.GE.U32.AND P4, PT, R96, 0x7fffff3f, PT ;  /* 0x7fffff3f6000780c */ /* 0x000fe20003f86070 */
[C---:B------:R-:W-:Y:S01]  /*7400*/  IMAD.WIDE R102, R171.reuse, 0x4, R102 ;  /* 0x00000004ab667825 */ /* 0x040fe200078e0266 */
[----:B------:R1:W-:Y:S01]  /*7410*/  LDGSTS.E [R92+0x12200], desc[UR18][R156.64], P2 ;  /* 0x122000009c5c7fae */ /* 0x0003e200091a1012 */
[----:B------:R-:W-:Y:S01]  /*7420*/  ISETP.GE.U32.AND P1, PT, R94, 0x7fffff3e, PT ;  /* 0x7fffff3e5e00780c */ /* 0x000fe20003f26070 */
[----:B------:R-:W2:Y:S01]  /*7430*/  LDC R96, c[0x0][0x3a0] ;  /* 0x0000e800ff607b82 */ /* 0x000ea20000000800 */
[C---:B------:R-:W-:Y:S01]  /*7440*/  IMAD.WIDE R182, R171.reuse, 0x4, R182 ;  /* 0x00000004abb67825 */ /* 0x040fe200078e02b6 */
[----:B------:R1:W-:Y:S03]  /*7450*/  LDGSTS.E [R92+0x12600], desc[UR18][R158.64], P2 ;  /* 0x126000009e5c7fae */ /* 0x0003e600091a1012 */
[----:B------:R-:W-:Y:S01]  /*7460*/  IMAD.WIDE R180, R171, 0x4, R180 ;  /* 0x00000004abb47825 */ /* 0x000fe200078e02b4 */
[----:B------:R1:W-:Y:S02]  /*7470*/  LDGSTS.E [R92+0x12a00], desc[UR18][R160.64], P2 ;  /* 0x12a00000a05c7fae */ /* 0x0003e400091a1012 */
[----:B------:R-:W3:Y:S01]  /*7480*/  LDC R94, c[0x0][0x3a0] ;  /* 0x0000e800ff5e7b82 */ /* 0x000ee20000000800 */
[----:B------:R-:W-:Y:S01]  /*7490*/  VIADD R98, R98, 0xffffff59 ;  /* 0xffffff5962627836 */ /* 0x000fe20000000000 */
[----:B------:R1:W-:Y:S01]  /*74a0*/  LDGSTS.E [R92+0x12e00], desc[UR18][R162.64], P2 ;  /* 0x12e00000a25c7fae */ /* 0x0003e200091a1012 */
[----:B------:R-:W-:-:S02]  /*74b0*/  VIADD R99, R99, 0xffffff5a ;  /* 0xffffff5a63637836 */ /* 0x000fc40000000000 */
[----:B-1----:R-:W-:Y:S01]  /*74c0*/  VIADD R100, R100, 0xffffff5b ;  /* 0xffffff5b64647836 */ /* 0x002fe20000000000 */
[----:B------:R1:W-:Y:S01]  /*74d0*/  LDGSTS.E [R92+0x13200], desc[UR18][R164.64], P2 ;  /* 0x13200000a45c7fae */ /* 0x0003e200091a1012 */
[C---:B------:R-:W-:Y:S01]  /*74e0*/  IMAD.WIDE R110, R171.reuse, 0x4, R110 ;  /* 0x00000004ab6e7825 */ /* 0x040fe200078e026e */
[----:B------:R-:W1:Y:S02]  /*74f0*/  LDC R104, c[0x0][0x3a0] ;  /* 0x0000e800ff687b82 */ /* 0x000e640000000800 */
[----:B------:R1:W-:Y:S01]  /*7500*/  LDGSTS.E [R92+0x13600], desc[UR18][R166.64], P2 ;  /* 0x13600000a65c7fae */ /* 0x0003e200091a1012 */
[----:B------:R-:W-:-:S03]  /*7510*/  IMAD.WIDE R108, R171, 0x4, R108 ;  /* 0x00000004ab6c7825 */ /* 0x000fc600078e026c */
[----:B------:R1:W-:Y:S01]  /*7520*/  LDGSTS.E [R92+0x13a00], desc[UR18][R168.64], P2 ;  /* 0x13a00000a85c7fae */ /* 0x0003e200091a1012 */
[----:B------:R-:W-:Y:S01]  /*7530*/  IMAD.WIDE R178, R171, 0x4, R178 ;  /* 0x00000004abb27825 */ /* 0x000fe200078e02b2 */
[----:B------:R-:W1:Y:S02]  /*7540*/  LDC R105, c[0x0][0x3a0] ;  /* 0x0000e800ff697b82 */ /* 0x000e640000000800 */
[----:B------:R1:W-:Y:S01]  /*7550*/  LDGSTS.E [R92+0x13e00], desc[UR18][R172.64], P2 ;  /* 0x13e00000ac5c7fae */ /* 0x0003e200091a1012 */
[----:B------:R-:W-:Y:S01]  /*7560*/  ISETP.GE.U32.AND P2, PT, R101, 0x7fffff3d, PT ;  /* 0x7fffff3d6500780c */ /* 0x000fe20003f46070 */
[----:B--2---:R-:W-:Y:S02]  /*7570*/  VIADD R96, R96, 0xffffff57 ;  /* 0xffffff5760607836 */ /* 0x004fe40000000000 */
[----:B------:R-:W0:Y:S01]  /*7580*/  LDGDEPBAR ;  /* 0x00000000000079af */ /* 0x000e220000000000 */
[----:B------:R-:W-:Y:S01]  /*7590*/  IMAD.WIDE R176, R171, 0x4, R176 ;  /* 0x00000004abb07825 */ /* 0x000fe200078e02b0 */
[----:B------:R-:W2:Y:S08]  /*75a0*/  LDC R101, c[0x0][0x3a0] ;  /* 0x0000e800ff657b82 */ /* 0x000eb00000000800 */
[----:B------:R-:W-:Y:S01]  /*75b0*/  BAR.SYNC.DEFER_BLOCKING 0x0 ;  /* 0x0000000000007b1d */ /* 0x000fe20000010000 */
[----:B---3--:R-:W-:-:S02]  /*75c0*/  VIADD R94, R94, 0xffffff58 ;  /* 0xffffff585e5e7836 */ /* 0x008fc40000000000 */
        /* <DEDUP_REMOVED lines=11> */
[----:B------:R-:W3:Y:S01]  /*7680*/  LDC R100, c[0x0][0x3a0] ;  /* 0x0000e800ff647b82 */ /* 0x000ee20000000800 */
[----:B------:R1:W-:Y:S01]  /*7690*/  LDGSTS.E [R251+0x34004], desc[UR18][R182.64], !P4 ;  /* 0x34004000b6fb7fae */ /* 0x0003e2000e1a1012 */
[----:B------:R-:W-:Y:S01]  /*76a0*/  ISETP.GE.U32.AND P4, PT, R99, 0x7fffff3b, PT ;  /* 0x7fffff3b6300780c */ /* 0x000fe20003f86070 */
[C---:B------:R-:W-:Y:S02]  /*76b0*/  IMAD.WIDE R124, R171.reuse, 0x4, R124 ;  /* 0x00000004ab7c7825 */ /* 0x040fe400078e027c */
[----:B------:R-:W-:Y:S01]  /*76c0*/  LDGSTS.E [R251+0x34008], desc[UR18][R180.64], !P1 ;  /* 0x34008000b4fb7fae */ /* 0x000fe2000c9a1012 */
[----:B------:R-:W-:Y:S01]  /*76d0*/  ISETP.GE.U32.AND P1, PT, R98, 0x7fffff3a, PT ;  /* 0x7fffff3a6200780c */ /* 0x000fe20003f26070 */
[----:B------:R-:W-:Y:S01]  /*76e0*/  IMAD.WIDE R126, R171, 0x4, R126 ;  /* 0x00000004ab7e7825 */ /* 0x000fe200078e027e */
[----:B------:R-:W4:Y:S01]  /*76f0*/  LDC R98, c[0x0][0x3a0] ;  /* 0x0000e800ff627b82 */ /* 0x000f220000000800 */
[----:B------:R3:W-:Y:S01]  /*7700*/  LDGSTS.E [R251+0x3400c], desc[UR18][R110.64], !P2 ;  /* 0x3400c0006efb7fae */ /* 0x0007e2000d1a1012 */
[----:B------:R-:W-:Y:S01]  /*7710*/  ISETP.GE.U32.AND P2, PT, R94, 0x7fffff39, PT ;  /* 0x7fffff395e00780c */ /* 0x000fe20003f46070 */
[----:B--2---:R-:W-:-:S02]  /*7720*/  VIADD R94, R101, 0xffffff56 ;  /* 0xffffff56655e7836 */ /* 0x004fc40000000000 */
[----:B------:R2:W-:Y:S01]  /*7730*/  LDGSTS.E [R251+0x34010], desc[UR18][R108.64], !P5 ;  /* 0x340100006cfb7fae */ /* 0x0005e2000e9a1012 */
[----:B------:R-:W-:Y:S01]  /*7740*/  ISETP.GE.U32.AND P5, PT, R96, 0x7fffff38, PT ;  /* 0x7fffff386000780c */ /* 0x000fe20003fa6070 */
[----:B-1----:R-:W-:Y:S01]  /*7750*/  VIADD R96, R104, 0xffffff54 ;  /* 0xffffff5468607836 */ /* 0x002fe20000000000 */
[----:B------:R-:W1:Y:S01]  /*7760*/  LDC R99, c[0x0][0x3a0] ;  /* 0x0000e800ff637b82 */ /* 0x000e620000000800 */
[----:B------:R-:W-:Y:S01]  /*7770*/  LDGSTS.E [R251+0x34014], desc[UR18][R178.64], !P4 ;  /* 0x34014000b2fb7fae */ /* 0x000fe2000e1a1012 */
[----:B------:R-:W-:Y:S01]  /*7780*/  ISETP.GE.U32.AND P4, PT, R94, 0x7fffff37, PT ;  /* 0x7fffff375e00780c */ /* 0x000fe20003f86070 */
[C---:B------:R-:W-:Y:S02]  /*7790*/  IMAD.WIDE R130, R171.reuse, 0x4, R130 ;  /* 0x00000004ab827825 */ /* 0x040fe400078e0282 */
[----:B------:R-:W-:Y:S02]  /*77a0*/  LDGSTS.E [R251+0x34018], desc[UR18][R176.64], !P1 ;  /* 0x34018000b0fb7fae */ /* 0x000fe4000c9a1012 */
[----:B------:R-:W-:Y:S01]  /*77b0*/  IMAD.WIDE R128, R171, 0x4, R128 ;  /* 0x00000004ab807825 */ /* 0x000fe200078e0280 */
[----:B------:R-:W2:Y:S01]  /*77c0*/  LDC R101, c[0x0][0x3a0] ;  /* 0x0000e800ff657b82 */ /* 0x000ea20000000800 */
[----:B------:R-:W-:Y:S01]  /*77d0*/  LDGSTS.E [R251+0x3401c], desc[UR18][R114.64], !P2 ;  /* 0x3401c00072fb7fae */ /* 0x000fe2000d1a1012 */
[----:B------:R-:W-:Y:S01]  /*77e0*/  ISETP.GE.U32.AND P2, PT, R96, 0x7fffff35, PT ;  /* 0x7fffff356000780c */ /* 0x000fe20003f46070 */
[----:B---3--:R-:W-:-:S02]  /*77f0*/  VIADD R94, R100, 0xffffff55 ;  /* 0xffffff55645e7836 */ /* 0x008fc40000000000 */
[----:B------:R-:W-:Y:S01]  /*7800*/  LDGSTS.E [R251+0x34020], desc[UR18][R112.64], !P5 ;  /* 0x3402000070fb7fae */ /* 0x000fe2000e9a1012 */
[C---:B------:R-:W-:Y:S02]  /*7810*/  IMAD.WIDE R132, R171.reuse, 0x4, R132 ;  /* 0x00000004ab847825 */ /* 0x040fe400078e0284 */
[----:B------:R-:W3:Y:S01]  /*7820*/  LDC R100, c[0x0][0x3a0] ;  /* 0x0000e800ff647b82 */ /* 0x000ee20000000800 */
[----:B------:R-:W-:Y:S01]  /*7830*/  ISETP.GE.U32.AND P1, PT, R94, 0x7fffff36, PT ;  /* 0x7fffff365e00780c */ /* 0x000fe20003f26070 */
[----:B----4-:R-:W-:Y:S01]  /*7840*/  VIADD R94, R98, 0xffffff53 ;  /* 0xffffff53625e7836 */ /* 0x010fe20000000000 */
[----:B------:R-:W-:Y:S01]  /*7850*/  LDGSTS.E [R251+0x34024], desc[UR18][R120.64], !P4 ;  /* 0x3402400078fb7fae */ /* 0x000fe2000e1a1012 */
[----:B------:R-:W-:-:S03]  /*7860*/  IMAD.WIDE R134, R171, 0x4, R134 ;  /* 0x00000004ab867825 */ /* 0x000fc600078e0286 */
[----:B------:R-:W-:Y:S01]  /*7870*/  ISETP.GE.U32.AND P5, PT, R94, 0x7fffff34, PT ;  /* 0x7fffff345e00780c */ /* 0x000fe20003fa6070 */
[----:B------:R-:W4:Y:S01]  /*7880*/  LDC R98, c[0x0][0x3a0] ;  /* 0x0000e800ff627b82 */ /* 0x000f220000000800 */
[----:B-1----:R-:W-:Y:S02]  /*7890*/  VIADD R96, R99, 0xffffff52 ;  /* 0xffffff5263607836 */ /* 0x002fe40000000000 */
[----:B------:R-:W-:-:S03]  /*78a0*/  IMAD.WIDE R136, R171, 0x4, R136 ;  /* 0x00000004ab887825 */ /* 0x000fc600078e0288 */
[----:B------:R-:W-:Y:S01]  /*78b0*/  LDGSTS.E [R251+0x34028], desc[UR18][R116.64], !P1 ;  /* 0x3402800074fb7fae */ /* 0x000fe2000c9a1012 */
[----:B------:R-:W-:Y:S01]  /*78c0*/  ISETP.GE.U32.AND P4, PT, R96, 0x7fffff33, PT ;  /* 0x7fffff336000780c */ /* 0x000fe20003f86070 */
[----:B------:R-:W1:Y:S01]  /*78d0*/  LDC R104, c[0x0][0x3a0] ;  /* 0x0000e800ff687b82 */ /* 0x000e620000000800 */
[----:B--2---:R-:W-:Y:S01]  /*78e0*/  VIADD R94, R101, 0xffffff51 ;  /* 0xffffff51655e7836 */ /* 0x004fe20000000000 */
[----:B------:R-:W-:Y:S01]  /*78f0*/  LDGSTS.E [R251+0x3402c], desc[UR18][R118.64], !P2 ;  /* 0x3402c00076fb7fae */ /* 0x000fe2000d1a1012 */
[----:B------:R-:W-:Y:S02]  /*7900*/  VIADD R96, R105, 0xffffff50 ;  /* 0xffffff5069607836 */ /* 0x000fe40000000000 */
[C---:B------:R-:W-:Y:S01]  /*7910*/  IMAD.WIDE R138, R171.reuse, 0x4, R138 ;  /* 0x00000004ab8a7825 */ /* 0x040fe200078e028a */
[----:B------:R-:W-:Y:S01]  /*7920*/  ISETP.GE.U32.AND P1, PT, R94, 0x7fffff32, PT ;  /* 0x7fffff325e00780c */ /* 0x000fe20003f26070 */
[----:B------:R-:W-:Y:S01]  /*7930*/  LDGSTS.E [R251+0x34030], desc[UR18][R122.64], !P5 ;  /* 0x340300007afb7fae */ /* 0x000fe2000e9a1012 */
[----:B------:R-:W2:Y:S01]  /*7940*/  LDC R99, c[0x0][0x3a0] ;  /* 0x0000e800ff637b82 */ /* 0x000ea20000000800 */
[----:B---3--:R-:W-:Y:S01]  /*7950*/  VIADD R94, R100, 0xffffff4f ;  /* 0xffffff4f645e7836 */ /* 0x008fe20000000000 */
[----:B------:R-:W-:Y:S01]  /*7960*/  ISETP.GE.U32.AND P2, PT, R96, 0x7fffff31, PT ;  /* 0x7fffff316000780c */ /* 0x000fe20003f46070 */
[C---:B------:R-:W-:Y:S01]  /*7970*/  IMAD.WIDE R140, R171.reuse, 0x4, R140 ;  /* 0x00000004ab8c7825 */ /* 0x040fe200078e028c */
[----:B------:R-:W-:Y:S02]  /*7980*/  LDGSTS.E [R251+0x34034], desc[UR18][R124.64], !P4 ;  /* 0x340340007cfb7fae */ /* 0x000fe4000e1a1012 */
[----:B------:R-:W-:Y:S01]  /*7990*/  ISETP.GE.U32.AND P5, PT, R94, 0x7fffff30, PT ;  /* 0x7fffff305e00780c */ /* 0x000fe20003fa6070 */
[C---:B------:R-:W-:Y:S01]  /*79a0*/  IMAD.WIDE R142, R171.reuse, 0x4, R142 ;  /* 0x00000004ab8e7825 */ /* 0x040fe200078e028e */
[----:B------:R-:W3:Y:S03]  /*79b0*/  LDC R100, c[0x0][0x3a0] ;  /* 0x0000e800ff647b82 */ /* 0x000ee60000000800 */
[----:B----4-:R-:W-:Y:S01]  /*79c0*/  VIADD R96, R98, 0xffffff4d ;  /* 0xffffff4d62607836 */ /* 0x010fe20000000000 */
[----:B------:R-:W-:Y:S01]  /*79d0*/  LDGSTS.E [R251+0x34038], desc[UR18][R126.64], !P1 ;  /* 0x340380007efb7fae */ /* 0x000fe2000c9a1012 */
[----:B------:R-:W-:-:S03]  /*79e0*/  IMAD.WIDE R144, R171, 0x4, R144 ;  /* 0x00000004ab907825 */ /* 0x000fc600078e0290 */
[----:B------:R-:W4:Y:S01]  /*79f0*/  LDC R98, c[0x0][0x3a0] ;  /* 0x0000e800ff627b82 */ /* 0x000f220000000800 */
[----:B-1----:R-:W-:Y:S01]  /*7a00*/  VIADD R94, R104, 0xffffff4e ;  /* 0xffffff4e685e7836 */ /* 0x002fe20000000000 */
[----:B------:R-:W-:Y:S01]  /*7a10*/  ISETP.GE.U32.AND P1, PT, R96, 0x7fffff2e, PT ;  /* 0x7fffff2e6000780c */ /* 0x000fe20003f26070 */
[----:B------:R-:W-:Y:S01]  /*7a20*/  LDGSTS.E [R251+0x3403c], desc[UR18][R130.64], !P2 ;  /* 0x3403c00082fb7fae */ /* 0x000fe2000d1a1012 */
[----:B------:R-:W-:Y:S02]  /*7a30*/  VIADD R96, R106, 0xffffff4b ;  /* 0xffffff4b6a607836 */ /* 0x000fe40000000000 */
[----:B------:R-:W-:Y:S01]  /*7a40*/  ISETP.GE.U32.AND P4, PT, R94, 0x7fffff2f, PT ;  /* 0x7fffff2f5e00780c */ /* 0x000fe20003f86070 */
[----:B------:R-:W-:Y:S01]  /*7a50*/  LDGSTS.E [R251+0x34040], desc[UR18][R128.64], !P5 ;  /* 0x3404000080fb7fae */ /* 0x000fe2000e9a1012 */
[----:B------:R-:W1:Y:S01]  /*7a60*/  LDC R104, c[0x0][0x3a0] ;  /* 0x0000e800ff687b82 */ /* 0x000e620000000800 */
[----:B--2---:R-:W-:Y:S01]  /*7a70*/  VIADD R94, R99, 0xffffff4c ;  /* 0xffffff4c635e7836 */ /* 0x004fe20000000000 */
[----:B------:R-:W-:Y:S01]  /*7a80*/  ISETP.GE.U32.AND P5, PT, R96, 0x7fffff2c, PT ;  /* 0x7fffff2c6000780c */ /* 0x000fe20003fa6070 */
[----:B------:R-:W-:-:S03]  /*7a90*/  IMAD.WIDE R146, R171, 0x4, R146 ;  /* 0x00000004ab927825 */ /* 0x000fc600078e0292 */
[----:B------:R-:W-:Y:S01]  /*7aa0*/  ISETP.GE.U32.AND P2, PT, R94, 0x7fffff2d, PT ;  /* 0x7fffff2d5e00780c */ /* 0x000fe20003f46070 */
[C---:B------:R-:W-:Y:S01]  /*7ab0*/  IMAD.WIDE R22, R171.reuse, 0x4, R22 ;  /* 0x00000004ab167825 */ /* 0x040fe200078e0216 */
[----:B------:R-:W2:Y:S03]  /*7ac0*/  LDC R101, c[0x0][0x3a0] ;  /* 0x0000e800ff657b82 */ /* 0x000ea60000000800 */
[----:B---3--:R-:W-:Y:S01]  /*7ad0*/  VIADD R94, R100, 0xffffff4a ;  /* 0xffffff4a645e7836 */ /* 0x008fe20000000000 */
[----:B------:R-:W-:Y:S01]  /*7ae0*/  LDGSTS.E [R251+0x34044], desc[UR18][R132.64], !P4 ;  /* 0x3404400084fb7fae */ /* 0x000fe2000e1a1012 */
[----:B------:R-:W-:-:S03]  /*7af0*/  IMAD.WIDE R14, R171, 0x4, R14 ;  /* 0x00000004ab0e7825 */ /* 0x000fc600078e020e */
[----:B------:R-:W3:Y:S01]  /*7b00*/  LDC R99, c[0x0][0x3a0] ;  /* 0x0000e800ff637b82 */ /* 0x000ee20000000800 */
[----:B------:R-:W-:Y:S01]  /*7b10*/  ISETP.GE.U32.AND P4, PT, R94, 0x7fffff2b, PT ;  /* 0x7fffff2b5e00780c */ /* 0x000fe20003f86070 */
[----:B----4-:R-:W-:Y:S01]  /*7b20*/  VIADD R94, R98, 0xffffff48 ;  /* 0xffffff48625e7836 */ /* 0x010fe20000000000 */
[----:B------:R-:W-:Y:S01]  /*7b30*/  LDGSTS.E [R251+0x34048], desc[UR18][R134.64], !P1 ;  /* 0x3404800086fb7fae */ /* 0x000fe2000c9a1012 */
[----:B------:R-:W-:-:S03]  /*7b40*/  IMAD.WIDE R12, R171, 0x4, R12 ;  /* 0x00000004ab0c7825 */ /* 0x000fc600078e020c */
[----:B------:R-:W-:Y:S01]  /*7b50*/  LDGSTS.E [R251+0x3404c], desc[UR18][R136.64], !P2 ;  /* 0x3404c00088fb7fae */ /* 0x000fe2000d1a1012 */
[----:B------:R-:W4:Y:S01]  /*7b60*/  LDC R105, c[0x0][0x3a0] ;  /* 0x0000e800ff697b82 */ /* 0x000f220000000800 */
[----:B------:R-:W-:Y:S01]  /*7b70*/  ISETP.GE.U32.AND P2, PT, R94, 0x7fffff29, PT ;  /* 0x7fffff295e00780c */ /* 0x000fe20003f46070 */
[----:B-1----:R-:W-:Y:S01]  /*7b80*/  VIADD R94, R104, 0xffffff47 ;  /* 0xffffff47685e7836 */ /* 0x002fe20000000000 */
[----:B------:R-:W-:Y:S01]  /*7b90*/  LDGSTS.E [R251+0x34050], desc[UR18][R138.64], !P5 ;  /* 0x340500008afb7fae */ /* 0x000fe2000e9a1012 */
[----:B------:R-:W-:-:S03]  /*7ba0*/  IMAD.WIDE R10, R171, 0x4, R10 ;  /* 0x00000004ab0a7825 */ /* 0x000fc600078e020a */
[----:B------:R-:W-:Y:S01]  /*7bb0*/  ISETP.GE.U32.AND P5, PT, R94, 0x7fffff28, PT ;  /* 0x7fffff285e00780c */ /* 0x000fe20003fa6070 */
[----:B------:R-:W1:Y:S01]  /*7bc0*/  LDC R106, c[0x0][0x3a0] ;  /* 0x0000e800ff6a7b82 */ /* 0x000e620000000800 */
[----:B--2---:R-:W-:Y:S01]  /*7bd0*/  VIADD R96, R101, 0xffffff49 ;  /* 0xffffff4965607836 */ /* 0x004fe20000000000 */
[----:B------:R-:W-:Y:S01]  /*7be0*/  LDGSTS.E [R251+0x34054], desc[UR18][R140.64], !P4 ;  /* 0x340540008cfb7fae */ /* 0x000fe2000e1a1012 */
[----:B------:R-:W-:-:S03]  /*7bf0*/  IMAD.WIDE R8, R171, 0x4, R8 ;  /* 0x00000004ab087825 */ /* 0x000fc600078e0208 */
[----:B------:R-:W-:Y:S01]  /*7c00*/  ISETP.GE.U32.AND P1, PT, R96, 0x7fffff2a, PT ;  /* 0x7fffff2a6000780c */ /* 0x000fe20003f26070 */
[----:B------:R-:W-:Y:S01]  /*7c10*/  IMAD.WIDE R6, R171, 0x4, R6 ;  /* 0x00000004ab067825 */ /* 0x000fe200078e0206 */
[----:B------:R-:W2:Y:S03]  /*7c20*/  LDC R98, c[0x0][0x3a0] ;  /* 0x0000e800ff627b82 */ /* 0x000ea60000000800 */
[----:B---3--:R-:W-:Y:S02]  /*7c30*/  VIADD R94, R99, 0xffffff46 ;  /* 0xffffff46635e7836 */ /* 0x008fe40000000000 */
[----:B------:R-:W-:-:S03]  /*7c40*/  IMAD.WIDE R4, R171, 0x4, R4 ;  /* 0x00000004ab047825 */ /* 0x000fc600078e0204 */
[----:B------:R-:W3:Y:S01]  /*7c50*/  LDC R100, c[0x0][0x3a0] ;  /* 0x0000e800ff647b82 */ /* 0x000ee20000000800 */
[----:B------:R-:W-:Y:S01]  /*7c60*/  ISETP.GE.U32.AND P4, PT, R94, 0x7fffff27, PT ;  /* 0x7fffff275e00780c */ /* 0x000fe20003f86070 */
[----:B----4-:R-:W-:Y:S01]  /*7c70*/  VIADD R94, R105, 0xffffff45 ;  /* 0xffffff45695e7836 */ /* 0x010fe20000000000 */
[----:B------:R-:W-:Y:S01]  /*7c80*/  LDGSTS.E [R251+0x34058], desc[UR18][R142.64], !P1 ;  /* 0x340580008efb7fae */ /* 0x000fe2000c9a1012 */
[----:B------:R-:W-:-:S03]  /*7c90*/  IMAD.WIDE R184, R175, 0x4, R184 ;  /* 0x00000004afb87825 */ /* 0x000fc600078e02b8 */
[----:B------:R-:W-:Y:S01]  /*7ca0*/  ISETP.GE.U32.AND P1, PT, R94, 0x7fffff26, PT ;  /* 0x7fffff265e00780c */ /* 0x000fe20003f26070 */
[----:B------:R-:W4:Y:S01]  /*7cb0*/  LDC R99, c[0x0][0x3a0] ;  /* 0x0000e800ff637b82 */ /* 0x000f220000000800 */
[----:B-1----:R-:W-:Y:S01]  /*7cc0*/  VIADD R96, R106, 0xffffff44 ;  /* 0xffffff446a607836 */ /* 0x002fe20000000000 */
[----:B------:R-:W-:Y:S01]  /*7cd0*/  LDGSTS.E [R251+0x3405c], desc[UR18][R144.64], !P2 ;  /* 0x3405c00090fb7fae */ /* 0x000fe2000d1a1012 */
[----:B------:R-:W-:-:S03]  /*7ce0*/  IMAD.WIDE R186, R175, 0x4, R186 ;  /* 0x00000004afba7825 */ /* 0x000fc600078e02ba */
[----:B------:R-:W-:Y:S01]  /*7cf0*/  ISETP.GE.U32.AND P2, PT, R96, 0x7fffff25, PT ;  /* 0x7fffff256000780c */ /* 0x000fe20003f46070 */
[----:B------:R-:W-:Y:S01]  /*7d00*/  LDGSTS.E [R251+0x34060], desc[UR18][R146.64], !P5 ;  /* 0x3406000092fb7fae */ /* 0x000fe2000e9a1012 */
[----:B------:R-:W1:Y:S01]  /*7d10*/  LDC R105, c[0x0][0x3a0] ;  /* 0x0000e800ff697b82 */ /* 0x000e620000000800 */
[----:B--2---:R-:W-:Y:S02]  /*7d20*/  VIADD R94, R98, 0xffffff43 ;  /* 0xffffff43625e7836 */ /* 0x004fe40000000000 */
[----:B------:R2:W-:Y:S01]  /*7d30*/  LDGSTS.E [R251+0x34064], desc[UR18][R22.64], !P4 ;  /* 0x3406400016fb7fae */ /* 0x0005e2000e1a1012 */
[----:B------:R-:W-:Y:S02]  /*7d40*/  IMAD.WIDE R188, R175, 0x4, R188 ;  /* 0x00000004afbc7825 */ /* 0x000fe400078e02bc */
[----:B------:R-:W-:Y:S01]  /*7d50*/  ISETP.GE.U32.AND P5, PT, R94, 0x7fffff24, PT ;  /* 0x7fffff245e00780c */ /* 0x000fe20003fa6070 */
[----:B------:R1:W-:Y:S01]  /*7d60*/  LDGSTS.E [R251+0x34068], desc[UR18][R14.64], !P1 ;  /* 0x340680000efb7fae */ /* 0x0003e2000c9a1012 */
[----:B------:R-:W2:Y:S01]  /*7d70*/  LDC R101, c[0x0][0x3a0] ;  /* 0x0000e800ff657b82 */ /* 0x000ea20000000800 */
[----:B---3--:R-:W-:-:S02]  /*7d80*/  VIADD R96, R100, 0xffffff42 ;  /* 0xffffff4264607836 */ /* 0x008fc40000000000 */
[----:B------:R3:W-:Y:S01]  /*7d90*/  LDGSTS.E [R251+0x3406c], desc[UR18][R12.64], !P2 ;  /* 0x3406c0000cfb7fae */ /* 0x0007e2000d1a1012 */
[----:B------:R-:W-:Y:S02]  /*7da0*/  IMAD.WIDE R190, R175, 0x4, R190 ;  /* 0x00000004afbe7825 */ /* 0x000fe400078e02be */
[----:B------:R-:W-:Y:S02]  /*7db0*/  ISETP.GE.U32.AND P4, PT, R96, 0x7fffff23, PT ;  /* 0x7fffff236000780c */ /* 0x000fe40003f86070 */
[----:B----4-:R-:W-:Y:S01]  /*7dc0*/  VIADD R94, R99, 0xffffff41 ;  /* 0xffffff41635e7836 */ /* 0x010fe20000000000 */
[----:B------:R-:W4:Y:S01]  /*7dd0*/  LDC R104, c[0x0][0x3a0] ;  /* 0x0000e800ff687b82 */ /* 0x000f220000000800 */
[C---:B------:R-:W-:Y:S01]  /*7de0*/  IMAD.WIDE R192, R175.reuse, 0x4, R192 ;  /* 0x00000004afc07825 */ /* 0x040fe200078e02c0 */
[----:B------:R2:W-:Y:S02]  /*7df0*/  LDGSTS.E [R251+0x34070], desc[UR18][R10.64], !P5 ;  /* 0x340700000afb7fae */ /* 0x0005e4000e9a1012 */
[----:B------:R-:W-:Y:S01]  /*7e00*/  ISETP.GE.U32.AND P1, PT, R94, 0x7fffff22, PT ;  /* 0x7fffff225e00780c */ /* 0x000fe20003f26070 */
[----:B------:R-:W-:-:S03]  /*7e10*/  IMAD.WIDE R194, R175, 0x4, R194 ;  /* 0x00000004afc27825 */ /* 0x000fc600078e02c2 */
[----:B------:R-:W3:Y:S01]  /*7e20*/  LDC R106, c[0x0][0x3a0] ;  /* 0x0000e800ff6a7b82 */ /* 0x000ee20000000800 */
[----:B-1----:R-:W-:Y:S01]  /*7e30*/  VIADD R94, R105, 0xffffff3e ;  /* 0xffffff3e695e7836 */ /* 0x002fe20000000000 */
[----:B------:R1:W-:Y:S01]  /*7e40*/  LDGSTS.E [R251+0x34074], desc[UR18][R8.64], !P4 ;  /* 0x3407400008fb7fae */ /* 0x0003e2000e1a1012 */
[----:B------:R-:W-:-:S03]  /*7e50*/  IMAD.WIDE R196, R175, 0x4, R196 ;  /* 0x00000004afc47825 */ /* 0x000fc600078e02c4 */
[----:B------:R-:W-:Y:S01]  /*7e60*/  ISETP.GE.U32.AND P5, PT, R94, 0x7fffff1f, PT ;  /* 0x7fffff1f5e00780c */ /* 0x000fe20003fa6070 */
[----:B--2---:R-:W-:Y:S01]  /*7e70*/  VIADD R94, R101, 0xffffff40 ;  /* 0xffffff40655e7836 */ /* 0x004fe20000000000 */
[----:B------:R-:W2:Y:S01]  /*7e80*/  LDC R98, c[0x0][0x3a0] ;  /* 0x0000e800ff627b82 */ /* 0x000ea20000000800 */
[----:B------:R1:W-:Y:S01]  /*7e90*/  LDGSTS.E [R251+0x34078], desc[UR18][R6.64], !P1 ;  /* 0x3407800006fb7fae */ /* 0x0003e2000c9a1012 */
[C---:B------:R-:W-:Y:S02]  /*7ea0*/  IMAD.WIDE R198, R175.reuse, 0x4, R198 ;  /* 0x00000004afc67825 */ /* 0x040fe400078e02c6 */
[----:B------:R-:W-:Y:S02]  /*7eb0*/  ISETP.GE.U32.AND P4, PT, R94, 0x7fffff21, PT ;  /* 0x7fffff215e00780c */ /* 0x000fe40003f86070 */
[C---:B------:R-:W-:Y:S02]  /*7ec0*/  IMAD.WIDE R200, R175.reuse, 0x4, R200 ;  /* 0x00000004afc87825 */ /* 0x040fe400078e02c8 */
[----:B------:R-:W1:Y:S02]  /*7ed0*/  LDC R100, c[0x0][0x3a0] ;  /* 0x0000e800ff647b82 */ /* 0x000e640000000800 */
[----:B------:R-:W-:-:S04]  /*7ee0*/  IMAD.WIDE R202, R175, 0x4, R202 ;  /* 0x00000004afca7825 */ /* 0x000fc800078e02ca */
[C---:B------:R-:W-:Y:S02]  /*7ef0*/  IMAD.WIDE R204, R175.reuse, 0x4, R204 ;  /* 0x00000004afcc7825 */ /* 0x040fe400078e02cc */
[----:B------:R-:W1:Y:S01]  /*7f00*/  LDC R105, c[0x0][0x3a0] ;  /* 0x0000e800ff697b82 */ /* 0x000e620000000800 */
[----:B------:R1:W-:Y:S01]  /*7f10*/  LDGSTS.E [R251+0x3407c], desc[UR18][R4.64], !P4 ;  /* 0x3407c00004fb7fae */ /* 0x0003e2000e1a1012 */
[----:B------:R-:W-:-:S03]  /*7f20*/  IMAD.WIDE R34, R175, 0x4, R34 ;  /* 0x00000004af227825 */ /* 0x000fc600078e0222 */
[----:B------:R-:W0:Y:S01]  /*7f30*/  LDGDEPBAR ;  /* 0x00000000000079af */ /* 0x000e220000000000 */
        /* <DEDUP_REMOVED lines=15> */
[----:B------:R-:W-:Y:S01]  /*8030*/  LDGSTS.E [R90+0x15c00], desc[UR18][R198.64], P3 ;  /* 0x15c00000c65a7fae */ /* 0x000fe200099a1012 */
        /* <DEDUP_REMOVED lines=24> */
[----:B----4-:R-:W-:Y:S02]  /*81c0*/  VIADD R96, R104, 0xffffff3f ;  /* 0xffffff3f68607836 */ /* 0x010fe40000000000 */
[C---:B------:R-:W-:Y:S01]  /*81d0*/  IMAD.WIDE R102, R171.reuse, 0x4, R102 ;  /* 0x00000004ab667825 */ /* 0x040fe200078e0266 */
[----:B------:R-:W-:Y:S02]  /*81e0*/  LDGSTS.E [R92+0x15200], desc[UR18][R148.64], P3 ;  /* 0x15200000945c7fae */ /* 0x000fe400099a1012 */
[----:B------:R-:W-:Y:S01]  /*81f0*/  ISETP.GE.U32.AND P2, PT, R96, 0x7fffff20, PT ;  /* 0x7fffff206000780c */ /* 0x000fe20003f46070 */
[----:B---3--:R-:W-:Y:S01]  /*8200*/  VIADD R101, R106, 0xffffff3d ;  /* 0xffffff3d6a657836 */ /* 0x008fe20000000000 */
[----:B------:R-:W-:Y:S01]  /*8210*/  LDGSTS.E [R92+0x15600], desc[UR18][R150.64], P3 ;  /* 0x15600000965c7fae */ /* 0x000fe200099a1012 */
[----:B------:R-:W3:Y:S01]  /*8220*/  LDC R96, c[0x0][0x3a0] ;  /* 0x0000e800ff607b82 */ /* 0x000ee20000000800 */
[----:B------:R-:W-:-:S02]  /*8230*/  IMAD.WIDE R182, R171, 0x4, R182 ;  /* 0x00000004abb67825 */ /* 0x000fc400078e02b6 */
[----:B------:R-:W-:Y:S02]  /*8240*/  LDGSTS.E [R92+0x15a00], desc[UR18][R152.64], P3 ;  /* 0x15a00000985c7fae */ /* 0x000fe400099a1012 */
[----:B--2---:R-:W-:Y:S01]  /*8250*/  VIADD R104, R98, 0xffffff3c ;  /* 0xffffff3c62687836 */ /* 0x004fe20000000000 */
[----:B------:R-:W-:Y:S01]  /*8260*/  IADD3 R98, P1, PT, R102, UR21, RZ ;  /* 0x0000001566627c10 */ /* 0x000fe2000ff3e0ff */
[----:B------:R-:W-:Y:S01]  /*8270*/  LDGSTS.E [R92+0x15e00], desc[UR18][R154.64], P3 ;  /* 0x15e000009a5c7fae */ /* 0x000fe200099a1012 */
[----:B------:R-:W-:Y:S02]  /*8280*/  IMAD.WIDE R110, R171, 0x4, R110 ;  /* 0x00000004ab6e7825 */ /* 0x000fe400078e026e */
[----:B------:R-:W-:Y:S01]  /*8290*/  IADD3.X R99, PT, PT, R103, UR36, RZ, P1, !PT ;  /* 0x0000002467637c10 */ /* 0x000fe20008ffe4ff */
[----:B------:R-:W-:Y:S01]  /*82a0*/  LDGSTS.E [R92+0x16200], desc[UR18][R156.64], P3 ;  /* 0x162000009c5c7fae */ /* 0x000fe200099a1012 */
[----:B------:R-:W-:Y:S01]  /*82b0*/  ISETP.GE.U32.AND P1, PT, R104, 0x7fffff1d, PT ;  /* 0x7fffff1d6800780c */ /* 0x000fe20003f26070 */
[----:B-1----:R-:W-:-:S02]  /*82c0*/  VIADD R107, R105, 0xffffff3a ;  /* 0xffffff3a696b7836 */ /* 0x002fc40000000000 */
[----:B------:R-:W-:Y:S01]  /*82d0*/  LDGSTS.E [R92+0x16600], desc[UR18][R158.64], P3 ;  /* 0x166000009e5c7fae */ /* 0x000fe200099a1012 */
[----:B------:R-:W-:-:S03]  /*82e0*/  IMAD.WIDE R180, R171, 0x4, R180 ;  /* 0x00000004abb47825 */ /* 0x000fc600078e02b4 */
[----:B------:R-:W-:Y:S01]  /*82f0*/  LDGSTS.E [R92+0x16a00], desc[UR18][R160.64], P3 ;  /* 0x16a00000a05c7fae */ /* 0x000fe200099a1012 */
[----:B------:R-:W-:-:S03]  /*8300*/  IMAD.WIDE R108, R171, 0x4, R108 ;  /* 0x00000004ab6c7825 */ /* 0x000fc600078e026c */
[----:B------:R-:W-:Y:S01]  /*8310*/  LDGSTS.E [R92+0x16e00], desc[UR18][R162.64], P3 ;  /* 0x16e00000a25c7fae */ /* 0x000fe200099a1012 */
[----:B---3--:R-:W-:Y:S02]  /*8320*/  VIADD R96, R96, 0xffffff39 ;  /* 0xffffff3960607836 */ /* 0x008fe40000000000 */
[C---:B------:R-:W-:Y:S01]  /*8330*/  IMAD.WIDE R22, R171.reuse, 0x4, R22 ;  /* 0x00000004ab167825 */ /* 0x040fe200078e0216 */
[----:B------:R-:W-:Y:S03]  /*8340*/  LDGSTS.E [R92+0x17200], desc[UR18][R164.64], P3 ;  /* 0x17200000a45c7fae */ /* 0x000fe600099a1012 */
[C---:B------:R-:W-:Y:S01]  /*8350*/  IMAD.WIDE R14, R171.reuse, 0x4, R14 ;  /* 0x00000004ab0e7825 */ /* 0x040fe200078e020e */
[----:B------:R-:W-:Y:S03]  /*8360*/  LDGSTS.E [R92+0x17600], desc[UR18][R166.64], P3 ;  /* 0x17600000a65c7fae */ /* 0x000fe600099a1012 */
[C---:B------:R-:W-:Y:S01]  /*8370*/  IMAD.WIDE R12, R171.reuse, 0x4, R12 ;  /* 0x00000004ab0c7825 */ /* 0x040fe200078e020c */
[----:B------:R-:W-:Y:S03]  /*8380*/  LDGSTS.E [R92+0x17a00], desc[UR18][R168.64], P3 ;  /* 0x17a00000a85c7fae */ /* 0x000fe600099a1012 */
[C---:B------:R-:W-:Y:S01]  /*8390*/  IMAD.WIDE R10, R171.reuse, 0x4, R10 ;  /* 0x00000004ab0a7825 */ /* 0x040fe200078e020a */
[----:B------:R-:W-:Y:S03]  /*83a0*/  LDGSTS.E [R92+0x17e00], desc[UR18][R172.64], P3 ;  /* 0x17e00000ac5c7fae */ /* 0x000fe600099a1012 */
[C---:B------:R-:W-:Y:S01]  /*83b0*/  IMAD.WIDE R8, R171.reuse, 0x4, R8 ;  /* 0x00000004ab087825 */ /* 0x040fe200078e0208 */
[----:B------:R-:W0:Y:S03]  /*83c0*/  LDGDEPBAR ;  /* 0x00000000000079af */ /* 0x000e260000000000 */
[C---:B------:R-:W-:Y:S01]  /*83d0*/  IMAD.WIDE R6, R171.reuse, 0x4, R6 ;  /* 0x00000004ab067825 */ /* 0x040fe200078e0206 */
[----:B------:R-:W-:Y:S03]  /*83e0*/  BAR.SYNC.DEFER_BLOCKING 0x0 ;  /* 0x0000000000007b1d */ /* 0x000fe60000010000 */
[----:B------:R-:W-:-:S04]  /*83f0*/  IMAD.WIDE R4, R171, 0x4, R4 ;  /* 0x00000004ab047825 */ /* 0x000fc800078e0204 */
[----:B------:R-:W-:-:S04]  /*8400*/  IMAD.WIDE R184, R175, 0x4, R184 ;  /* 0x00000004afb87825 */ /* 0x000fc800078e02b8 */
[----:B-----5:R-:W-:-:S04]  /*8410*/  IMAD.WIDE R186, R175, 0x4, R186 ;  /* 0x00000004afba7825 */ /* 0x020fc800078e02ba */
        /* <DEDUP_REMOVED lines=8> */
[----:B------:R-:W-:Y:S01]  /*84a0*/  VIADD R101, R100, 0xffffff3b ;  /* 0xffffff3b64657836 */ /* 0x000fe20000000000 */
[----:B------:R-:W-:Y:S01]  /*84b0*/  IADD3 R100, P3, PT, R182, UR21, RZ ;  /* 0x00000015b6647c10 */ /* 0x000fe2000ff7e0ff */
[----:B------:R2:W-:Y:S01]  /*84c0*/  LDGSTS.E [R251+0x38004], desc[UR18][R182.64], !P5 ;  /* 0x38004000b6fb7fae */ /* 0x0005e2000e9a1012 */
[----:B------:R-:W-:Y:S02]  /*84d0*/  IMAD.WIDE R194, R175, 0x4, R194 ;  /* 0x00000004afc27825 */ /* 0x000fe400078e02c2 */
[----:B------:R-:W-:Y:S02]  /*84e0*/  ISETP.GE.U32.AND P4, PT, R101, 0x7fffff1c, PT ;  /* 0x7fffff1c6500780c */ /* 0x000fe40003f86070 */
[----:B------:R-:W-:Y:S01]  /*84f0*/  IADD3.X R101, PT, PT, R183, UR36, RZ, P3, !PT ;  /* 0x00000024b7657c10 */ /* 0x000fe20009ffe4ff */
[----:B------:R-:W-:Y:S01]  /*8500*/  IMAD.WIDE R196, R175, 0x4, R196 ;  /* 0x00000004afc47825 */ /* 0x000fe200078e02c4 */
[----:B------:R-:W-:-:S02]  /*8510*/  IADD3 R104, P3, PT, R110, UR21, RZ ;  /* 0x000000156e687c10 */ /* 0x000fc4000ff7e0ff */
[----:B-1----:R-:W-:Y:S01]  /*8520*/  IADD3 R102, P5, PT, R180, UR21, RZ ;  /* 0x00000015b4667c10 */ /* 0x002fe2000ffbe0ff */
[----:B------:R1:W-:Y:S01]  /*8530*/  LDGSTS.E [R251+0x38008], desc[UR18][R180.64], !P2 ;  /* 0x38008000b4fb7fae */ /* 0x0003e2000d1a1012 */
[----:B------:R-:W-:Y:S01]  /*8540*/  IADD3.X R105, PT, PT, R111, UR36, RZ, P3, !PT ;  /* 0x000000246f697c10 */ /* 0x000fe20009ffe4ff */
[----:B--2---:R-:W-:Y:S01]  /*8550*/  IMAD.WIDE R182, R171, 0x4, R112 ;  /* 0x00000004abb67825 */ /* 0x004fe200078e0270 */
[----:B------:R-:W-:Y:S01]  /*8560*/  ISETP.GE.U32.AND P3, PT, R96, 0x7fffff1a, PT ;  /* 0x7fffff1a6000780c */ /* 0x000fe20003f66070 */
[----:B------:R2:W-:Y:S01]  /*8570*/  LDGSTS.E [R251+0x3800c], desc[UR18][R110.64], !P1 ;  /* 0x3800c0006efb7fae */ /* 0x0005e2000c9a1012 */
[----:B------:R-:W-:Y:S01]  /*8580*/  IADD3 R106, P2, PT, R108, UR21, RZ ;  /* 0x000000156c6a7c10 */ /* 0x000fe2000ff5e0ff */
[----:B------:R-:W-:Y:S01]  /*8590*/  VIADD R96, R170, 0xffffff38 ;  /* 0xffffff38aa607836 */ /* 0x000fe20000000000 */
[----:B------:R-:W-:Y:S01]  /*85a0*/  IADD3.X R103, PT, PT, R181, UR36, RZ, P5, !PT ;  /* 0x00000024b5677c10 */ /* 0x000fe2000affe4ff */
[----:B------:R-:W-:Y:S01]  /*85b0*/  VIADD R170, R174, 0xffffff37 ;  /* 0xffffff37aeaa7836 */ /* 0x000fe20000000000 */
[----:B------:R-:W-:Y:S01]  /*85c0*/  ISETP.GE.U32.AND P5, PT, R107, 0x7fffff1b, PT ;  /* 0x7fffff1b6b00780c */ /* 0x000fe20003fa6070 */
[----:B------:R-:W3:Y:S01]  /*85d0*/  LDC R174, c[0x0][0x3a0] ;  /* 0x0000e800ffae7b82 */ /* 0x000ee20000000800 */
[----:B------:R-:W-:Y:S01]  /*85e0*/  IADD3.X R107, PT, PT, R109, UR36, RZ, P2, !PT ;  /* 0x000000246d6b7c10 */ /* 0x000fe200097fe4ff */
[C---:B-1----:R-:W-:Y:S01]  /*85f0*/  IMAD.WIDE R180, R171.reuse, 0x4, R178 ;  /* 0x00000004abb47825 */ /* 0x042fe200078e02b2 */
[----:B------:R-:W-:Y:S01]  /*8600*/  ISETP.GE.U32.AND P2, PT, R96, 0x7fffff19, PT ;  /* 0x7fffff196000780c */ /* 0x000fe20003f46070 */
[----:B------:R1:W-:Y:S01]  /*8610*/  LDGSTS.E [R251+0x38010], desc[UR18][R108.64], !P4 ;  /* 0x380100006cfb7fae */ /* 0x0003e2000e1a1012 */
[----:B------:R-:W-:Y:S01]  /*8620*/  ISETP.GE.U32.AND P1, PT, R170, 0x7fffff18, PT ;  /* 0x7fffff18aa00780c */ /* 0x000fe20003f26070 */
[----:B------:R-:W-:-:S04]  /*8630*/  IMAD.WIDE R178, R171, 0x4, R176 ;  /* 0x00000004abb27825 */ /* 0x000fc800078e02b0 */
[----:B------:R-:W-:Y:S01]  /*8640*/  VIADD R96, R206, 0xffffff36 ;  /* 0xffffff36ce607836 */ /* 0x000fe20000000000 */
[----:B--2---:R-:W-:Y:S01]  /*8650*/  IADD3 R110, P4, PT, R178, UR21, RZ ;  /* 0x00000015b26e7c10 */ /* 0x004fe2000ff9e0ff */
[----:B------:R-:W-:Y:S01]  /*8660*/  IMAD.WIDE R176, R171, 0x4, R114 ;  /* 0x00000004abb07825 */ /* 0x000fe200078e0272 */
[----:B------:R2:W-:Y:S02]  /*8670*/  LDGSTS.E [R251+0x38014], desc[UR18][R180.64], !P5 ;  /* 0x38014000b4fb7fae */ /* 0x0005e4000e9a1012 */
[----:B------:R-:W-:Y:S01]  /*8680*/  IADD3.X R111, PT, PT, R179, UR36, RZ, P4, !PT ;  /* 0x00000024b36f7c10 */ /* 0x000fe2000a7fe4ff */
[----:B------:R-:W-:Y:S01]  /*8690*/  VIADD R170, R207, 0xffffff35 ;  /* 0xffffff35cfaa7836 */ /* 0x000fe20000000000 */
[----:B------:R-:W-:Y:S01]  /*86a0*/  ISETP.GE.U32.AND P4, PT, R96, 0x7fffff17, PT ;  /* 0x7fffff176000780c */ /* 0x000fe20003f86070 */
[----:B------:R4:W-:Y:S01]  /*86b0*/  LDGSTS.E [R251+0x38018], desc[UR18][R178.64], !P3 ;  /* 0x38018000b2fb7fae */ /* 0x0009e2000d9a1012 */
[----:B-1----:R-:W-:Y:S01]  /*86c0*/  IADD3 R108, P5, PT, R180, UR21, RZ ;  /* 0x00000015b46c7c10 */ /* 0x002fe2000ffbe0ff */
[----:B------:R-:W-:Y:S01]  /*86d0*/  IMAD.WIDE R206, R171, 0x4, R116 ;  /* 0x00000004abce7825 */ /* 0x000fe200078e0274 */
[----:B------:R-:W-:Y:S01]  /*86e0*/  IADD3 R114, P3, PT, R182, UR21, RZ ;  /* 0x00000015b6727c10 */ /* 0x000fe2000ff7e0ff */
[----:B------:R1:W-:Y:S01]  /*86f0*/  LDGSTS.E [R251+0x3801c], desc[UR18][R176.64], !P2 ;  /* 0x3801c000b0fb7fae */ /* 0x0003e2000d1a1012 */
[----:B------:R-:W-:Y:S01]  /*8700*/  ISETP.GE.U32.AND P2, PT, R170, 0x7fffff16, PT ;  /* 0x7fffff16aa00780c */ /* 0x000fe20003f46070 */
[----:B---3--:R-:W-:Y:S01]  /*8710*/  VIADD R96, R174, 0xffffff34 ;  /* 0xffffff34ae607836 */ /* 0x008fe20000000000 */
[----:B------:R-:W-:Y:S01]  /*8720*/  IADD3.X R109, PT, PT, R181, UR36, RZ, P5, !PT ;  /* 0x00000024b56d7c10 */ /* 0x000fe2000affe4ff */
[----:B------:R-:W3:Y:S01]  /*8730*/  LDC R174, c[0x0][0x3a0] ;  /* 0x0000e800ffae7b82 */ /* 0x000ee20000000800 */
[----:B------:R5:W-:Y:S01]  /*8740*/  LDGSTS.E [R251+0x38020], desc[UR18][R182.64], !P1 ;  /* 0x38020000b6fb7fae */ /* 0x000be2000c9a1012 */
[----:B--2---:R-:W-:Y:S01]  /*8750*/  IMAD.WIDE R180, R171, 0x4, R120 ;  /* 0x00000004abb47825 */ /* 0x004fe200078e0278 */
[----:B------:R-:W-:-:S02]  /*8760*/  ISETP.GE.U32.AND P1, PT, R96, 0x7fffff15, PT ;  /* 0x7fffff156000780c */ /* 0x000fc40003f26070 */
[----:B------:R-:W-:Y:S01]  /*8770*/  IADD3 R112, P5, PT, R176, UR21, RZ ;  /* 0x00000015b0707c10 */ /* 0x000fe2000ffbe0ff */
[----:B------:R-:W-:Y:S01]  /*8780*/  VIADD R96, R208, 0xffffff33 ;  /* 0xffffff33d0607836 */ /* 0x000fe20000000000 */
[----:B------:R-:W-:Y:S01]  /*8790*/  LDGSTS.E [R251+0x38024], desc[UR18][R180.64], !P4 ;  /* 0x38024000b4fb7fae */ /* 0x000fe2000e1a1012 */
[----:B------:R-:W2:Y:S01]  /*87a0*/  LDC R170, c[0x0][0x3a0] ;  /* 0x0000e800ffaa7b82 */ /* 0x000ea20000000800 */
[----:B----4-:R-:W-:Y:S01]  /*87b0*/  IMAD.WIDE R178, R171, 0x4, R118 ;  /* 0x00000004abb27825 */ /* 0x010fe200078e0276 */
[----:B------:R-:W-:Y:S01]  /*87c0*/  IADD3.X R113, PT, PT, R177, UR36, RZ, P5, !PT ;  /* 0x00000024b1717c10 */ /* 0x000fe2000affe4ff */
[----:B------:R4:W-:Y:S01]  /*87d0*/  LDGSTS.E [R251+0x38028], desc[UR18][R206.64], !P2 ;  /* 0x38028000cefb7fae */ /* 0x0009e2000d1a1012 */
[----:B------:R-:W-:Y:S01]  /*87e0*/  ISETP.GE.U32.AND P4, PT, R96, 0x7fffff14, PT ;  /* 0x7fffff146000780c */ /* 0x000fe20003f86070 */
[----:B------:R-:W-:Y:S01]  /*87f0*/  VIADD R96, R209, 0xffffff32 ;  /* 0xffffff32d1607836 */ /* 0x000fe20000000000 */
[----:B------:R-:W-:Y:S01]  /*8800*/  IADD3 R120, P2, PT, R178, UR21, RZ ;  /* 0x00000015b2787c10 */ /* 0x000fe2000ff5e0ff */
[----:B-1----:R-:W-:Y:S01]  /*8810*/  IMAD.WIDE R176, R171, 0x4, R122 ;  /* 0x00000004abb07825 */ /* 0x002fe200078e027a */
[----:B------:R-:W1:Y:S01]  /*8820*/  LDC R208, c[0x0][0x3a0] ;  /* 0x0000e800ffd07b82 */ /* 0x000e620000000800 */
[----:B------:R-:W-:Y:S01]  /*8830*/  LDGSTS.E [R251+0x3802c], desc[UR18][R178.64], !P1 ;  /* 0x3802c000b2fb7fae */ /* 0x000fe2000c9a1012 */
[----:B------:R-:W-:Y:S01]  /*8840*/  IADD3.X R121, PT, PT, R179, UR36, RZ, P2, !PT ;  /* 0x00000024b3797c10 */ /* 0x000fe200097fe4ff */
[----:B------:R-:W-:Y:S01]  /*8850*/  IMAD.WIDE R198, R175, 0x4, R198 ;  /* 0x00000004afc67825 */ /* 0x000fe200078e02c6 */
[----:B------:R-:W-:-:S02]  /*8860*/  ISETP.GE.U32.AND P2, PT, R96, 0x7fffff13, PT ;  /* 0x7fffff136000780c */ /* 0x000fc40003f46070 */
[----:B------:R-:W-:Y:S01]  /*8870*/  IADD3 R122, P1, PT, R176, UR21, RZ ;  /* 0x00000015b07a7c10 */ /* 0x000fe2000ff3e0ff */
[----:B------:R-:W-:Y:S01]  /*8880*/  IMAD.WIDE R200, R175, 0x4, R200 ;  /* 0x00000004afc87825 */ /* 0x000fe200078e02c8 */
[----:B------:R-:W-:Y:S01]  /*8890*/  IADD3.X R115, PT, PT, R183, UR36, RZ, P3, !PT ;  /* 0x00000024b7737c10 */ /* 0x000fe20009ffe4ff */
[----:B------:R1:W-:Y:S01]  /*88a0*/  LDGSTS.E [R251+0x38030], desc[UR18][R176.64], !P4 ;  /* 0x38030000b0fb7fae */ /* 0x0003e2000e1a1012 */
[----:B------:R-:W-:Y:S01]  /*88b0*/  IADD3 R118, P3, PT, R206, UR21, RZ ;  /* 0x00000015ce767c10 */ /* 0x000fe2000ff7e0ff */
[----:B---3--:R-:W-:Y:S01]  /*88c0*/  VIADD R96, R174, 0xffffff31 ;  /* 0xffffff31ae607836 */ /* 0x008fe20000000000 */
[----:B------:R-:W-:Y:S01]  /*88d0*/  IADD3.X R123, PT, PT, R177, UR36, RZ, P1, !PT ;  /* 0x00000024b17b7c10 */ /* 0x000fe20008ffe4ff */
[----:B------:R-:W3:Y:S01]  /*88e0*/  LDC R174, c[0x0][0x3a0] ;  /* 0x0000e800ffae7b82 */ /* 0x000ee20000000800 */
[----:B-----5:R-:W-:Y:S01]  /*88f0*/  IMAD.WIDE R182, R171, 0x4, R124 ;  /* 0x00000004abb67825 */ /* 0x020fe200078e027c */
[----:B------:R-:W-:Y:S02]  /*8900*/  IADD3.X R119, PT, PT, R207, UR36, RZ, P3, !PT ;  /* 0x00000024cf777c10 */ /* 0x000fe40009ffe4ff */
[----:B------:R-:W-:Y:S01]  /*8910*/  ISETP.GE.U32.AND P1, PT, R96, 0x7fffff12, PT ;  /* 0x7fffff126000780c */ /* 0x000fe20003f26070 */
[----:B--2---:R-:W-:Y:S01]  /*8920*/  VIADD R96, R170, 0xffffff30 ;  /* 0xffffff30aa607836 */ /* 0x004fe20000000000 */
[----:B------:R-:W-:Y:S01]  /*8930*/  IADD3 R116, P5, PT, R180, UR21, RZ ;  /* 0x00000015b4747c10 */ /* 0x000fe2000ffbe0ff */
[----:B------:R-:W-:Y:S01]  /*8940*/  VIADD R170, R210, 0xffffff2f ;  /* 0xffffff2fd2aa7836 */ /* 0x000fe20000000000 */
[----:B----4-:R-:W2:Y:S01]  /*8950*/  LDC R206, c[0x0][0x3a0] ;  /* 0x0000e800ffce7b82 */ /* 0x010ea20000000800 */
[----:B------:R-:W-:Y:S01]  /*8960*/  IADD3 R124, P3, PT, R182, UR21, RZ ;  /* 0x00000015b67c7c10 */ /* 0x000fe2000ff7e0ff */
[----:B------:R4:W-:Y:S01]  /*8970*/  LDGSTS.E [R251+0x38034], desc[UR18][R182.64], !P2 ;  /* 0x38034000b6fb7fae */ /* 0x0009e2000d1a1012 */
[----:B------:R-:W-:Y:S01]  /*8980*/  IADD3.X R117, PT, PT, R181, UR36, RZ, P5, !PT ;  /* 0x00000024b5757c10 */ /* 0x000fe2000affe4ff */
[----:B------:R-:W-:Y:S01]  /*8990*/  IMAD.WIDE R180, R171, 0x4, R126 ;  /* 0x00000004abb47825 */ /* 0x000fe200078e027e */
[----:B------:R-:W-:-:S02]  /*89a0*/  IADD3.X R125, PT, PT, R183, UR36, RZ, P3, !PT ;  /* 0x00000024b77d7c10 */ /* 0x000fc40009ffe4ff */
[----:B------:R-:W-:Y:S01]  /*89b0*/  ISETP.GE.U32.AND P2, PT, R96, 0x7fffff11, PT ;  /* 0x7fffff116000780c */ /* 0x000fe20003f46070 */
[----:B-1----:R-:W-:Y:S01]  /*89c0*/  VIADD R96, R208, 0xffffff2e ;  /* 0xffffff2ed0607836 */ /* 0x002fe20000000000 */
[----:B------:R-:W-:Y:S01]  /*89d0*/  ISETP.GE.U32.AND P3, PT, R170, 0x7fffff10, PT ;  /* 0x7fffff10aa00780c */ /* 0x000fe20003f66070 */
[----:B------:R1:W-:Y:S01]  /*89e0*/  LDGSTS.E [R251+0x38038], desc[UR18][R180.64], !P1 ;  /* 0x38038000b4fb7fae */ /* 0x0003e2000c9a1012 */
[----:B------:R-:W5:Y:S01]  /*89f0*/  LDC R170, c[0x0][0x3a0] ;  /* 0x0000e800ffaa7b82 */ /* 0x000f620000000800 */
[C---:B------:R-:W-:Y:S01]  /*8a00*/  IMAD.WIDE R176, R171.reuse, 0x4, R130 ;  /* 0x00000004abb07825 */ /* 0x040fe200078e0282 */
[----:B------:R-:W-:Y:S02]  /*8a10*/  ISETP.GE.U32.AND P1, PT, R96, 0x7fffff0f, PT ;  /* 0x7fffff0f6000780c */ /* 0x000fe40003f26070 */
[----:B------:R-:W-:Y:S01]  /*8a20*/  IADD3 R126, P4, PT, R180, UR21, RZ ;  /* 0x00000015b47e7c10 */ /* 0x000fe2000ff9e0ff */
[----:B------:R-:W-:-:S03]  /*8a30*/  IMAD.WIDE R178, R171, 0x4, R128 ;  /* 0x00000004abb27825 */ /* 0x000fc600078e0280 */
[----:B------:R-:W5:Y:S01]  /*8a40*/  LDC R207, c[0x0][0x3a0] ;  /* 0x0000e800ffcf7b82 */ /* 0x000f620000000800 */
[----:B---3--:R-:W-:Y:S01]  /*8a50*/  VIADD R96, R174, 0xffffff2d ;  /* 0xffffff2dae607836 */ /* 0x008fe20000000000 */
[----:B------:R3:W-:Y:S01]  /*8a60*/  LDGSTS.E [R251+0x3803c], desc[UR18][R176.64], !P2 ;  /* 0x3803c000b0fb7fae */ /* 0x0007e2000d1a1012 */
[----:B----4-:R-:W-:Y:S01]  /*8a70*/  IMAD.WIDE R182, R171, 0x4, R132 ;  /* 0x00000004abb67825 */ /* 0x010fe200078e0284 */
[----:B------:R-:W-:Y:S02]  /*8a80*/  IADD3.X R127, PT, PT, R181, UR36, RZ, P4, !PT ;  /* 0x00000024b57f7c10 */ /* 0x000fe4000a7fe4ff */
[----:B------:R-:W-:Y:S01]  /*8a90*/  LDGSTS.E [R251+0x38040], desc[UR18][R178.64], !P3 ;  /* 0x38040000b2fb7fae */ /* 0x000fe2000d9a1012 */
[----:B------:R-:W-:Y:S01]  /*8aa0*/  ISETP.GE.U32.AND P3, PT, R96, 0x7fffff0e, PT ;  /* 0x7fffff0e6000780c */ /* 0x000fe20003f66070 */
[----:B------:R-:W4:Y:S01]  /*8ab0*/  LDC R174, c[0x0][0x3a0] ;  /* 0x0000e800ffae7b82 */ /* 0x000f220000000800 */
[----:B--2---:R-:W-:Y:S01]  /*8ac0*/  VIADD R96, R206, 0xffffff2c ;  /* 0xffffff2cce607836 */ /* 0x004fe20000000000 */
[----:B------:R-:W-:Y:S01]  /*8ad0*/  IADD3 R128, P4, PT, R176, UR21, RZ ;  /* 0x00000015b0807c10 */ /* 0x000fe2000ff9e0ff */
[----:B------:R2:W-:Y:S01]  /*8ae0*/  LDGSTS.E [R251+0x38044], desc[UR18][R182.64], !P1 ;  /* 0x38044000b6fb7fae */ /* 0x0005e2000c9a1012 */
[----:B-1----:R-:W-:Y:S01]  /*8af0*/  IMAD.WIDE R180, R171, 0x4, R134 ;  /* 0x00000004abb47825 */ /* 0x002fe200078e0286 */
[----:B------:R-:W-:-:S02]  /*8b00*/  ISETP.GE.AND P2, PT, R3, R94, PT ;  /* 0x0000005e0300720c */ /* 0x000fc40003f46270 */
[----:B------:R-:W-:Y:S01]  /*8b10*/  IADD3.X R129, PT, PT, R177, UR36, RZ, P4, !PT ;  /* 0x00000024b1817c10 */ /* 0x000fe2000a7fe4ff */
[----:B-----5:R-:W-:Y:S01]  /*8b20*/  VIADD R94, R170, 0xffffff2b ;  /* 0xffffff2baa5e7836 */ /* 0x020fe20000000000 */
[----:B------:R-:W-:Y:S01]  /*8b30*/  ISETP.GE.U32.AND P1, PT, R96, 0x7fffff0d, PT ;  /* 0x7fffff0d6000780c */ /* 0x000fe20003f26070 */
[----:B---3--:R-:W-:Y:S01]  /*8b40*/  IMAD.WIDE R176, R171, 0x4, R136 ;  /* 0x00000004abb07825 */ /* 0x008fe200078e0288 */
[----:B------:R-:W-:Y:S01]  /*8b50*/  IADD3 R132, P4, PT, R182, UR21, RZ ;  /* 0x00000015b6847c10 */ /* 0x000fe2000ff9e0ff */
[----:B------:R-:W1:Y:S01]  /*8b60*/  LDC R96, c[0x0][0x3a0] ;  /* 0x0000e800ff607b82 */ /* 0x000e620000000800 */
[----:B------:R3:W-:Y:S01]  /*8b70*/  LDGSTS.E [R251+0x38048], desc[UR18][R180.64], !P3 ;  /* 0x38048000b4fb7fae */ /* 0x0007e2000d9a1012 */
[----:B------:R-:W-:Y:S01]  /*8b80*/  ISETP.GE.U32.AND P3, PT, R94, 0x7fffff0c, PT ;  /* 0x7fffff0c5e00780c */ /* 0x000fe20003f66070 */
[----:B------:R-:W-:Y:S01]  /*8b90*/  IMAD.WIDE R202, R175, 0x4, R202 ;  /* 0x00000004afca7825 */ /* 0x000fe200078e02ca */
[----:B------:R-:W-:Y:S02]  /*8ba0*/  IADD3.X R133, PT, PT, R183, UR36, RZ, P4, !PT ;  /* 0x00000024b7857c10 */ /* 0x000fe4000a7fe4ff */
[----:B------:R-:W-:Y:S01]  /*8bb0*/  IADD3 R134, P4, PT, R180, UR21, RZ ;  /* 0x00000015b4867c10 */ /* 0x000fe2000ff9e0ff */
[----:B------:R-:W-:Y:S01]  /*8bc0*/  VIADD R94, R207, 0xffffff2a ;  /* 0xffffff2acf5e7836 */ /* 0x000fe20000000000 */
[----:B------:R-:W5:Y:S01]  /*8bd0*/  LDC R170, c[0x0][0x3a0] ;  /* 0x0000e800ffaa7b82 */ /* 0x000f620000000800 */
[----:B------:R-:W-:Y:S01]  /*8be0*/  IADD3 R130, P5, PT, R178, UR21, RZ ;  /* 0x00000015b2827c10 */ /* 0x000fe2000ffbe0ff */
[----:B------:R1:W-:Y:S01]  /*8bf0*/  LDGSTS.E [R251+0x3804c], desc[UR18][R176.64], !P1 ;  /* 0x3804c000b0fb7fae */ /* 0x0003e2000c9a1012 */
[----:B------:R-:W-:Y:S01]  /*8c00*/  IADD3.X R135, PT, PT, R181, UR36, RZ, P4, !PT ;  /* 0x00000024b5877c10 */ /* 0x000fe2000a7fe4ff */
[----:B--2---:R-:W-:Y:S01]  /*8c10*/  IMAD.WIDE R182, R171, 0x4, R142 ;  /* 0x00000004abb67825 */ /* 0x004fe200078e028e */
[----:B------:R-:W-:-:S02]  /*8c20*/  IADD3 R136, P4, PT, R176, UR21, RZ ;  /* 0x00000015b0887c10 */ /* 0x000fc4000ff9e0ff */
[----:B------:R-:W-:Y:S01]  /*8c30*/  IADD3.X R131, PT, PT, R179, UR36, RZ, P5, !PT ;  /* 0x00000024b3837c10 */ /* 0x000fe2000affe4ff */
[----:B------:R-:W2:Y:S01]  /*8c40*/  LDC R206, c[0x0][0x3a0] ;  /* 0x0000e800ffce7b82 */ /* 0x000ea20000000800 */
[----:B------:R-:W-:Y:S01]  /*8c50*/  IADD3.X R137, PT, PT, R177, UR36, RZ, P4, !PT ;  /* 0x00000024b1897c10 */ /* 0x000fe2000a7fe4ff */
[----:B------:R-:W-:Y:S01]  /*8c60*/  IMAD.WIDE R178, R171, 0x4, R138 ;  /* 0x00000004abb27825 */ /* 0x000fe200078e028a */
[----:B------:R-:W-:-:S03]  /*8c70*/  ISETP.GE.U32.AND P4, PT, R94, 0x7fffff0b, PT ;  /* 0x7fffff0b5e00780c */ /* 0x000fc60003f86070 */
[----:B----4-:R-:W-:Y:S01]  /*8c80*/  VIADD R94, R174, 0xffffff29 ;  /* 0xffffff29ae5e7836 */ /* 0x010fe20000000000 */
[----:B------:R4:W-:Y:S01]  /*8c90*/  LDGSTS.E [R251+0x38050], desc[UR18][R178.64], !P3 ;  /* 0x38050000b2fb7fae */ /* 0x0009e2000d9a1012 */
[C---:B---3--:R-:W-:Y:S01]  /*8ca0*/  IMAD.WIDE R180, R171.reuse, 0x4, R140 ;  /* 0x00000004abb47825 */ /* 0x048fe200078e028c */
[----:B------:R-:W3:Y:S01]  /*8cb0*/  LDC R174, c[0x0][0x3a0] ;  /* 0x0000e800ffae7b82 */ /* 0x000ee20000000800 */
[----:B------:R-:W-:Y:S02]  /*8cc0*/  IADD3 R138, P5, PT, R178, UR21, RZ ;  /* 0x00000015b28a7c10 */ /* 0x000fe4000ffbe0ff */
[----:B------:R-:W-:Y:S01]  /*8cd0*/  ISETP.GE.U32.AND P1, PT, R94, 0x7fffff0a, PT ;  /* 0x7fffff0a5e00780c */ /* 0x000fe20003f26070 */
[----:B-1----:R-:W-:Y:S01]  /*8ce0*/  VIADD R94, R96, 0xffffff28 ;  /* 0xffffff28605e7836 */ /* 0x002fe20000000000 */
[----:B------:R-:W-:Y:S01]  /*8cf0*/  IADD3 R140, P3, PT, R180, UR21, RZ ;  /* 0x00000015b48c7c10 */ /* 0x000fe2000ff7e0ff */
[----:B------:R-:W-:Y:S01]  /*8d00*/  IMAD.WIDE R176, R171, 0x4, R146 ;  /* 0x00000004abb07825 */ /* 0x000fe200078e0292 */
[----:B------:R-:W-:Y:S01]  /*8d10*/  LDGSTS.E [R251+0x38054], desc[UR18][R180.64], !P4 ;  /* 0x38054000b4fb7fae */ /* 0x000fe2000e1a1012 */
[----:B------:R-:W1:Y:S01]  /*8d20*/  LDC R207, c[0x0][0x3a0] ;  /* 0x0000e800ffcf7b82 */ /* 0x000e620000000800 */
[----:B------:R-:W-:Y:S01]  /*8d30*/  IADD3.X R141, PT, PT, R181, UR36, RZ, P3, !PT ;  /* 0x00000024b58d7c10 */ /* 0x000fe20009ffe4ff */
[----:B------:R-:W-:Y:S01]  /*8d40*/  IMAD.WIDE R204, R175, 0x4, R204 ;  /* 0x00000004afcc7825 */ /* 0x000fe200078e02cc */
[----:B------:R-:W-:-:S02]  /*8d50*/  ISETP.GE.U32.AND P4, PT, R94, 0x7fffff09, PT ;  /* 0x7fffff095e00780c */ /* 0x000fc40003f86070 */
[----:B------:R-:W-:Y:S01]  /*8d60*/  IADD3 R142, P3, PT, R182, UR21, RZ ;  /* 0x00000015b68e7c10 */ /* 0x000fe2000ff7e0ff */
[----:B-----5:R-:W-:Y:S01]  /*8d70*/  VIADD R94, R170, 0xffffff27 ;  /* 0xffffff27aa5e7836 */ /* 0x020fe20000000000 */
[----:B------:R-:W-:Y:S01]  /*8d80*/  IADD3.X R139, PT, PT, R179, UR36, RZ, P5, !PT ;  /* 0x00000024b38b7c10 */ /* 0x000fe2000affe4ff */
[----:B------:R-:W5:Y:S01]  /*8d90*/  LDC R208, c[0x0][0x3a0] ;  /* 0x0000e800ffd07b82 */ /* 0x000f620000000800 */
[----:B------:R-:W-:Y:S01]  /*8da0*/  IADD3.X R143, PT, PT, R183, UR36, RZ, P3, !PT ;  /* 0x00000024b78f7c10 */ /* 0x000fe20009ffe4ff */
[----:B----4-:R-:W-:Y:S01]  /*8db0*/  IMAD.WIDE R178, R171, 0x4, R144 ;  /* 0x00000004abb27825 */ /* 0x010fe200078e0290 */
[----:B------:R-:W-:Y:S01]  /*8dc0*/  ISETP.GE.U32.AND P3, PT, R94, 0x7fffff08, PT ;  /* 0x7fffff085e00780c */ /* 0x000fe20003f66070 */
[----:B------:R-:W-:Y:S01]  /*8dd0*/  LDGSTS.E [R251+0x38058], desc[UR18][R182.64], !P1 ;  /* 0x38058000b6fb7fae */ /* 0x000fe2000c9a1012 */
[----:B------:R-:W-:Y:S01]  /*8de0*/  IADD3 R146, P5, PT, R176, UR21, RZ ;  /* 0x00000015b0927c10 */ /* 0x000fe2000ffbe0ff */
[----:B--2---:R-:W-:Y:S01]  /*8df0*/  VIADD R96, R206, 0xffffff26 ;  /* 0xffffff26ce607836 */ /* 0x004fe20000000000 */
[----:B------:R-:W-:Y:S01]  /*8e00*/  IADD3 R144, P1, PT, R178, UR21, RZ ;  /* 0x00000015b2907c10 */ /* 0x000fe2000ff3e0ff */
[----:B------:R-:W2:Y:S01]  /*8e10*/  LDC R209, c[0x0][0x3a0] ;  /* 0x0000e800ffd17b82 */ /* 0x000ea20000000800 */
[----:B------:R-:W-:Y:S01]  /*8e20*/  LDGSTS.E [R251+0x3805c], desc[UR18][R178.64], !P4 ;  /* 0x3805c000b2fb7fae */ /* 0x000fe2000e1a1012 */
[----:B---3--:R-:W-:Y:S01]  /*8e30*/  VIADD R147, R174, 0xffffff25 ;  /* 0xffffff25ae937836 */ /* 0x008fe20000000000 */
[----:B------:R-:W-:Y:S01]  /*8e40*/  ISETP.GE.U32.AND P4, PT, R96, 0x7fffff07, PT ;  /* 0x7fffff076000780c */ /* 0x000fe20003f86070 */
[----:B------:R-:W-:Y:S01]  /*8e50*/  IMAD.WIDE R24, R175, 0x4, R24 ;  /* 0x00000004af187825 */ /* 0x000fe200078e0218 */
[----:B------:R-:W-:-:S02]  /*8e60*/  IADD3.X R145, PT, PT, R179, UR36, RZ, P1, !PT ;  /* 0x00000024b3917c10 */ /* 0x000fc40008ffe4ff */
[----:B------:R-:W-:Y:S01]  /*8e70*/  ISETP.GE.U32.AND P1, PT, R147, 0x7fffff06, PT ;  /* 0x7fffff069300780c */ /* 0x000fe20003f26070 */
[----:B------:R-:W3:Y:S01]  /*8e80*/  LDC R210, c[0x0][0x3a0] ;  /* 0x0000e800ffd27b82 */ /* 0x000ee20000000800 */
[----:B-1----:R-:W-:Y:S01]  /*8e90*/  VIADD R96, R207, 0xffffff24 ;  /* 0xffffff24cf607836 */ /* 0x002fe20000000000 */
[----:B------:R1:W-:Y:S01]  /*8ea0*/  LDGSTS.E [R251+0x38060], desc[UR18][R176.64], !P3 ;  /* 0x38060000b0fb7fae */ /* 0x0003e2000d9a1012 */
[----:B------:R-:W-:Y:S01]  /*8eb0*/  IADD3.X R147, PT, PT, R177, UR36, RZ, P5, !PT ;  /* 0x00000024b1937c10 */ /* 0x000fe2000affe4ff */
[C---:B------:R-:W-:Y:S01]  /*8ec0*/  IMAD.WIDE R20, R175.reuse, 0x4, R20 ;  /* 0x00000004af147825 */ /* 0x040fe200078e0214 */
[----:B------:R-:W-:Y:S02]  /*8ed0*/  ISETP.GT.AND P5, PT, R88, 0xdf, PT ;  /* 0x000000df5800780c */ /* 0x000fe40003fa4270 */
[----:B------:R-:W-:Y:S01]  /*8ee0*/  ISETP.GE.U32.AND P3, PT, R96, 0x7fffff05, PT ;  /* 0x7fffff056000780c */ /* 0x000fe20003f66070 */
[----:B------:R-:W4:Y:S01]  /*8ef0*/  LDC R94, c[0x0][0x3a0] ;  /* 0x0000e800ff5e7b82 */ /* 0x000f220000000800 */
[----:B-----5:R-:W-:Y:S01]  /*8f00*/  VIADD R96, R208, 0xffffff23 ;  /* 0xffffff23d0607836 */ /* 0x020fe20000000000 */
[----:B------:R-:W-:Y:S01]  /*8f10*/  SEL R170, RZ, 0x4, P2 ;  /* 0x00000004ffaa7807 */ /* 0x000fe20001000000 */
[----:B------:R-:W-:Y:S01]  /*8f20*/  LDGSTS.E [R251+0x38064], desc[UR18][R22.64], !P4 ;  /* 0x3806400016fb7fae */ /* 0x000fe2000e1a1012 */
[----:B------:R-:W-:-:S02]  /*8f30*/  IMAD.WIDE R18, R175, 0x4, R18 ;  /* 0x00000004af127825 */ /* 0x000fc400078e0212 */
[----:B------:R-:W-:Y:S01]  /*8f40*/  ISETP.GE.U32.AND P2, PT, R96, 0x7fffff04, PT ;  /* 0x7fffff046000780c */ /* 0x000fe20003f46070 */
[----:B------:R-:W-:Y:S01]  /*8f50*/  LDGSTS.E [R251+0x38068], desc[UR18][R14.64], !P1 ;  /* 0x380680000efb7fae */ /* 0x000fe2000c9a1012 */
[----:B------:R-:W-:Y:S01]  /*8f60*/  SEL R170, R170, RZ, P5 ;  /* 0x000000ffaaaa7207 */ /* 0x000fe20002800000 */
[----:B--2---:R-:W-:Y:S02]  /*8f70*/  VIADD R96, R209, 0xffffff22 ;  /* 0xffffff22d1607836 */ /* 0x004fe40000000000 */
[C---:B------:R-:W-:Y:S01]  /*8f80*/  IMAD.WIDE R16, R175.reuse, 0x4, R16 ;  /* 0x00000004af107825 */ /* 0x040fe200078e0210 */
[----:B------:R-:W-:Y:S01]  /*8f90*/  ISETP.NE.U32.AND P4, PT, R170, RZ, PT ;  /* 0x000000ffaa00720c */ /* 0x000fe20003f85070 */
[----:B------:R-:W-:Y:S01]  /*8fa0*/  LDGSTS.E [R251+0x3806c], desc[UR18][R12.64], !P3 ;  /* 0x3806c0000cfb7fae */ /* 0x000fe2000d9a1012 */
[----:B------:R-:W-:Y:S01]  /*8fb0*/  ISETP.GE.U32.AND P1, PT, R96, 0x7fffff03, PT ;  /* 0x7fffff036000780c */ /* 0x000fe20003f26070 */
[----:B------:R-:W-:-:S04]  /*8fc0*/  IMAD.WIDE R148, R175, 0x4, R148 ;  /* 0x00000004af947825 */ /* 0x000fc800078e0294 */
[----:B---3--:R-:W-:Y:S01]  /*8fd0*/  VIADD R170, R210, 0xffffff21 ;  /* 0xffffff21d2aa7836 */ /* 0x008fe20000000000 */
[----:B------:R-:W-:Y:S01]  /*8fe0*/  LDGSTS.E [R251+0x38070], desc[UR18][R10.64], !P2 ;  /* 0x380700000afb7fae */ /* 0x000fe2000d1a1012 */
[----:B------:R-:W-:-:S03]  /*8ff0*/  IMAD.WIDE R150, R175, 0x4, R150 ;  /* 0x00000004af967825 */ /* 0x000fc600078e0296 */
[----:B------:R-:W-:Y:S01]  /*9000*/  ISETP.GE.U32.AND P3, PT, R170, 0x7fffff02, PT ;  /* 0x7fffff02aa00780c */ /* 0x000fe20003f66070 */
[----:B----4-:R-:W-:Y:S01]  /*9010*/  VIADD R96, R94, 0xffffff20 ;  /* 0xffffff205e607836 */ /* 0x010fe20000000000 */
[----:B------:R-:W-:Y:S01]  /*9020*/  IADD3 R170, P5, PT, R184, UR37, RZ ;  /* 0x00000025b8aa7c10 */ /* 0x000fe2000ffbe0ff */
[----:B------:R-:W-:Y:S01]  /*9030*/  LDGSTS.E [R251+0x38074], desc[UR18][R8.64], !P1 ;  /* 0x3807400008fb7fae */ /* 0x000fe2000c9a1012 */
[----:B------:R-:W-:Y:S01]  /*9040*/  IADD3 R174, P1, PT, R186, UR37, RZ ;  /* 0x00000025baae7c10 */ /* 0x000fe2000ff3e0ff */
[----:B------:R-:W-:Y:S01]  /*9050*/  IMAD.WIDE R152, R175, 0x4, R152 ;  /* 0x00000004af987825 */ /* 0x000fe200078e0298 */
[----:B------:R-:W-:Y:S02]  /*9060*/  ISETP.GE.U32.AND P2, PT, R96, 0x7fffff01, PT ;  /* 0x7fffff016000780c */ /* 0x000fe40003f46070 */
[----:B------:R-:W-:Y:S01]  /*9070*/  IADD3.X R171, PT, PT, R185, UR38, RZ, P5, !PT ;  /* 0x00000026b9ab7c10 */ /* 0x000fe2000affe4ff */
[----:B------:R-:W-:Y:S01]  /*9080*/  IMAD.WIDE R154, R175, 0x4, R154 ;  /* 0x00000004af9a7825 */ /* 0x000fe200078e029a */
[----:B------:R-:W-:-:S03]  /*9090*/  ISETP.NE.U32.AND P5, PT, RZ, UR22, PT ;  /* 0x00000016ff007c0c */ /* 0x000fc6000bfa5070 */
[----:B------:R-:W-:Y:S01]  /*90a0*/  LDGSTS.E [R251+0x38078], desc[UR18][R6.64], !P3 ;  /* 0x3807800006fb7fae */ /* 0x000fe2000d9a1012 */
[----:B------:R-:W-:Y:S01]  /*90b0*/  IMAD.WIDE R156, R175, 0x4, R156 ;  /* 0x00000004af9c7825 */ /* 0x000fe200078e029c */
[----:B------:R-:W-:-:S03]  /*90c0*/  ISETP.LT.OR P0, PT, R88, 0x20, P5 ;  /* 0x000000205800780c */ /* 0x000fc60002f01670 */
[C---:B------:R-:W-:Y:S01]  /*90d0*/  IMAD.WIDE R158, R175.reuse, 0x4, R158 ;  /* 0x00000004af9e7825 */ /* 0x040fe200078e029e */
[----:B------:R-:W-:Y:S01]  /*90e0*/  LDGSTS.E [R251+0x3807c], desc[UR18][R4.64], !P2 ;  /* 0x3807c00004fb7fae */ /* 0x000fe2000d1a1012 */
[----:B-1----:R-:W-:Y:S02]  /*90f0*/  IADD3 R176, P2, PT, R188, UR37, RZ ;  /* 0x00000025bcb07c10 */ /* 0x002fe4000ff5e0ff */
[----:B------:R-:W-:Y:S01]  /*9100*/  IMAD.WIDE R160, R175, 0x4, R160 ;  /* 0x00000004afa07825 */ /* 0x000fe200078e02a0 */
[----:B------:R-:W0:Y:S01]  /*9110*/  LDGDEPBAR ;  /* 0x00000000000079af */ /* 0x000e220000000000 */
[----:B------:R-:W-:Y:S02]  /*9120*/  IADD3.X R177, PT, PT, R189, UR38, RZ, P2, !PT ;  /* 0x00000026bdb17c10 */ /* 0x000fe400097fe4ff */
[----:B------:R-:W-:Y:S01]  /*9130*/  IMAD.WIDE R34, R175, 0x4, R34 ;  /* 0x00000004af227825 */ /* 0x000fe200078e0222 */
[----:B------:R1:W-:Y:S01]  /*9140*/  LDGSTS.E [R90+0x18000], desc[UR18][R184.64], P4 ;  /* 0x18000000b85a7fae */ /* 0x0003e2000a1a1012 */
[----:B------:R-:W-:-:S02]  /*9150*/  IADD3 R180, P2, PT, R192, UR37, RZ ;  /* 0x00000025c0b47c10 */ /* 0x000fc4000ff5e0ff */
[----:B------:R-:W-:Y:S01]  /*9160*/  IMAD.WIDE R162, R175, 0x4, R162 ;  /* 0x00000004afa27825 */ /* 0x000fe200078e02a2 */
[----:B------:R-:W-:Y:S01]  /*9170*/  LDGSTS.E [R90+0x18400], desc[UR18][R186.64], P4 ;  /* 0x18400000ba5a7fae */ /* 0x000fe2000a1a1012 */
[----:B------:R-:W-:Y:S02]  /*9180*/  IADD3.X R181, PT, PT, R193, UR38, RZ, P2, !PT ;  /* 0x00000026c1b57c10 */ /* 0x000fe400097fe4ff */
[C---:B------:R-:W-:Y:S01]  /*9190*/  IMAD.WIDE R32, R175.reuse, 0x4, R32 ;  /* 0x00000004af207825 */ /* 0x040fe200078e0220 */
[----:B------:R2:W-:Y:S03]  /*91a0*/  LDGSTS.E [R90+0x18800], desc[UR18][R188.64], P4 ;  /* 0x18800000bc5a7fae */ /* 0x0005e6000a1a1012 */
[----:B------:R-:W-:Y:S01]  /*91b0*/  IMAD.WIDE R164, R175, 0x4, R164 ;  /* 0x00000004afa47825 */ /* 0x000fe200078e02a4 */
[----:B------:R-:W-:Y:S01]  /*91c0*/  LDGSTS.E [R90+0x18c00], desc[UR18][R190.64], P4 ;  /* 0x18c00000be5a7fae */ /* 0x000fe2000a1a1012 */
[----:B-1----:R-:W-:-:S02]  /*91d0*/  IADD3 R184, P2, PT, R196, UR37, RZ ;  /* 0x00000025c4b87c10 */ /* 0x002fc4000ff5e0ff */
[----:B------:R-:W-:Y:S01]  /*91e0*/  IMAD.WIDE R30, R175, 0x4, R30 ;  /* 0x00000004af1e7825 */ /* 0x000fe200078e021e */
[----:B------:R1:W-:Y:S01]  /*91f0*/  LDGSTS.E [R90+0x19000], desc[UR18][R192.64], P4 ;  /* 0x19000000c05a7fae */ /* 0x0003e2000a1a1012 */
[----:B------:R-:W-:Y:S02]  /*9200*/  IADD3.X R185, PT, PT, R197, UR38, RZ, P2, !PT ;  /* 0x00000026c5b97c10 */ /* 0x000fe400097fe4ff */
[C---:B------:R-:W-:Y:S01]  /*9210*/  IMAD.WIDE R166, R175.reuse, 0x4, R166 ;  /* 0x00000004afa67825 */ /* 0x040fe200078e02a6 */
[----:B------:R-:W-:Y:S01]  /*9220*/  LDGSTS.E [R90+0x19400], desc[UR18][R194.64], P4 ;  /* 0x19400000c25a7fae */ /* 0x000fe2000a1a1012 */
[----:B--2---:R-:W-:Y:S02]  /*9230*/  IADD3 R188, P2, PT, R200, UR37, RZ ;  /* 0x00000025c8bc7c10 */ /* 0x004fe4000ff5e0ff */
[----:B------:R-:W-:Y:S01]  /*9240*/  IMAD.WIDE R28, R175, 0x4, R28 ;  /* 0x00000004af1c7825 */ /* 0x000fe200078e021c */
[----:B------:R2:W-:Y:S01]  /*9250*/  LDGSTS.E [R90+0x19800], desc[UR18][R196.64], P4 ;  /* 0x19800000c45a7fae */ /* 0x0005e2000a1a1012 */
[----:B------:R-:W-:-:S02]  /*9260*/  IADD3.X R189, PT, PT, R201, UR38, RZ, P2, !PT ;  /* 0x00000026c9bd7c10 */ /* 0x000fc400097fe4ff */
[C---:B------:R-:W-:Y:S01]  /*9270*/  IMAD.WIDE R168, R175.reuse, 0x4, R168 ;  /* 0x00000004afa87825 */ /* 0x040fe200078e02a8 */
[----:B------:R-:W-:Y:S01]  /*9280*/  LDGSTS.E [R90+0x19c00], desc[UR18][R198.64], P4 ;  /* 0x19c00000c65a7fae */ /* 0x000fe2000a1a1012 */
[----:B-1----:R-:W-:Y:S02]  /*9290*/  IADD3 R192, P2, PT, R204, UR37, RZ ;  /* 0x00000025ccc07c10 */ /* 0x002fe4000ff5e0ff */
[----:B------:R-:W-:Y:S01]  /*92a0*/  IMAD.WIDE R26, R175, 0x4, R26 ;  /* 0x00000004af1a7825 */ /* 0x000fe200078e021a */
[----:B------:R1:W-:Y:S01]  /*92b0*/  LDGSTS.E [R90+0x1a000], desc[UR18][R200.64], P4 ;  /* 0x1a000000c85a7fae */ /* 0x0003e2000a1a1012 */
[----:B------:R-:W-:Y:S02]  /*92c0*/  IADD3.X R193, PT, PT, R205, UR38, RZ, P2, !PT ;  /* 0x00000026cdc17c10 */ /* 0x000fe400097fe4ff */
[----:B------:R-:W-:Y:S01]  /*92d0*/  IMAD.WIDE R172, R175, 0x4, R172 ;  /* 0x00000004afac7825 */ /* 0x000fe200078e02ac */
[----:B------:R-:W-:Y:S01]  /*92e0*/  IADD3.X R175, PT, PT, R187, UR38, RZ, P1, !PT ;  /* 0x00000026bbaf7c10 */ /* 0x000fe20008ffe4ff */
[----:B------:R3:W-:Y:S01]  /*92f0*/  LDGSTS.E [R90+0x1a400], desc[UR18][R202.64], P4 ;  /* 0x1a400000ca5a7fae */ /* 0x0007e2000a1a1012 */
[----:B------:R-:W-:-:S02]  /*9300*/  IADD3 R178, P1, PT, R190, UR37, RZ ;  /* 0x00000025beb27c10 */ /* 0x000fc4000ff3e0ff */
[----:B--2---:R-:W-:Y:S01]  /*9310*/  IADD3 R196, P2, PT, R32, UR37, RZ ;  /* 0x0000002520c47c10 */ /* 0x004fe2000ff5e0ff */
[----:B------:R2:W-:Y:S01]  /*9320*/  LDGSTS.E [R90+0x1a800], desc[UR18][R204.64], P4 ;  /* 0x1a800000cc5a7fae */ /* 0x0005e2000a1a1012 */
[----:B------:R-:W-:Y:S02]  /*9330*/  IADD3.X R179, PT, PT, R191, UR38, RZ, P1, !PT ;  /* 0x00000026bfb37c10 */ /* 0x000fe40008ffe4ff */
[----:B------:R-:W-:Y:S01]  /*9340*/  IADD3 R182, P1, PT, R194, UR37, RZ ;  /* 0x00000025c2b67c10 */ /* 0x000fe2000ff3e0ff */
[----:B------:R4:W-:Y:S01]  /*9350*/  LDGSTS.E [R90+0x1ac00], desc[UR18][R34.64], P4 ;  /* 0x1ac00000225a7fae */ /* 0x0009e2000a1a1012 */
[----:B------:R-:W-:Y:S02]  /*9360*/  IADD3.X R197, PT, PT, R33, UR38, RZ, P2, !PT ;  /* 0x0000002621c57c10 */ /* 0x000fe400097fe4ff */
[----:B------:R-:W-:Y:S01]  /*9370*/  IADD3.X R183, PT, PT, R195, UR38, RZ, P1, !PT ;  /* 0x00000026c3b77c10 */ /* 0x000fe20008ffe4ff */
[----:B------:R4:W-:Y:S01]  /*9380*/  LDGSTS.E [R90+0x1b000], desc[UR18][R32.64], P4 ;  /* 0x1b000000205a7fae */ /* 0x0009e2000a1a1012 */
[----:B------:R-:W-:-:S02]  /*9390*/  IADD3 R186, P1, PT, R198, UR37, RZ ;  /* 0x00000025c6ba7c10 */ /* 0x000fc4000ff3e0ff */
[----:B-1----:R-:W-:Y:S01]  /*93a0*/  IADD3 R200, P2, PT, R28, UR37, RZ ;  /* 0x000000251cc87c10 */ /* 0x002fe2000ff5e0ff */
[----:B------:R4:W-:Y:S01]  /*93b0*/  LDGSTS.E [R90+0x1b400], desc[UR18][R30.64], P4 ;  /* 0x1b4000001e5a7fae */ /* 0x0009e2000a1a1012 */
[----:B------:R-:W-:Y:S02]  /*93c0*/  IADD3.X R187, PT, PT, R199, UR38, RZ, P1, !PT ;  /* 0x00000026c7bb7c10 */ /* 0x000fe40008ffe4ff */
[----:B------:R-:W-:Y:S01]  /*93d0*/  IADD3 R190, P1, PT, R202, UR37, RZ ;  /* 0x00000025cabe7c10 */ /* 0x000fe2000ff3e0ff */
[----:B------:R4:W-:Y:S01]  /*93e0*/  LDGSTS.E [R90+0x1b800], desc[UR18][R28.64], P4 ;  /* 0x1b8000001c5a7fae */ /* 0x0009e2000a1a1012 */
[----:B---3--:R-:W-:Y:S02]  /*93f0*/  IADD3 R202, P3, PT, R26, UR37, RZ ;  /* 0x000000251aca7c10 */ /* 0x008fe4000ff7e0ff */
[----:B------:R-:W-:Y:S01]  /*9400*/  IADD3.X R191, PT, PT, R203, UR38, RZ, P1, !PT ;  /* 0x00000026cbbf7c10 */ /* 0x000fe20008ffe4ff */
[----:B------:R4:W-:Y:S01]  /*9410*/  LDGSTS.E [R90+0x1bc00], desc[UR18][R26.64], P4 ;  /* 0x1bc000001a5a7fae */ /* 0x0009e2000a1a1012 */
[----:B------:R-:W-:-:S02]  /*9420*/  IADD3 R194, P1, PT, R34, UR37, RZ ;  /* 0x0000002522c27c10 */ /* 0x000fc4000ff3e0ff */
[----:B------:R-:W-:Y:S01]  /*9430*/  IADD3.X R203, PT, PT, R27, UR38, RZ, P3, !PT ;  /* 0x000000261bcb7c10 */ /* 0x000fe20009ffe4ff */
[----:B------:R4:W-:Y:S01]  /*9440*/  LDGSTS.E [R92+0x18200], desc[UR18][R24.64], P4 ;  /* 0x18200000185c7fae */ /* 0x0009e2000a1a1012 */
[----:B------:R-:W-:Y:S02]  /*9450*/  IADD3.X R195, PT, PT, R35, UR38, RZ, P1, !PT ;  /* 0x0000002623c37c10 */ /* 0x000fe40008ffe4ff */
[----:B------:R-:W-:Y:S01]  /*9460*/  IADD3 R198, P1, PT, R30, UR37, RZ ;  /* 0x000000251ec67c10 */ /* 0x000fe2000ff3e0ff */
[----:B------:R4:W-:Y:S01]  /*9470*/  LDGSTS.E [R92+0x18600], desc[UR18][R20.64], P4 ;  /* 0x18600000145c7fae */ /* 0x0009e2000a1a1012 */
[----:B------:R-:W-:Y:S02]  /*9480*/  IADD3 R210, P3, PT, R16, UR37, RZ ;  /* 0x0000002510d27c10 */ /* 0x000fe4000ff7e0ff */
[----:B------:R-:W-:Y:S01]  /*9490*/  IADD3.X R199, PT, PT, R31, UR38, RZ, P1, !PT ;  /* 0x000000261fc77c10 */ /* 0x000fe20008ffe4ff */
[----:B------:R4:W-:Y:S01]  /*94a0*/  LDGSTS.E [R92+0x18a00], desc[UR18][R18.64], P4 ;  /* 0x18a00000125c7fae */ /* 0x0009e2000a1a1012 */
[----:B--2---:R-:W-:-:S02]  /*94b0*/  IADD3 R204, P1, PT, R24, UR37, RZ ;  /* 0x0000002518cc7c10 */ /* 0x004fc4000ff3e0ff */
        /* <DEDUP_REMOVED lines=17> */
[----:B------:R-:W-:Y:S01]  /*95d0*/  IADD3 R222, P3, PT, R6, UR21, RZ ;  /* 0x0000001506de7c10 */ /* 0x000fe2000ff7e0ff */
[----:B------:R-:W-:Y:S01]  /*95e0*/  VIADD R6, R94, 0xffffff1d ;  /* 0xffffff1d5e067836 */ /* 0x000fe20000000000 */
[----:B------:R-:W-:Y:S01]  /*95f0*/  IADD3.X R213, PT, PT, R23, UR36, RZ, P1, !PT ;  /* 0x0000002417d57c10 */ /* 0x000fe20008ffe4ff */
[----:B------:R4:W-:Y:S01]  /*9600*/  LDGSTS.E [R92+0x1a600], desc[UR18][R158.64], P4 ;  /* 0x1a6000009e5c7fae */ /* 0x0009e2000a1a1012 */
[----:B------:R-:W-:-:S02]  /*9610*/  IADD3.X R215, PT, PT, R15, UR36, RZ, P2, !PT ;  /* 0x000000240fd77c10 */ /* 0x000fc400097fe4ff */
[----:B------:R-:W-:Y:S01]  /*9620*/  IADD3 R218, P1, PT, R10, UR21, RZ ;  /* 0x000000150ada7c10 */ /* 0x000fe2000ff3e0ff */
[----:B------:R4:W-:Y:S01]  /*9630*/  LDGSTS.E [R92+0x1aa00], desc[UR18][R160.64], P4 ;  /* 0x1aa00000a05c7fae */ /* 0x0009e2000a1a1012 */
[----:B------:R-:W-:Y:S02]  /*9640*/  IADD3 R220, P2, PT, R8, UR21, RZ ;  /* 0x0000001508dc7c10 */ /* 0x000fe4000ff5e0ff */
[----:B------:R-:W-:Y:S01]  /*9650*/  IADD3.X R223, PT, PT, R7, UR36, RZ, P3, !PT ;  /* 0x0000002407df7c10 */ /* 0x000fe20009ffe4ff */
[----:B------:R4:W-:Y:S01]  /*9660*/  LDGSTS.E [R92+0x1ae00], desc[UR18][R162.64], P4 ;  /* 0x1ae00000a25c7fae */ /* 0x0009e2000a1a1012 */
[----:B------:R-:W-:Y:S01]  /*9670*/  VIADD R7, R94, 0xffffff1c ;  /* 0xffffff1c5e077836 */ /* 0x000fe20000000000 */
[----:B------:R-:W-:Y:S02]  /*9680*/  IADD3.X R219, PT, PT, R11, UR36, RZ, P1, !PT ;  /* 0x000000240bdb7c10 */ /* 0x000fe40008ffe4ff */
[----:B------:R4:W-:Y:S01]  /*9690*/  LDGSTS.E [R92+0x1b200], desc[UR18][R164.64], P4 ;  /* 0x1b200000a45c7fae */ /* 0x0009e2000a1a1012 */
[----:B------:R-:W-:-:S02]  /*96a0*/  IADD3.X R221, PT, PT, R9, UR36, RZ, P2, !PT ;  /* 0x0000002409dd7c10 */ /* 0x000fc400097fe4ff */
[----:B------:R-:W-:Y:S01]  /*96b0*/  ISETP.GE.U32.AND P3, PT, R6, 0x7ffffefe, PT ;  /* 0x7ffffefe0600780c */ /* 0x000fe20003f66070 */
[----:B------:R4:W-:Y:S04]  /*96c0*/  LDGSTS.E [R92+0x1b600], desc[UR18][R166.64], P4 ;  /* 0x1b600000a65c7fae */ /* 0x0009e8000a1a1012 */
[----:B------:R4:W-:Y:S04]  /*96d0*/  LDGSTS.E [R92+0x1ba00], desc[UR18][R168.64], P4 ;  /* 0x1ba00000a85c7fae */ /* 0x0009e8000a1a1012 */
[----:B------:R4:W-:Y:S01]  /*96e0*/  LDGSTS.E [R92+0x1be00], desc[UR18][R172.64], P4 ;  /* 0x1be00000ac5c7fae */ /* 0x0009e2000a1a1012 */
[----:B------:R-:W-:Y:S01]  /*96f0*/  IADD3 R224, P4, PT, R4, UR21, RZ ;  /* 0x0000001504e07c10 */ /* 0x000fe2000ff9e0ff */
[----:B------:R-:W-:-:S02]  /*9700*/  VIADD R4, R94, 0xffffff1f ;  /* 0xffffff1f5e047836 */ /* 0x000fc40000000000 */
[----:B------:R-:W0:Y:S01]  /*9710*/  LDGDEPBAR ;  /* 0x00000000000079af */ /* 0x000e220000000000 */
[----:B------:R-:W-:Y:S01]  /*9720*/  IADD3.X R225, PT, PT, R5, UR36, RZ, P4, !PT ;  /* 0x0000002405e17c10 */ /* 0x000fe2000a7fe4ff */
[----:B------:R-:W-:Y:S01]  /*9730*/  VIADD R5, R94, 0xffffff1e ;  /* 0xffffff1e5e057836 */ /* 0x000fe20000000000 */
[----:B------:R-:W-:Y:S02]  /*9740*/  ISETP.GE.U32.AND P1, PT, R4, 0x7fffff00, PT ;  /* 0x7fffff000400780c */ /* 0x000fe40003f26070 */
[----:B------:R-:W-:Y:S02]  /*9750*/  P2R R4, PR, RZ, 0x1 ;  /* 0x00000001ff047803 */ /* 0x000fe40000000000 */
[----:B------:R-:W-:Y:S02]  /*9760*/  ISETP.GE.U32.AND P2, PT, R5, 0x7ffffeff, PT ;  /* 0x7ffffeff0500780c */ /* 0x000fe40003f46070 */
[----:B------:R-:W-:Y:S02]  /*9770*/  ISETP.GE.U32.AND P4, PT, R7, 0x7ffffefd, PT ;  /* 0x7ffffefd0700780c */ /* 0x000fe40003f86070 */
[----:B------:R-:W-:Y:S01]  /*9780*/  ISETP.NE.AND P0, PT, R226, RZ, PT ;  /* 0x000000ffe200720c */ /* 0x000fe20003f05270 */
[----:B------:R-:W-:-:S04]  /*9790*/  DEPBAR.LE SB0, 0xc ;  /* 0x000083000000791a */ /* 0x000fc80000000000 */
[----:B------:R-:W-:Y:S06]  /*97a0*/  BAR.SYNC.DEFER_BLOCKING 0x0 ;  /* 0x0000000000007b1d */ /* 0x000fec0000010000 */
[----:B----4-:R-:W-:Y:S05]  /*97b0*/  @!P6 BRA `(.L_x_6) ;  /* 0x000000000024e947 */ /* 0x010fea0003800000 */
[----:B------:R-:W-:Y:S04]  /*97c0*/  LDS.128 R4, [R251+0x20000] ;  /* 0x02000000fb047984 */ /* 0x000fe80000000c00 */
[----:B------:R-:W-:Y:S04]  /*97d0*/  LDS.128 R8, [R251+0x20010] ;  /* 0x02001000fb087984 */ /* 0x000fe80000000c00 */
[----:B------:R-:W-:Y:S04]  /*97e0*/  LDS.128 R12, [R251+0x20020] ;  /* 0x02002000fb0c7984 */ /* 0x000fe80000000c00 */
[----:B------:R-:W-:Y:S04]  /*97f0*/  LDS.128 R16, [R251+0x20030] ;  /* 0x02003000fb107984 */ /* 0x000fe80000000c00 */
[----:B------:R-:W-:Y:S04]  /*9800*/  LDS.128 R20, [R251+0x20040] ;  /* 0x02004000fb147984 */ /* 0x000fe80000000c00 */
[----:B------:R-:W-:Y:S04]  /*9810*/  LDS.128 R24, [R251+0x20050] ;  /* 0x02005000fb187984 */ /* 0x000fe80000000c00 */
[----:B------:R-:W-:Y:S04]  /*9820*/  LDS.128 R28, [R251+0x20060] ;  /* 0x02006000fb1c7984 */ /* 0x000fe80000000c00 */
[----:B------:R-:W1:Y:S02]  /*9830*/  LDS.128 R32, [R251+0x20070] ;  /* 0x02007000fb207984 */ /* 0x000e640000000c00 */
[----:B-1----:R1:W-:Y:S02]  /*9840*/  STTM.x32 tmem[UR13+0x80], R4 ;  /* 0x00008004000079ed */ /* 0x0023e400082c000d */
.L_x_6:
[----:B------:R-:W-:Y:S01]  /*9850*/  ISETP.LT.OR P6, PT, R88, 0x20, P5 ;  /* 0x000000205800780c */ /* 0x000fe20002fc1670 */
[----:B------:R-:W2:Y:S01]  /*9860*/  FENCE.VIEW.ASYNC.T ;  /* 0x00000000000073c6 */ /* 0x000ea20000000200 */
[----:B------:R-:W-:Y:S01]  /*9870*/  UIADD3 UR39, UPT, UPT, UR17, 0x80, URZ ;  /* 0x0000008011277890 */ /* 0x000fe2000fffe0ff */
[----:B-1----:R-:W-:Y:S01]  /*9880*/  VIADD R4, R94, 0xffffff1b ;  /* 0xffffff1b5e047836 */ /* 0x002fe20000000000 */
[----:B--2---:R-:W-:Y:S09]  /*9890*/  BAR.SYNC.DEFER_BLOCKING 0x0 ;  /* 0x0000000000007b1d */ /* 0x004ff20000010000 */
[----:B------:R-:W-:Y:S05]  /*98a0*/  @P6 BRA `(.L_x_7) ;  /* 0x0000000000706947 */ /* 0x000fea0003800000 */
[----:B------:R-:W-:Y:S01]  /*98b0*/  USHF.R.U32.HI UR6, URZ, 0x4, UR12 ;  /* 0x00000004ff067899 */ /* 0x000fe2000801160c */
[----:B------:R-:W-:Y:S01]  /*98c0*/  UMOV UR4, URZ ;  /* 0x000000ff00047c82 */ /* 0x000fe20008000000 */
[----:B------:R-:W-:Y:S02]  /*98d0*/  UIADD3 UR72, UPT, UPT, UR17, 0x88, URZ ;  /* 0x0000008811487890 */ /* 0x000fe4000fffe0ff */
[----:B------:R-:W-:Y:S02]  /*98e0*/  USGXT.U32 UR6, UR6, 0xe ;  /* 0x0000000e0606789a */ /* 0x000fe40008000000 */
[----:B------:R-:W-:Y:S02]  /*98f0*/  UIADD3 UR73, UPT, UPT, UR17, 0x90, URZ ;  /* 0x0000009011497890 */ /* 0x000fe4000fffe0ff */
[----:B------:R-:W-:Y:S02]  /*9900*/  UIADD3 UR22, UP1, UPT, UR6, 0x2, URZ ;  /* 0x0000000206167890 */ /* 0x000fe4000ff3e0ff */
[----:B------:R-:W-:-:S02]  /*9910*/  UIADD3 UR74, UPT, UPT, UR17, 0x98, URZ ;  /* 0x00000098114a7890 */ /* 0x000fc4000fffe0ff */
[----:B------:R-:W-:Y:S01]  /*9920*/  UIADD3.X UR23, UPT, UPT, UR4, 0x40004040, URZ, UP1, !UPT ;  /* 0x4000404004177890 */ /* 0x000fe20008ffe4ff */
[----:B------:R-:W-:Y:S01]  /*9930*/  UMOV UR24, 0x0 ;  /* 0x0000000000187882 */ /* 0x000fe20000000000 */
[----:B------:R-:W-:Y:S02]  /*9940*/  UMOV UR25, 0x8200910 ;  /* 0x0820091000197882 */ /* 0x000fe40000000000 */
[----:B------:R-:W-:Y:S02]  /*9950*/  UIADD3.64 UR28, UPT, UPT, UR22, 0x2, URZ ;  /* 0x00000002161c7897 */ /* 0x000fe4000fffe0ff */
[----:B------:R-:W-:Y:S01]  /*9960*/  UIADD3.64 UR30, UPT, UPT, UR22, 0x4, URZ ;  /* 0x00000004161e7897 */ /* 0x000fe2000fffe0ff */
[----:B------:R-:W-:Y:S01]  /*9970*/  UMOV UR7, 0x40004040 ;  /* 0x4000404000077882 */ /* 0x000fe20000000000 */
[----:B------:R-:W-:Y:S01]  /*9980*/  UMOV UR26, 0x0 ;  /* 0x00000000001a7882 */ /* 0x000fe20000000000 */
[----:B------:R-:W-:Y:S01]  /*9990*/  UMOV UR27, 0x8200910 ;  /* 0x08200910001b7882 */ /* 0x000fe20000000000 */
[----:B------:R-:W-:Y:S01]  /*99a0*/  UMOV UR32, 0x0 ;  /* 0x0000000000207882 */ /* 0x000fe20000000000 */
[----:B------:R-:W-:Y:S01]  /*99b0*/  UMOV UR33, 0x8200910 ;  /* 0x0820091000217882 */ /* 0x000fe20000000000 */
[----:B------:R-:W-:Y:S01]  /*99c0*/  UMOV UR4, UR14 ;  /* 0x0000000e00047c82 */ /* 0x000fe20008000000 */
[----:B------:R-:W-:Y:S01]  /*99d0*/  UMOV UR5, URZ ;  /* 0x000000ff00057c82 */ /* 0x000fe20008000000 */
[----:B------:R1:W-:Y:S01]  /*99e0*/  UTCHMMA tmem[UR39], gdesc[UR6], tmem[UR17], tmem[UR24], idesc[UR25], !UPT ;  /* 0x00ff1806270079ea */ /* 0x0003e2000f800011 */
[----:B------:R-:W-:Y:S01]  /*99f0*/  UMOV UR34, 0x0 ;  /* 0x0000000000227882 */ /* 0x000fe20000000000 */
[----:B------:R-:W-:Y:S01]  /*9a00*/  UMOV UR35, 0x8200910 ;  /* 0x0820091000237882 */ /* 0x000fe20000000000 */
[----:B------:R1:W-:Y:S01]  /*9a10*/  UTCHMMA tmem[UR72], gdesc[UR22], tmem[UR17], tmem[UR26], idesc[UR27], UPT ;  /* 0x00ff1a16480079ea */ /* 0x0003e2000b800011 */
[----:B------:R-:W-:Y:S01]  /*9a20*/  UMOV UR4, UR4 ;  /* 0x0000000400047c82 */ /* 0x000fe20008000000 */
[----:B------:R1:W-:Y:S01]  /*9a30*/  UTCHMMA tmem[UR73], gdesc[UR28], tmem[UR17], tmem[UR32], idesc[UR33], UPT ;  /* 0x00ff201c490079ea */ /* 0x0003e2000b800011 */
[----:B------:R1:W-:Y:S01]  /*9a40*/  UTCHMMA tmem[UR74], gdesc[UR30], tmem[UR17], tmem[UR34], idesc[UR35], UPT ;  /* 0x00ff221e4a0079ea */ /* 0x0003e2000b800011 */
[----:B------:R1:W-:Y:S01]  /*9a50*/  UTCBAR [UR4], URZ ;  /* 0x000000ff040073e9 */ /* 0x0003e200080000ff */
[----:B------:R-:W-:Y:S01]  /*9a60*/  NOP ;  /* 0x0000000000007918 */ /* 0x000fe20000000000 */
.L_x_7:
[----:B------:R-:W-:Y:S01]  /*9a70*/  BAR.SYNC.DEFER_BLOCKING 0x0 ;  /* 0x0000000000007b1d */ /* 0x000fe20000010000 */
[C---:B------:R-:W-:Y:S02]  /*9a80*/  VIADD R5, R94.reuse, 0xffffff19 ;  /* 0xffffff195e057836 */ /* 0x040fe40000000000 */
[C---:B------:R-:W-:Y:S02]  /*9a90*/  VIADD R10, R94.reuse, 0xffffff04 ;  /* 0xffffff045e0a7836 */ /* 0x040fe40000000000 */
[C---:B------:R-:W-:Y:S01]  /*9aa0*/  VIADD R12, R94.reuse, 0xffffff07 ;  /* 0xffffff075e0c7836 */ /* 0x040fe20000000000 */
[----:B-1----:R-:W-:Y:S01]  /*9ab0*/  UMOV UR4, URZ ;  /* 0x000000ff00047c82 */ /* 0x002fe20008000000 */
[C---:B------:R-:W-:Y:S02]  /*9ac0*/  VIADD R13, R94.reuse, 0xffffff06 ;  /* 0xffffff065e0d7836 */ /* 0x040fe40000000000 */
[C---:B------:R-:W-:Y:S02]  /*9ad0*/  VIADD R14, R94.reuse, 0xffffff03 ;  /* 0xffffff035e0e7836 */ /* 0x040fe40000000000 */
[----:B------:R-:W-:-:S02]  /*9ae0*/  VIADD R16, R94, 0xffffff00 ;  /* 0xffffff005e107836 */ /* 0x000fc40000000000 */
[C---:B------:R-:W-:Y:S02]  /*9af0*/  VIADD R17, R94.reuse, 0xffffff02 ;  /* 0xffffff025e117836 */ /* 0x040fe40000000000 */
[----:B------:R-:W-:Y:S01]  /*9b00*/  VIADD R19, R94, 0xffffff14 ;  /* 0xffffff145e137836 */ /* 0x000fe20000000000 */
[----:B------:R-:W-:Y:S01]  /*9b10*/  @!PT LDS RZ, [RZ] ;  /* 0x00000000fffff984 */ /* 0x000fe20000000800 */
[----:B------:R-:W-:Y:S01]  /*9b20*/  @!PT LDS RZ, [RZ] ;  /* 0x00000000fffff984 */ /* 0x000fe20000000800 */
[----:B------:R-:W-:Y:S01]  /*9b30*/  @!PT LDS RZ, [RZ] ;  /* 0x00000000fffff984 */ /* 0x000fe20000000800 */
[----:B------:R1:W-:Y:S01]  /*9b40*/  LDGSTS.E [R251+0x20000], desc[UR18][R98.64], !P1 ;  /* 0x2000000062fb7fae */ /* 0x0003e2000c9a1012 */
[----:B------:R-:W-:Y:S01]  /*9b50*/  ISETP.GE.U32.AND P1, PT, R4, 0x7ffffefc, PT ;  /* 0x7ffffefc0400780c */ /* 0x000fe20003f26070 */
[----:B------:R-:W-:Y:S02]  /*9b60*/  VIADD R4, R94, 0xffffff1a ;  /* 0xffffff1a5e047836 */ /* 0x000fe40000000000 */
[----:B------:R1:W-:Y:S03]  /*9b70*/  LDGSTS.E [R251+0x20004], desc[UR18][R100.64], !P2 ;  /* 0x2000400064fb7fae */ /* 0x0003e6000d1a1012 */
[----:B------:R-:W-:Y:S01]  /*9b80*/  ISETP.GE.U32.AND P2, PT, R4, 0x7ffffefb, PT ;  /* 0x7ffffefb0400780c */ /* 0x000fe20003f46070 */
[----:B------:R1:W-:Y:S01]  /*9b90*/  LDGSTS.E [R251+0x20008], desc[UR18][R102.64], !P3 ;  /* 0x2000800066fb7fae */ /* 0x0003e2000d9a1012 */
[----:B------:R-:W-:Y:S01]  /*9ba0*/  ISETP.GE.U32.AND P3, PT, R5, 0x7ffffefa, PT ;  /* 0x7ffffefa0500780c */ /* 0x000fe20003f66070 */
[----:B------:R-:W-:-:S02]  /*9bb0*/  VIADD R4, R94, 0xffffff18 ;  /* 0xffffff185e047836 */ /* 0x000fc40000000000 */
[----:B------:R-:W-:Y:S01]  /*9bc0*/  VIADD R5, R94, 0xffffff17 ;  /* 0xffffff175e057836 */ /* 0x000fe20000000000 */
[----:B------:R1:W-:Y:S02]  /*9bd0*/  LDGSTS.E [R251+0x2000c], desc[UR18][R104.64], !P4 ;  /* 0x2000c00068fb7fae */ /* 0x0003e4000e1a1012 */
[----:B------:R-:W-:Y:S01]  /*9be0*/  ISETP.GE.U32.AND P4, PT, R4, 0x7ffffef9, PT ;  /* 0x7ffffef90400780c */ /* 0x000fe20003f86070 */
        /* <DEDUP_REMOVED lines=12> */
[C---:B------:R-:W-:Y:S01]  /*9cb0*/  VIADD R4, R94.reuse, 0xffffff09 ;  /* 0xffffff095e047836 */ /* 0x040fe20000000000 */
[----:B------:R-:W-:Y:S01]  /*9cc0*/  SEL R9, RZ, 0x1fffe, P3 ;  /* 0x0001fffeff097807 */ /* 0x000fe20001800000 */
[----:B------:R1:W-:Y:S01]  /*9cd0*/  LDGSTS.E [R251+0x20020], desc[UR18][R114.64], !P1 ;  /* 0x2002000072fb7fae */ /* 0x0003e2000c9a1012 */
[----:B------:R-:W-:Y:S01]  /*9ce0*/  ISETP.GE.U32.AND P1, PT, R5, 0x7ffffef0, PT ;  /* 0x7ffffef00500780c */ /* 0x000fe20003f26070 */
[----:B------:R-:W-:Y:S01]  /*9cf0*/  VIADD R5, R94, 0xffffff0e ;  /* 0xffffff0e5e057836 */ /* 0x000fe20000000000 */
[----:B------:R-:W-:Y:S01]  /*9d00*/  ISETP.GE.U32.AND P3, PT, R4, 0x7ffffeea, PT ;  /* 0x7ffffeea0400780c */ /* 0x000fe20003f66070 */
[----:B------:R1:W-:Y:S01]  /*9d10*/  LDGSTS.E [R251+0x20024], desc[UR18][R116.64], !P2 ;  /* 0x2002400074fb7fae */ /* 0x0003e2000d1a1012 */
[----:B------:R-:W-:Y:S01]  /*9d20*/  VIADD R4, R94, 0xffffff0b ;  /* 0xffffff0b5e047836 */ /* 0x000fe20000000000 */
[----:B------:R-:W-:-:S02]  /*9d30*/  SEL R6, RZ, 0x1, P4 ;  /* 0x00000001ff067807 */ /* 0x000fc40002000000 */
[----:B------:R-:W-:Y:S01]  /*9d40*/  ISETP.GE.U32.AND P2, PT, R5, 0x7ffffeef, PT ;  /* 0x7ffffeef0500780c */ /* 0x000fe20003f46070 */
[----:B------:R-:W-:Y:S01]  /*9d50*/  VIADD R5, R94, 0xffffff08 ;  /* 0xffffff085e057836 */ /* 0x000fe20000000000 */
[----:B------:R-:W-:Y:S01]  /*9d60*/  SEL R7, RZ, 0x7fff8, P1 ;  /* 0x0007fff8ff077807 */ /* 0x000fe20000800000 */
[----:B------:R-:W-:Y:S01]  /*9d70*/  IMAD.IADD R6, R6, 0x1, R9 ;  /* 0x0000000106067824 */ /* 0x000fe200078e0209 */
[----:B------:R-:W-:Y:S01]  /*9d80*/  ISETP.GE.U32.AND P1, PT, R4, 0x7ffffeec, PT ;  /* 0x7ffffeec0400780c */ /* 0x000fe20003f26070 */
[C---:B------:R-:W-:Y:S01]  /*9d90*/  VIADD R4, R94.reuse, 0xffffff05 ;  /* 0xffffff055e047836 */ /* 0x040fe20000000000 */
[----:B------:R-:W-:Y:S01]  /*9da0*/  ISETP.GE.U32.AND P4, PT, R5, 0x7ffffee9, PT ;  /* 0x7ffffee90500780c */ /* 0x000fe20003f86070 */
[----:B------:R-:W-:Y:S01]  /*9db0*/  VIADD R5, R94, 0xffffff0a ;  /* 0xffffff0a5e057836 */ /* 0x000fe20000000000 */
[----:B------:R-:W-:Y:S02]  /*9dc0*/  SEL R11, RZ, 0x1fffe, P3 ;  /* 0x0001fffeff0b7807 */ /* 0x000fe40001800000 */
[----:B------:R-:W-:-:S02]  /*9dd0*/  SEL R8, RZ, 0x1, P4 ;  /* 0x00000001ff087807 */ /* 0x000fc40002000000 */
[----:B------:R-:W-:Y:S02]  /*9de0*/  ISETP.GE.U32.AND P3, PT, R5, 0x7ffffeeb, PT ;  /* 0x7ffffeeb0500780c */ /* 0x000fe40003f66070 */
[----:B------:R-:W-:Y:S01]  /*9df0*/  ISETP.GE.U32.AND P4, PT, R4, 0x7ffffee6, PT ;  /* 0x7ffffee60400780c */ /* 0x000fe20003f86070 */
[----:B------:R-:W-:Y:S01]  /*9e00*/  IMAD.IADD R8, R8, 0x1, R11 ;  /* 0x0000000108087824 */ /* 0x000fe200078e020b */
[----:B------:R-:W-:Y:S02]  /*9e10*/  SEL R5, RZ, 0x7fff8, P1 ;  /* 0x0007fff8ff057807 */ /* 0x000fe40000800000 */
[----:B------:R-:W-:Y:S02]  /*9e20*/  SEL R4, RZ, 0x4, P3 ;  /* 0x00000004ff047807 */ /* 0x000fe40001800000 */
[----:B------:R-:W-:Y:S01]  /*9e30*/  ISETP.GE.U32.AND P1, PT, R10, 0x7ffffee5, PT ;  /* 0x7ffffee50a00780c */ /* 0x000fe20003f26070 */
[----:B------:R-:W-:Y:S01]  /*9e40*/  VIADD R10, R94, 0xffffff01 ;  /* 0xffffff015e0a7836 */ /* 0x000fe20000000000 */
[----:B------:R-:W-:-:S02]  /*9e50*/  ISETP.GE.U32.AND P3, PT, R12, 0x7ffffee8, PT ;  /* 0x7ffffee80c00780c */ /* 0x000fc40003f66070 */
[----:B------:R-:W-:Y:S02]  /*9e60*/  SEL R15, RZ, 0x1fffe, P4 ;  /* 0x0001fffeff0f7807 */ /* 0x000fe40002000000 */
[----:B------:R-:W-:Y:S02]  /*9e70*/  ISETP.GE.U32.AND P4, PT, R13, 0x7ffffee7, PT ;  /* 0x7ffffee70d00780c */ /* 0x000fe40003f86070 */
[----:B------:R-:W-:Y:S02]  /*9e80*/  SEL R13, RZ, 0x7fff8, P3 ;  /* 0x0007fff8ff0d7807 */ /* 0x000fe40001800000 */
[----:B------:R-:W-:Y:S02]  /*9e90*/  SEL R12, RZ, 0x1, P1 ;  /* 0x00000001ff0c7807 */ /* 0x000fe40000800000 */
[----:B------:R-:W-:Y:S01]  /*9ea0*/  ISETP.GE.U32.AND P3, PT, R14, 0x7ffffee4, PT ;  /* 0x7ffffee40e00780c */ /* 0x000fe20003f66070 */
[----:B------:R-:W-:Y:S01]  /*9eb0*/  VIADD R14, R94, 0xffffff15 ;  /* 0xffffff155e0e7836 */ /* 0x000fe20000000000 */
[----:B------:R-:W-:Y:S01]  /*9ec0*/  ISETP.GE.U32.AND P1, PT, R10, 0x7ffffee2, PT ;  /* 0x7ffffee20a00780c */ /* 0x000fe20003f26070 */
[----:B------:R-:W-:Y:S01]  /*9ed0*/  IMAD.IADD R12, R12, 0x1, R15 ;  /* 0x000000010c0c7824 */ /* 0x000fe200078e020f */
[----:B------:R-:W-:-:S02]  /*9ee0*/  SEL R10, RZ, 0x4, P4 ;  /* 0x00000004ff0a7807 */ /* 0x000fc40002000000 */
[----:B------:R-:W-:Y:S02]  /*9ef0*/  ISETP.GE.U32.AND P4, PT, R16, 0x7ffffee1, PT ;  /* 0x7ffffee11000780c */ /* 0x000fe40003f86070 */
[----:B------:R-:W-:Y:S02]  /*9f00*/  SEL R18, RZ, 0x1fffe, P1 ;  /* 0x0001fffeff127807 */ /* 0x000fe40000800000 */
[----:B------:R-:W-:Y:S02]  /*9f10*/  ISETP.GE.U32.AND P1, PT, R14, 0x7ffffef6, PT ;  /* 0x7ffffef60e00780c */ /* 0x000fe40003f26070 */
[----:B------:R-:W-:Y:S02]  /*9f20*/  SEL R14, RZ, 0x7fff8, P3 ;  /* 0x0007fff8ff0e7807 */ /* 0x000fe40001800000 */
[----:B------:R-:W-:Y:S02]  /*9f30*/  ISETP.GE.U32.AND P3, PT, R17, 0x7ffffee3, PT ;  /* 0x7ffffee31100780c */ /* 0x000fe40003f66070 */
[----:B------:R-:W-:-:S02]  /*9f40*/  SEL R17, RZ, 0x1, P4 ;  /* 0x00000001ff117807 */ /* 0x000fc40002000000 */
[----:B------:R-:W-:Y:S02]  /*9f50*/  LOP3.LUT R8, R8, 0x3, RZ, 0xc0, !PT ;  /* 0x0000000308087812 */ /* 0x000fe400078ec0ff */
[----:B------:R-:W-:Y:S01]  /*9f60*/  SEL R11, RZ, 0x4, P3 ;  /* 0x00000004ff0b7807 */ /* 0x000fe20001800000 */
[----:B------:R-:W-:Y:S01]  /*9f70*/  IMAD.IADD R17, R17, 0x1, R18 ;  /* 0x0000000111117824 */ /* 0x000fe200078e0212 */
[----:B------:R-:W-:Y:S01]  /*9f80*/  IADD3 R5, PT, PT, R8, R5, R4 ;  /* 0x0000000508057210 */ /* 0x000fe20007ffe004 */
[----:B------:R-:W-:Y:S01]  /*9f90*/  VIADD R8, R94, 0xffffff13 ;  /* 0xffffff135e087836 */ /* 0x000fe20000000000 */
[----:B------:R-:W-:Y:S01]  /*9fa0*/  LOP3.LUT R12, R12, 0x3, RZ, 0xc0, !PT ;  /* 0x000000030c0c7812 */ /* 0x000fe200078ec0ff */
[----:B------:R1:W-:Y:S01]  /*9fb0*/  LDGSTS.E [R251+0x20028], desc[UR18][R118.64], !P1 ;  /* 0x2002800076fb7fae */ /* 0x0003e2000c9a1012 */
[----:B------:R-:W-:Y:S01]  /*9fc0*/  LOP3.LUT R17, R17, 0x3, RZ, 0xc0, !PT ;  /* 0x0000000311117812 */ /* 0x000fe200078ec0ff */
[----:B------:R-:W-:Y:S01]  /*9fd0*/  IMAD.SHL.U32 R5, R5, 0x100, RZ ;  /* 0x0000010005057824 */ /* 0x000fe200078e00ff */
[----:B------:R-:W-:-:S02]  /*9fe0*/  SEL R4, RZ, 0x4, P2 ;  /* 0x00000004ff047807 */ /* 0x000fc40001000000 */
[----:B------:R-:W-:Y:S02]  /*9ff0*/  IADD3 R11, PT, PT, R17, R14, R11 ;  /* 0x0000000e110b7210 */ /* 0x000fe40007ffe00b */
[----:B------:R-:W-:Y:S02]  /*a000*/  LOP3.LUT R6, R6, 0x3, RZ, 0xc0, !PT ;  /* 0x0000000306067812 */ /* 0x000fe400078ec0ff */
[----:B------:R-:W-:Y:S02]  /*a010*/  ISETP.GE.U32.AND P3, PT, R19, 0x7ffffef5, PT ;  /* 0x7ffffef51300780c */ /* 0x000fe40003f66070 */
[----:B------:R-:W-:Y:S02]  /*a020*/  IADD3 R10, PT, PT, R12, R13, R10 ;  /* 0x0000000d0c0a7210 */ /* 0x000fe40007ffe00a */
[----:B------:R-:W-:Y:S02]  /*a030*/  LOP3.LUT R11, R11, 0xf, RZ, 0xc0, !PT ;  /* 0x0000000f0b0b7812 */ /* 0x000fe400078ec0ff */
[----:B------:R-:W-:-:S02]  /*a040*/  ISETP.GE.U32.AND P2, PT, R8, 0x7ffffef4, PT ;  /* 0x7ffffef40800780c */ /* 0x000fc40003f46070 */
[----:B------:R-:W-:Y:S01]  /*a050*/  IADD3 R4, PT, PT, R6, R7, R4 ;  /* 0x0000000706047210 */ /* 0x000fe20007ffe004 */
[----:B------:R-:W-:Y:S01]  /*a060*/  IMAD R10, R10, 0x10, R11 ;  /* 0x000000100a0a7824 */ /* 0x000fe200078e020b */
[----:B------:R-:W-:Y:S01]  /*a070*/  LOP3.LUT R5, R5, 0xf00, RZ, 0xe2, !PT ;  /* 0x00000f0005057812 */ /* 0x000fe200078ee2ff */
[----:B------:R-:W-:Y:S02]  /*a080*/  VIADD R6, R94, 0xffffff12 ;  /* 0xffffff125e067836 */ /* 0x000fe40000000000 */
[----:B------:R1:W-:Y:S01]  /*a090*/  LDGSTS.E [R251+0x2002c], desc[UR18][R120.64], !P3 ;  /* 0x2002c00078fb7fae */ /* 0x0003e2000d9a1012 */
[----:B------:R-:W-:Y:S01]  /*a0a0*/  LOP3.LUT R10, R10, 0xff, RZ, 0xc0, !PT ;  /* 0x000000ff0a0a7812 */ /* 0x000fe200078ec0ff */
[----:B------:R-:W-:Y:S01]  /*a0b0*/  IMAD R5, R4, 0x1000, R5 ;  /* 0x0000100004057824 */ /* 0x000fe200078e0205 */
[----:B------:R-:W-:Y:S01]  /*a0c0*/  ISETP.GE.U32.AND P1, PT, R6, 0x7ffffef3, PT ;  /* 0x7ffffef30600780c */ /* 0x000fe20003f26070 */
[C---:B------:R-:W-:Y:S02]  /*a0d0*/  VIADD R4, R94.reuse, 0xffffff11 ;  /* 0xffffff115e047836 */ /* 0x040fe40000000000 */
[----:B------:R-:W-:Y:S01]  /*a0e0*/  VIADD R94, R94, 0xffffff10 ;  /* 0xffffff105e5e7836 */ /* 0x000fe20000000000 */
[----:B------:R1:W-:Y:S01]  /*a0f0*/  LDGSTS.E [R251+0x20030], desc[UR18][R122.64], !P2 ;  /* 0x200300007afb7fae */ /* 0x0003e2000d1a1012 */
[----:B------:R-:W-:Y:S01]  /*a100*/  IMAD.IADD R5, R5, 0x1, R10 ;  /* 0x0000000105057824 */ /* 0x000fe200078e020a */
[----:B------:R-:W-:-:S02]  /*a110*/  ISETP.GE.U32.AND P3, PT, R4, 0x7ffffef2, PT ;  /* 0x7ffffef20400780c */ /* 0x000fc40003f66070 */
[----:B------:R-:W-:Y:S02]  /*a120*/  ISETP.GE.U32.AND P2, PT, R94, 0x7ffffef1, PT ;  /* 0x7ffffef15e00780c */ /* 0x000fe40003f46070 */
[----:B------:R-:W-:Y:S02]  /*a130*/  LOP3.LUT R17, R5, 0xffff, RZ, 0xc0, !PT ;  /* 0x0000ffff05117812 */ /* 0x000fe400078ec0ff */
[----:B------:R-:W-:Y:S01]  /*a140*/  IADD3 R4, P6, PT, R148, UR37, RZ ;  /* 0x0000002594047c10 */ /* 0x000fe2000ffde0ff */
[----:B------:R1:W-:Y:S01]  /*a150*/  LDGSTS.E [R251+0x20034], desc[UR18][R124.64], !P1 ;  /* 0x200340007cfb7fae */ /* 0x0003e2000c9a1012 */
[--C-:B------:R-:W-:Y:S02]  /*a160*/  SHF.R.U32.HI R6, RZ, 0xf, R17.reuse ;  /* 0x0000000fff067819 */ /* 0x100fe40000011611 */
[----:B------:R-:W-:Y:S02]  /*a170*/  SHF.R.U32.HI R7, RZ, 0xe, R17 ;  /* 0x0000000eff077819 */ /* 0x000fe40000011611 */
[----:B------:R-:W-:Y:S01]  /*a180*/  LOP3.LUT P1, RZ, R6, 0x1, RZ, 0xc0, !PT ;  /* 0x0000000106ff7812 */ /* 0x000fe2000782c0ff */
[----:B------:R1:W-:Y:S01]  /*a190*/  LDGSTS.E [R251+0x20038], desc[UR18][R126.64], !P3 ;  /* 0x200380007efb7fae */ /* 0x0003e2000d9a1012 */
[----:B------:R-:W-:-:S02]  /*a1a0*/  LOP3.LUT P3, RZ, R7, 0x1, RZ, 0xc0, !PT ;  /* 0x0000000107ff7812 */ /* 0x000fc4000786c0ff */
[--C-:B------:R-:W-:Y:S01]  /*a1b0*/  SHF.R.U32.HI R11, RZ, 0xd, R17.reuse ;  /* 0x0000000dff0b7819 */ /* 0x100fe20000011611 */
[----:B------:R1:W-:Y:S01]  /*a1c0*/  LDGSTS.E [R251+0x2003c], desc[UR18][R128.64], !P2 ;  /* 0x2003c00080fb7fae */ /* 0x0003e2000d1a1012 */
[----:B------:R-:W-:Y:S02]  /*a1d0*/  IADD3 R8, P2, PT, R152, UR37, RZ ;  /* 0x0000002598087c10 */ /* 0x000fe4000ff5e0ff */
[--C-:B------:R-:W-:Y:S02]  /*a1e0*/  SHF.R.U32.HI R12, RZ, 0xc, R17.reuse ;  /* 0x0000000cff0c7819 */ /* 0x100fe40000011611 */
[----:B------:R-:W-:Y:S02]  /*a1f0*/  IADD3.X R9, PT, PT, R153, UR38, RZ, P2, !PT ;  /* 0x0000002699097c10 */ /* 0x000fe400097fe4ff */
[----:B------:R-:W-:Y:S01]  /*a200*/  LOP3.LUT P2, RZ, R11, 0x1, RZ, 0xc0, !PT ;  /* 0x000000010bff7812 */ /* 0x000fe2000784c0ff */
[----:B------:R1:W-:Y:S01]  /*a210*/  LDGSTS.E [R251+0x20040], desc[UR18][R130.64], P1 ;  /* 0x2004000082fb7fae */ /* 0x0003e200089a1012 */
[----:B------:R-:W-:-:S02]  /*a220*/  SHF.R.U32.HI R13, RZ, 0xb, R17 ;  /* 0x0000000bff0d7819 */ /* 0x000fc40000011611 */
[----:B------:R-:W-:Y:S01]  /*a230*/  LOP3.LUT P1, RZ, R12, 0x1, RZ, 0xc0, !PT ;  /* 0x000000010cff7812 */ /* 0x000fe2000782c0ff */
[----:B------:R1:W-:Y:S01]  /*a240*/  LDGSTS.E [R251+0x20044], desc[UR18][R132.64], P3 ;  /* 0x2004400084fb7fae */ /* 0x0003e200099a1012 */
[----:B------:R-:W-:Y:S02]  /*a250*/  LOP3.LUT P3, RZ, R13, 0x1, RZ, 0xc0, !PT ;  /* 0x000000010dff7812 */ /* 0x000fe4000786c0ff */
[--C-:B------:R-:W-:Y:S02]  /*a260*/  SHF.R.U32.HI R13, RZ, 0xa, R17.reuse ;  /* 0x0000000aff0d7819 */ /* 0x100fe40000011611 */
[--C-:B------:R-:W-:Y:S02]  /*a270*/  SHF.R.U32.HI R14, RZ, 0x9, R17.reuse ;  /* 0x00000009ff0e7819 */ /* 0x100fe40000011611 */
[----:B------:R-:W-:Y:S01]  /*a280*/  SHF.R.U32.HI R15, RZ, 0x7, R17 ;  /* 0x00000007ff0f7819 */ /* 0x000fe20000011611 */
[----:B------:R1:W-:Y:S01]  /*a290*/  LDGSTS.E [R251+0x20048], desc[UR18][R134.64], P2 ;  /* 0x2004800086fb7fae */ /* 0x0003e200091a1012 */
[----:B------:R-:W-:-:S02]  /*a2a0*/  LOP3.LUT P2, RZ, R13, 0x1, RZ, 0xc0, !PT ;  /* 0x000000010dff7812 */ /* 0x000fc4000784c0ff */
[--C-:B------:R-:W-:Y:S01]  /*a2b0*/  SHF.R.U32.HI R18, RZ, 0x6, R17.reuse ;  /* 0x00000006ff127819 */ /* 0x100fe20000011611 */
[----:B------:R1:W-:Y:S01]  /*a2c0*/  LDGSTS.E [R251+0x2004c], desc[UR18][R136.64], P1 ;  /* 0x2004c00088fb7fae */ /* 0x0003e200089a1012 */
[----:B------:R-:W-:Y:S02]  /*a2d0*/  LOP3.LUT P1, RZ, R14, 0x1, RZ, 0xc0, !PT ;  /* 0x000000010eff7812 */ /* 0x000fe4000782c0ff */
[--C-:B------:R-:W-:Y:S01]  /*a2e0*/  SHF.R.U32.HI R14, RZ, 0x8, R17.reuse ;  /* 0x00000008ff0e7819 */ /* 0x100fe20000011611 */
[----:B------:R1:W-:Y:S01]  /*a2f0*/  LDGSTS.E [R251+0x20050], desc[UR18][R138.64], P3 ;  /* 0x200500008afb7fae */ /* 0x0003e200099a1012 */
[--C-:B------:R-:W-:Y:S02]  /*a300*/  SHF.R.U32.HI R19, RZ, 0x5, R17.reuse ;  /* 0x00000005ff137819 */ /* 0x100fe40000011611 */
[----:B------:R-:W-:Y:S02]  /*a310*/  LOP3.LUT P3, RZ, R14, 0x1, RZ, 0xc0, !PT ;  /* 0x000000010eff7812 */ /* 0x000fe4000786c0ff */
[----:B------:R-:W-:Y:S01]  /*a320*/  SHF.R.U32.HI R23, RZ, 0x4, R17 ;  /* 0x00000004ff177819 */ /* 0x000fe20000011611 */
[----:B------:R1:W-:Y:S01]  /*a330*/  LDGSTS.E [R251+0x20054], desc[UR18][R140.64], P2 ;  /* 0x200540008cfb7fae */ /* 0x0003e200091a1012 */
[----:B------:R-:W-:-:S02]  /*a340*/  LOP3.LUT P2, RZ, R15, 0x1, RZ, 0xc0, !PT ;  /* 0x000000010fff7812 */ /* 0x000fc4000784c0ff */
[----:B------:R-:W-:Y:S01]  /*a350*/  SHF.R.U32.HI R24, RZ, 0x3, R17 ;  /* 0x00000003ff187819 */ /* 0x000fe20000011611 */
[----:B------:R1:W-:Y:S01]  /*a360*/  LDGSTS.E [R251+0x20058], desc[UR18][R142.64], P1 ;  /* 0x200580008efb7fae */ /* 0x0003e200089a1012 */
[----:B------:R-:W-:Y:S02]  /*a370*/  LOP3.LUT P1, RZ, R18, 0x1, RZ, 0xc0, !PT ;  /* 0x0000000112ff7812 */ /* 0x000fe4000782c0ff */
[----:B------:R-:W-:Y:S02]  /*a380*/  IADD3.X R5, PT, PT, R149, UR38, RZ, P6, !PT ;  /* 0x0000002695057c10 */ /* 0x000fe4000b7fe4ff */
[----:B------:R-:W-:Y:S01]  /*a390*/  IADD3 R6, P6, PT, R150, UR37, RZ ;  /* 0x0000002596067c10 */ /* 0x000fe2000ffde0ff */
[----:B------:R1:W-:Y:S01]  /*a3a0*/  LDGSTS.E [R251+0x2005c], desc[UR18][R144.64], P3 ;  /* 0x2005c00090fb7fae */ /* 0x0003e200099a1012 */
[----:B------:R-:W-:Y:S02]  /*a3b0*/  LOP3.LUT P3, RZ, R19, 0x1, RZ, 0xc0, !PT ;  /* 0x0000000113ff7812 */ /* 0x000fe4000786c0ff */
[----:B------:R-:W-:Y:S01]  /*a3c0*/  IADD3.X R7, PT, PT, R151, UR38, RZ, P6, !PT ;  /* 0x0000002697077c10 */ /* 0x000fe2000b7fe4ff */
[----:B------:R1:W-:Y:S01]  /*a3d0*/  LDGSTS.E [R251+0x20060], desc[UR18][R146.64], P2 ;  /* 0x2006000092fb7fae */ /* 0x0003e200091a1012 */
[----:B------:R-:W-:-:S02]  /*a3e0*/  IADD3 R20, P2, PT, R162, UR37, RZ ;  /* 0x00000025a2147c10 */ /* 0x000fc4000ff5e0ff */
[----:B------:R-:W-:Y:S01]  /*a3f0*/  IADD3 R10, P6, PT, R154, UR37, RZ ;  /* 0x000000259a0a7c10 */ /* 0x000fe2000ffde0ff */
[----:B------:R1:W-:Y:S01]  /*a400*/  LDGSTS.E [R251+0x20064], desc[UR18][R212.64], P1 ;  /* 0x20064000d4fb7fae */ /* 0x0003e200089a1012 */
[----:B------:R-:W-:Y:S02]  /*a410*/  IADD3.X R21, PT, PT, R163, UR38, RZ, P2, !PT ;  /* 0x00000026a3157c10 */ /* 0x000fe400097fe4ff */
[----:B------:R-:W-:Y:S02]  /*a420*/  LOP3.LUT P2, RZ, R23, 0x1, RZ, 0xc0, !PT ;  /* 0x0000000117ff7812 */ /* 0x000fe4000784c0ff */
[----:B------:R-:W-:Y:S01]  /*a430*/  ISETP.GE.AND P1, PT, R3, R96, PT ;  /* 0x000000600300720c */ /* 0x000fe20003f26270 */
[----:B------:R1:W-:Y:S01]  /*a440*/  LDGSTS.E [R251+0x20068], desc[UR18][R214.64], P3 ;  /* 0x20068000d6fb7fae */ /* 0x0003e200099a1012 */
[----:B------:R-:W-:Y:S02]  /*a450*/  ISETP.GT.AND P3, PT, R88, 0xff, PT ;  /* 0x000000ff5800780c */ /* 0x000fe40003f64270 */
[----:B------:R-:W-:-:S02]  /*a460*/  SEL R25, RZ, 0x4, P1 ;  /* 0x00000004ff197807 */ /* 0x000fc40000800000 */
[----:B------:R-:W-:Y:S02]  /*a470*/  LOP3.LUT P1, RZ, R24, 0x1, RZ, 0xc0, !PT ;  /* 0x0000000118ff7812 */ /* 0x000fe4000782c0ff */
[----:B------:R-:W-:Y:S02]  /*a480*/  SEL R28, R25, RZ, P3 ;  /* 0x000000ff191c7207 */ /* 0x000fe40001800000 */
[--C-:B------:R-:W-:Y:S01]  /*a490*/  SHF.R.U32.HI R25, RZ, 0x2, R17.reuse ;  /* 0x00000002ff197819 */ /* 0x100fe20000011611 */
[----:B------:R1:W-:Y:S01]  /*a4a0*/  LDGSTS.E [R251+0x2006c], desc[UR18][R216.64], P2 ;  /* 0x2006c000d8fb7fae */ /* 0x0003e200091a1012 */
[----:B------:R-:W-:Y:S02]  /*a4b0*/  IADD3 R24, P2, PT, R166, UR37, RZ ;  /* 0x00000025a6187c10 */ /* 0x000fe4000ff5e0ff */
[----:B------:R-:W-:Y:S02]  /*a4c0*/  SHF.R.U32.HI R17, RZ, 0x1, R17 ;  /* 0x00000001ff117819 */ /* 0x000fe40000011611 */
[----:B------:R-:W-:-:S02]  /*a4d0*/  LOP3.LUT P3, RZ, R25, 0x1, RZ, 0xc0, !PT ;  /* 0x0000000119ff7812 */ /* 0x000fc4000786c0ff */
[----:B------:R-:W-:Y:S01]  /*a4e0*/  IADD3.X R25, PT, PT, R167, UR38, RZ, P2, !PT ;  /* 0x00000026a7197c10 */ /* 0x000fe200097fe4ff */
[----:B------:R1:W-:Y:S01]  /*a4f0*/  LDGSTS.E [R251+0x20070], desc[UR18][R218.64], P1 ;  /* 0x20070000dafb7fae */ /* 0x0003e200089a1012 */
[----:B------:R-:W-:Y:S02]  /*a500*/  LOP3.LUT P2, RZ, R17, 0x1, RZ, 0xc0, !PT ;  /* 0x0000000111ff7812 */ /* 0x000fe4000784c0ff */
[----:B------:R-:W-:Y:S02]  /*a510*/  ISETP.NE.U32.AND P1, PT, R28, RZ, PT ;  /* 0x000000ff1c00720c */ /* 0x000fe40003f25070 */
[----:B------:R-:W-:Y:S02]  /*a520*/  IADD3.X R11, PT, PT, R155, UR38, RZ, P6, !PT ;  /* 0x000000269b0b7c10 */ /* 0x000fe4000b7fe4ff */
[----:B------:R-:W-:-:S03]  /*a530*/  IADD3 R12, P6, PT, R156, UR37, RZ ;  /* 0x000000259c0c7c10 */ /* 0x000fc6000ffde0ff */
[----:B------:R1:W-:Y:S01]  /*a540*/  LDGSTS.E [R251+0x20074], desc[UR18][R220.64], P3 ;  /* 0x20074000dcfb7fae */ /* 0x0003e200099a1012 */
[----:B------:R-:W-:Y:S02]  /*a550*/  IADD3.X R13, PT, PT, R157, UR38, RZ, P6, !PT ;  /* 0x000000269d0d7c10 */ /* 0x000fe4000b7fe4ff */
[----:B------:R-:W-:Y:S01]  /*a560*/  IADD3 R14, P6, PT, R158, UR37, RZ ;  /* 0x000000259e0e7c10 */ /* 0x000fe2000ffde0ff */
[----:B------:R1:W-:Y:S03]  /*a570*/  LDGSTS.E [R251+0x20078], desc[UR18][R222.64], P2 ;  /* 0x20078000defb7fae */ /* 0x0003e600091a1012 */
[----:B------:R-:W-:Y:S01]  /*a580*/  IADD3.X R15, PT, PT, R159, UR38, RZ, P6, !PT ;  /* 0x000000269f0f7c10 */ /* 0x000fe2000b7fe4ff */
[----:B------:R1:W-:Y:S01]  /*a590*/  LDGSTS.E [R251+0x2007c], desc[UR18][R224.64], !P4 ;  /* 0x2007c000e0fb7fae */ /* 0x0003e2000e1a1012 */
[----:B------:R-:W-:-:S03]  /*a5a0*/  IADD3 R18, P6, PT, R160, UR37, RZ ;  /* 0x00000025a0127c10 */ /* 0x000fc6000ffde0ff */
[----:B------:R-:W0:Y:S01]  /*a5b0*/  LDGDEPBAR ;  /* 0x00000000000079af */ /* 0x000e220000000000 */
[----:B------:R-:W-:Y:S02]  /*a5c0*/  IADD3.X R19, PT, PT, R161, UR38, RZ, P6, !PT ;  /* 0x00000026a1137c10 */ /* 0x000fe4000b7fe4ff */
[----:B------:R-:W-:Y:S01]  /*a5d0*/  IADD3 R22, P6, PT, R164, UR37, RZ ;  /* 0x00000025a4167c10 */ /* 0x000fe2000ffde0ff */
[----:B------:R1:W-:Y:S03]  /*a5e0*/  LDGSTS.E [R90+0x1c000], desc[UR18][R170.64], P1 ;  /* 0x1c000000aa5a7fae */ /* 0x0003e600089a1012 */
[----:B------:R-:W-:Y:S01]  /*a5f0*/  IADD3.X R23, PT, PT, R165, UR38, RZ, P6, !PT ;  /* 0x00000026a5177c10 */ /* 0x000fe2000b7fe4ff */
[----:B------:R1:W-:Y:S01]  /*a600*/  LDGSTS.E [R90+0x1c400], desc[UR18][R174.64], P1 ;  /* 0x1c400000ae5a7fae */ /* 0x0003e200089a1012 */
[----:B------:R-:W-:-:S03]  /*a610*/  IADD3 R26, P6, PT, R168, UR37, RZ ;  /* 0x00000025a81a7c10 */ /* 0x000fc6000ffde0ff */
[----:B------:R1:W-:Y:S01]  /*a620*/  LDGSTS.E [R90+0x1c800], desc[UR18][R176.64], P1 ;  /* 0x1c800000b05a7fae */ /* 0x0003e200089a1012 */
[----:B------:R-:W-:Y:S02]  /*a630*/  IADD3.X R27, PT, PT, R169, UR38, RZ, P6, !PT ;  /* 0x00000026a91b7c10 */ /* 0x000fe4000b7fe4ff */
[----:B------:R-:W-:Y:S01]  /*a640*/  IADD3 R28, P6, PT, R172, UR37, RZ ;  /* 0x00000025ac1c7c10 */ /* 0x000fe2000ffde0ff */
[----:B------:R1:W-:Y:S03]  /*a650*/  LDGSTS.E [R90+0x1cc00], desc[UR18][R178.64], P1 ;  /* 0x1cc00000b25a7fae */ /* 0x0003e600089a1012 */
[----:B------:R-:W-:Y:S01]  /*a660*/  IADD3.X R29, PT, PT, R173, UR38, RZ, P6, !PT ;  /* 0x00000026ad1d7c10 */ /* 0x000fe2000b7fe4ff */
[----:B------:R1:W-:Y:S01]  /*a670*/  LDGSTS.E [R90+0x1d000], desc[UR18][R180.64], P1 ;  /* 0x1d000000b45a7fae */ /* 0x0003e200089a1012 */
[----:B------:R-:W-:-:S03]  /*a680*/  ISETP.GE.AND P6, PT, R88, 0x20, PT ;  /* 0x000000205800780c */ /* 0x000fc60003fc6270 */
[----:B------:R1:W-:Y:S04]  /*a690*/  LDGSTS.E [R90+0x1d400], desc[UR18][R182.64], P1 ;  /* 0x1d400000b65a7fae */ /* 0x0003e800089a1012 */
        /* <DEDUP_REMOVED lines=25> */
[----:B------:R1:W-:Y:S01]  /*a830*/  LDGSTS.E [R92+0x1fe00], desc[UR18][R28.64], P1 ;  /* 0x1fe000001c5c7fae */ /* 0x0003e200089a1012 */
[----:B------:R-:W-:-:S03]  /*a840*/  ISETP.GE.AND P1, PT, R88, 0x40, PT ;  /* 0x000000405800780c */ /* 0x000fc60003f26270 */
[----:B------:R-:W0:Y:S10]  /*a850*/  LDGDEPBAR ;  /* 0x00000000000079af */ /* 0x000e340000000000 */
[----:B-1----:R-:W-:Y:S05]  /*a860*/  @!P1 BRA `(.L_x_8) ;  /* 0x0000002800ac9947 */ /* 0x002fea0003800000 */
[----:B------:R-:W-:Y:S01]  /*a870*/  SHF.R.S32.HI R4, RZ, 0x1f, R40 ;  /* 0x0000001fff047819 */ /* 0x000fe20000011428 */
[----:B------:R-:W-:Y:S01]  /*a880*/  ULEA UR10, UP1, UR70, UR10, 0x5 ;  /* 0x0000000a460a7291 */ /* 0x000fe2000f8228ff */
[C---:B------:R-:W-:Y:S01]  /*a890*/  IADD3 R181, P3, PT, R40.reuse, R249, RZ ;  /* 0x000000f928b57210 */ /* 0x040fe20007f7e0ff */
[----:B------:R-:W-:Y:S01]  /*a8a0*/  IMAD.MOV.U32 R170, RZ, RZ, RZ ;  /* 0x000000ffffaa7224 */ /* 0x000fe200078e00ff */
[C---:B------:R-:W-:Y:S01]  /*a8b0*/  IADD3 R179, P4, PT, R40.reuse, R247, RZ ;  /* 0x000000f728b37210 */ /* 0x040fe20007f9e0ff */
[----:B------:R-:W-:Y:S01]  /*a8c0*/  ULEA.HI.X UR70, UR70, UR11, UR71, 0x5, UP1 ;  /* 0x0000000b46467291 */ /* 0x000fe200088f2c47 */
[C---:B------:R-:W-:Y:S01]  /*a8d0*/  IADD3 R177, P1, PT, R40.reuse, R245, RZ ;  /* 0x000000f528b17210 */ /* 0x040fe20007f3e0ff */
[----:B------:R-:W-:Y:S01]  /*a8e0*/  UMOV UR5, URZ ;  /* 0x000000ff00057c82 */ /* 0x000fe20008000000 */
[----:B------:R-:W-:Y:S01]  /*a8f0*/  IADD3 R175, P2, PT, R40, R243, RZ ;  /* 0x000000f328af7210 */ /* 0x000fe20007f5e0ff */
[----:B------:R-:W-:Y:S01]  /*a900*/  UMOV UR11, 0x1 ;  /* 0x00000001000b7882 */ /* 0x000fe20000000000 */
[-C--:B------:R-:W-:Y:S01]  /*a910*/  LEA.HI.X.SX32 R186, R249, R4.reuse, 0x1, P3 ;  /* 0x00000004f9ba7211 */ /* 0x080fe200018f0eff */
[----:B------:R-:W-:Y:S01]  /*a920*/  UMOV UR6, URZ ;  /* 0x000000ff00067c82 */ /* 0x000fe20008000000 */
[-C--:B------:R-:W-:Y:S01]  /*a930*/  LEA.HI.X.SX32 R184, R247, R4.reuse, 0x1, P4 ;  /* 0x00000004f7b87211 */ /* 0x080fe200020f0eff */
[----:B------:R-:W-:Y:S01]  /*a940*/  UMOV UR7, URZ ;  /* 0x000000ff00077c82 */ /* 0x000fe20008000000 */
[----:B------:R-:W-:-:S02]  /*a950*/  LEA.HI.X.SX32 R182, R245, R4, 0x1, P1 ;  /* 0x00000004f5b67211 */ /* 0x000fc400008f0eff */
[C---:B------:R-:W-:Y:S02]  /*a960*/  IADD3 R173, P3, PT, R40.reuse, R241, RZ ;  /* 0x000000f128ad7210 */ /* 0x040fe40007f7e0ff */
[C---:B------:R-:W-:Y:S02]  /*a970*/  IADD3 R171, P4, PT, R40.reuse, R239, RZ ;  /* 0x000000ef28ab7210 */ /* 0x040fe40007f9e0ff */
[C---:B------:R-:W-:Y:S02]  /*a980*/  IADD3 R107, P1, PT, R40.reuse, R237, RZ ;  /* 0x000000ed286b7210 */ /* 0x040fe40007f3e0ff */
[-C--:B------:R-:W-:Y:S02]  /*a990*/  LEA.HI.X.SX32 R180, R243, R4.reuse, 0x1, P2 ;  /* 0x00000004f3b47211 */ /* 0x080fe400010f0eff */
[----:B------:R-:W-:Y:S02]  /*a9a0*/  IADD3 R35, P2, PT, R40, R235, RZ ;  /* 0x000000eb28237210 */ /* 0x000fe40007f5e0ff */
[----:B------:R-:W-:-:S02]  /*a9b0*/  LEA.HI.X.SX32 R178, R241, R4, 0x1, P3 ;  /* 0x00000004f1b27211 */ /* 0x000fc400018f0eff */
[-C--:B------:R-:W-:Y:S02]  /*a9c0*/  LEA.HI.X.SX32 R176, R239, R4.reuse, 0x1, P4 ;  /* 0x00000004efb07211 */ /* 0x080fe400020f0eff */
[-C--:B------:R-:W-:Y:S02]  /*a9d0*/  LEA.HI.X.SX32 R174, R237, R4.reuse, 0x1, P1 ;  /* 0x00000004edae7211 */ /* 0x080fe400008f0eff */
[C---:B------:R-:W-:Y:S02]  /*a9e0*/  IADD3 R33, P3, PT, R40.reuse, R233, RZ ;  /* 0x000000e928217210 */ /* 0x040fe40007f7e0ff */
[C---:B------:R-:W-:Y:S02]  /*a9f0*/  IADD3 R31, P4, PT, R40.reuse, R231, RZ ;  /* 0x000000e7281f7210 */ /* 0x040fe40007f9e0ff */
[----:B------:R-:W-:Y:S02]  /*aa00*/  IADD3 R29, P1, PT, R40, R229, RZ ;  /* 0x000000e5281d7210 */ /* 0x000fe40007f3e0ff */
[----:B------:R-:W-:-:S02]  /*aa10*/  LEA.HI.X.SX32 R172, R235, R4, 0x1, P2 ;  /* 0x00000004ebac7211 */ /* 0x000fc400010f0eff */
[C---:B------:R-:W-:Y:S02]  /*aa20*/  IADD3 R27, P2, PT, R40.reuse, R227, RZ ;  /* 0x000000e3281b7210 */ /* 0x040fe40007f5e0ff */
[-C--:B------:R-:W-:Y:S02]  /*aa30*/  LEA.HI.X.SX32 R106, R233, R4.reuse, 0x1, P3 ;  /* 0x00000004e96a7211 */ /* 0x080fe400018f0eff */
[-C--:B------:R-:W-:Y:S02]  /*aa40*/  LEA.HI.X.SX32 R34, R231, R4.reuse, 0x1, P4 ;  /* 0x00000004e7227211 */ /* 0x080fe400020f0eff */
[----:B------:R-:W-:Y:S02]  /*aa50*/  LEA.HI.X.SX32 R32, R229, R4, 0x1, P1 ;  /* 0x00000004e5207211 */ /* 0x000fe400008f0eff */
[C---:B------:R-:W-:Y:S02]  /*aa60*/  IADD3 R25, P3, PT, R40.reuse, R97, RZ ;  /* 0x0000006128197210 */ /* 0x040fe40007f7e0ff */
[----:B------:R-:W-:-:S02]  /*aa70*/  IADD3 R23, P4, PT, R40, R95, RZ ;  /* 0x0000005f28177210 */ /* 0x000fc40007f9e0ff */
[C---:B------:R-:W-:Y:S02]  /*aa80*/  IADD3 R21, P1, PT, R40.reuse, R93, RZ ;  /* 0x0000005d28157210 */ /* 0x040fe40007f3e0ff */
[-C--:B------:R-:W-:Y:S02]  /*aa90*/  LEA.HI.X.SX32 R30, R227, R4.reuse, 0x1, P2 ;  /* 0x00000004e31e7211 */ /* 0x080fe400010f0eff */
[----:B------:R-:W-:Y:S02]  /*aaa0*/  IADD3 R19, P2, PT, R40, R91, RZ ;  /* 0x0000005b28137210 */ /* 0x000fe40007f5e0ff */
[-C--:B------:R-:W-:Y:S02]  /*aab0*/  LEA.HI.X.SX32 R28, R97, R4.reuse, 0x1, P3 ;  /* 0x00000004611c7211 */ /* 0x080fe400018f0eff */
[-C--:B------:R-:W-:Y:S02]  /*aac0*/  LEA.HI.X.SX32 R26, R95, R4.reuse, 0x1, P4 ;  /* 0x000000045f1a7211 */ /* 0x080fe400020f0eff */
        /* <DEDUP_REMOVED lines=11> */
[----:B------:R-:W-:Y:S01]  /*ab80*/  IADD3 R89, P1, PT, R40, R77, RZ ;  /* 0x0000004d28597210 */ /* 0x000fe20007f3e0ff */
[----:B------:R-:W-:Y:S01]  /*ab90*/  IMAD.SHL.U32 R85, R10, 0x4, RZ ;  /* 0x000000040a557824 */ /* 0x000fe200078e00ff */
[----:B------:R-:W-:-:S02]  /*aba0*/  LEA.HI.X.SX32 R83, R83, R4, 0x1, P2 ;  /* 0x0000000453537211 */ /* 0x000fc400010f0eff */
[C---:B------:R-:W-:Y:S02]  /*abb0*/  IADD3 R91, P2, PT, R40.reuse, R75, RZ ;  /* 0x0000004b285b7210 */ /* 0x040fe40007f5e0ff */
[-C--:B------:R-:W-:Y:S01]  /*abc0*/  LEA.HI.X.SX32 R11, R81, R4.reuse, 0x1, P3 ;  /* 0x00000004510b7211 */ /* 0x080fe200018f0eff */
[----:B------:R-:W-:Y:S01]  /*abd0*/  IMAD.SHL.U32 R81, R13, 0x4, RZ ;  /* 0x000000040d517824 */ /* 0x000fe200078e00ff */
[-C--:B------:R-:W-:Y:S01]  /*abe0*/  LEA.HI.X.SX32 R8, R79, R4.reuse, 0x1, P4 ;  /* 0x000000044f087211 */ /* 0x080fe200020f0eff */
[----:B------:R-:W-:Y:S01]  /*abf0*/  IMAD.SHL.U32 R79, R15, 0x4, RZ ;  /* 0x000000040f4f7824 */ /* 0x000fe200078e00ff */
[----:B------:R-:W-:Y:S01]  /*ac00*/  LEA.HI.X.SX32 R6, R77, R4, 0x1, P1 ;  /* 0x000000044d067211 */ /* 0x000fe200008f0eff */
[----:B------:R-:W-:Y:S01]  /*ac10*/  IMAD.SHL.U32 R77, R17, 0x4, RZ ;  /* 0x00000004114d7824 */ /* 0x000fe200078e00ff */
[C---:B------:R-:W-:Y:S02]  /*ac20*/  IADD3 R93, P3, PT, R40.reuse, R73, RZ ;  /* 0x00000049285d7210 */ /* 0x040fe40007f7e0ff */
[----:B------:R-:W-:-:S02]  /*ac30*/  IADD3 R95, P4, PT, R40, R71, RZ ;  /* 0x00000047285f7210 */ /* 0x000fc40007f9e0ff */
[C---:B------:R-:W-:Y:S02]  /*ac40*/  IADD3 R97, P1, PT, R40.reuse, R69, RZ ;  /* 0x0000004528617210 */ /* 0x040fe40007f3e0ff */
[-C--:B------:R-:W-:Y:S01]  /*ac50*/  LEA.HI.X.SX32 R90, R75, R4.reuse, 0x1, P2 ;  /* 0x000000044b5a7211 */ /* 0x080fe200010f0eff */
[----:B------:R-:W-:Y:S01]  /*ac60*/  IMAD.SHL.U32 R75, R19, 0x4, RZ ;  /* 0x00000004134b7824 */ /* 0x000fe200078e00ff */
[C---:B------:R-:W-:Y:S02]  /*ac70*/  IADD3 R99, P2, PT, R40.reuse, R67, RZ ;  /* 0x0000004328637210 */ /* 0x040fe40007f5e0ff */
[-C--:B------:R-:W-:Y:S01]  /*ac80*/  LEA.HI.X.SX32 R92, R73, R4.reuse, 0x1, P3 ;  /* 0x00000004495c7211 */ /* 0x080fe200018f0eff */
[----:B------:R-:W-:Y:S01]  /*ac90*/  IMAD.SHL.U32 R73, R21, 0x4, RZ ;  /* 0x0000000415497824 */ /* 0x000fe200078e00ff */
[-C--:B------:R-:W-:Y:S01]  /*aca0*/  LEA.HI.X.SX32 R94, R71, R4.reuse, 0x1, P4 ;  /* 0x00000004475e7211 */ /* 0x080fe200020f0eff */
[----:B------:R-:W-:Y:S01]  /*acb0*/  IMAD.SHL.U32 R71, R23, 0x4, RZ ;  /* 0x0000000417477824 */ /* 0x000fe200078e00ff */
[----:B------:R-:W-:Y:S01]  /*acc0*/  LEA.HI.X.SX32 R96, R69, R4, 0x1, P1 ;  /* 0x0000000445607211 */ /* 0x000fe200008f0eff */
[----:B------:R-:W-:Y:S01]  /*acd0*/  IMAD.SHL.U32 R69, R25, 0x4, RZ ;  /* 0x0000000419457824 */ /* 0x000fe200078e00ff */
[----:B------:R-:W-:-:S02]  /*ace0*/  IADD3 R101, P3, PT, R40, R65, RZ ;  /* 0x0000004128657210 */ /* 0x000fc40007f7e0ff */
[C---:B------:R-:W-:Y:S02]  /*acf0*/  IADD3 R103, P4, PT, R40.reuse, R63, RZ ;  /* 0x0000003f28677210 */ /* 0x040fe40007f9e0ff */
[C---:B------:R-:W-:Y:S02]  /*ad00*/  IADD3 R105, P1, PT, R40.reuse, R61, RZ ;  /* 0x0000003d28697210 */ /* 0x040fe40007f3e0ff */
[-C--:B------:R-:W-:Y:S01]  /*ad10*/  LEA.HI.X.SX32 R98, R67, R4.reuse, 0x1, P2 ;  /* 0x0000000443627211 */ /* 0x080fe200010f0eff */
[----:B------:R-:W-:Y:S01]  /*ad20*/  IMAD.SHL.U32 R67, R27, 0x4, RZ ;  /* 0x000000041b437824 */ /* 0x000fe200078e00ff */
[----:B------:R-:W-:Y:S02]  /*ad30*/  IADD3 R40, P2, PT, R40, R59, RZ ;  /* 0x0000003b28287210 */ /* 0x000fe40007f5e0ff */
[-C--:B------:R-:W-:Y:S01]  /*ad40*/  LEA.HI.X.SX32 R100, R65, R4.reuse, 0x1, P3 ;  /* 0x0000000441647211 */ /* 0x080fe200018f0eff */
[----:B------:R-:W-:Y:S01]  /*ad50*/  IMAD.SHL.U32 R65, R29, 0x4, RZ ;  /* 0x000000041d417824 */ /* 0x000fe200078e00ff */
[-C--:B------:R-:W-:Y:S01]  /*ad60*/  LEA.HI.X.SX32 R102, R63, R4.reuse, 0x1, P4 ;  /* 0x000000043f667211 */ /* 0x080fe200020f0eff */
[----:B------:R-:W-:Y:S01]  /*ad70*/  IMAD.SHL.U32 R63, R31, 0x4, RZ ;  /* 0x000000041f3f7824 */ /* 0x000fe200078e00ff */
[----:B------:R-:W-:Y:S01]  /*ad80*/  LEA.HI.X.SX32 R9, R59, R4, 0x1, P2 ;  /* 0x000000043b097211 */ /* 0x000fe200010f0eff */
[----:B------:R-:W-:Y:S01]  /*ad90*/  IMAD.SHL.U32 R59, R35, 0x4, RZ ;  /* 0x00000004233b7824 */ /* 0x000fe200078e00ff */
[----:B------:R-:W-:-:S02]  /*ada0*/  SHF.R.S32.HI R7, RZ, 0x1f, R58 ;  /* 0x0000001fff077819 */ /* 0x000fc4000001143a */
[C---:B------:R-:W-:Y:S02]  /*adb0*/  IADD3 R109, P2, PT, R58.reuse, UR40, RZ ;  /* 0x000000283a6d7c10 */ /* 0x040fe4000ff5e0ff */
[C---:B------:R-:W-:Y:S02]  /*adc0*/  IADD3 R111, P4, PT, R58.reuse, UR41, RZ ;  /* 0x000000293a6f7c10 */ /* 0x040fe4000ff9e0ff */
[----:B------:R-:W-:Y:S02]  /*add0*/  IADD3 R113, P3, PT, R58, UR42, RZ ;  /* 0x0000002a3a717c10 */ /* 0x000fe4000ff7e0ff */
[-C--:B------:R-:W-:Y:S02]  /*ade0*/  LEA.HI.X.SX32 R108, R86, R7.reuse, 0x1, P2 ;  /* 0x00000007566c7211 */ /* 0x080fe400010f0eff */
[-C--:B------:R-:W-:Y:S02]  /*adf0*/  LEA.HI.X.SX32 R110, R84, R7.reuse, 0x1, P4 ;  /* 0x00000007546e7211 */ /* 0x080fe400020f0eff */
[----:B------:R-:W-:-:S02]  /*ae00*/  LEA.HI.X.SX32 R112, R82, R7, 0x1, P3 ;  /* 0x0000000752707211 */ /* 0x000fc400018f0eff */
        /* <DEDUP_REMOVED lines=27> */
[-C--:B------:R-:W-:Y:S01]  /*afc0*/  LEA.HI.X.SX32 R138, R56, R7.reuse, 0x1, P2 ;  /* 0x00000007388a7211 */ /* 0x080fe200010f0eff */
[----:B------:R-:W-:Y:S01]  /*afd0*/  IMAD.SHL.U32 R56, R107, 0x4, RZ ;  /* 0x000000046b387824 */ /* 0x000fe200078e00ff */
[-C--:B------:R-:W-:Y:S02]  /*afe0*/  LEA.HI.X.SX32 R140, R55, R7.reuse, 0x1, P4 ;  /* 0x00000007378c7211 */ /* 0x080fe400020f0eff */
[----:B------:R-:W-:Y:S01]  /*aff0*/  LEA.HI.X.SX32 R142, R54, R7, 0x1, P3 ;  /* 0x00000007368e7211 */ /* 0x000fe200018f0eff */
[----:B------:R-:W-:Y:S01]  /*b000*/  IMAD.SHL.U32 R54, R171, 0x4, RZ ;  /* 0x00000004ab367824 */ /* 0x000fe200078e00ff */
[----:B------:R-:W-:-:S02]  /*b010*/  IADD3 R145, P2, PT, R58, UR58, RZ ;  /* 0x0000003a3a917c10 */ /* 0x000fc4000ff5e0ff */
[C---:B------:R-:W-:Y:S02]  /*b020*/  IADD3 R147, P4, PT, R58.reuse, UR59, RZ ;  /* 0x0000003b3a937c10 */ /* 0x040fe4000ff9e0ff */
[----:B------:R-:W-:Y:S02]  /*b030*/  IADD3 R149, P3, PT, R58, UR60, RZ ;  /* 0x0000003c3a957c10 */ /* 0x000fe4000ff7e0ff */
[-C--:B------:R-:W-:Y:S02]  /*b040*/  LEA.HI.X.SX32 R144, R53, R7.reuse, 0x1, P2 ;  /* 0x0000000735907211 */ /* 0x080fe400010f0eff */
[-C--:B------:R-:W-:Y:S01]  /*b050*/  LEA.HI.X.SX32 R146, R52, R7.reuse, 0x1, P4 ;  /* 0x0000000734927211 */ /* 0x080fe200020f0eff */
[----:B------:R-:W-:Y:S01]  /*b060*/  IMAD.SHL.U32 R52, R173, 0x4, RZ ;  /* 0x00000004ad347824 */ /* 0x000fe200078e00ff */
[----:B------:R-:W-:Y:S02]  /*b070*/  LEA.HI.X.SX32 R148, R51, R7, 0x1, P3 ;  /* 0x0000000733947211 */ /* 0x000fe400018f0eff */
[----:B------:R-:W-:-:S02]  /*b080*/  IADD3 R151, P2, PT, R58, UR61, RZ ;  /* 0x0000003d3a977c10 */ /* 0x000fc4000ff5e0ff */
[C---:B------:R-:W-:Y:S02]  /*b090*/  IADD3 R153, P4, PT, R58.reuse, UR62, RZ ;  /* 0x0000003e3a997c10 */ /* 0x040fe4000ff9e0ff */
[----:B------:R-:W-:Y:S02]  /*b0a0*/  IADD3 R155, P3, PT, R58, UR63, RZ ;  /* 0x0000003f3a9b7c10 */ /* 0x000fe4000ff7e0ff */
[----:B------:R-:W-:Y:S02]  /*b0b0*/  SHF.R.S32.HI R5, RZ, 0x1f, R88 ;  /* 0x0000001fff057819 */ /* 0x000fe40000011458 */
        /* <DEDUP_REMOVED lines=8> */
[----:B------:R-:W-:Y:S02]  /*b140*/  LEA.HI R5, R5, R88, RZ, 0x5 ;  /* 0x0000005805057211 */ /* 0x000fe400078f28ff */
[----:B------:R-:W-:Y:S01]  /*b150*/  LEA.HI.X.SX32 R104, R61, R4, 0x1, P1 ;  /* 0x000000043d687211 */ /* 0x000fe200008f0eff */
[----:B------:R-:W-:Y:S01]  /*b160*/  IMAD.MOV.U32 R4, RZ, RZ, RZ ;  /* 0x000000ffff047224 */ /* 0x000fe200078e00ff */
[-C--:B------:R-:W-:Y:S01]  /*b170*/  LEA.HI.X.SX32 R156, R47, R7.reuse, 0x1, P2 ;  /* 0x000000072f9c7211 */ /* 0x080fe200010f0eff */
[----:B------:R-:W-:Y:S01]  /*b180*/  IMAD.SHL.U32 R61, R33, 0x4, RZ ;  /* 0x00000004213d7824 */ /* 0x000fe200078e00ff */
[-C--:B------:R-:W-:Y:S01]  /*b190*/  LEA.HI.X.SX32 R158, R46, R7.reuse, 0x1, P4 ;  /* 0x000000072e9e7211 */ /* 0x080fe200020f0eff */
[----:B------:R-:W-:Y:S01]  /*b1a0*/  IMAD.SHL.U32 R46, R179, 0x4, RZ ;  /* 0x00000004b32e7824 */ /* 0x000fe200078e00ff */
[----:B------:R-:W-:-:S02]  /*b1b0*/  LEA.HI.X.SX32 R160, R45, R7, 0x1, P3 ;  /* 0x000000072da07211 */ /* 0x000fc400018f0eff */
[C---:B------:R-:W-:Y:S01]  /*b1c0*/  IADD3 R169, P1, PT, R58.reuse, UR20, RZ ;  /* 0x000000143aa97c10 */ /* 0x040fe2000ff3e0ff */
[----:B------:R-:W-:Y:S01]  /*b1d0*/  ULEA UR20, UP2, UR15, UR8, 0x5 ;  /* 0x000000080f147291 */ /* 0x000fe2000f8428ff */
[C---:B------:R-:W-:Y:S02]  /*b1e0*/  IADD3 R163, P2, PT, R58.reuse, UR67, RZ ;  /* 0x000000433aa37c10 */ /* 0x040fe4000ff5e0ff */
[C---:B------:R-:W-:Y:S01]  /*b1f0*/  IADD3 R165, P4, PT, R58.reuse, UR68, RZ ;  /* 0x000000443aa57c10 */ /* 0x040fe2000ff9e0ff */
[----:B------:R-:W-:Y:S01]  /*b200*/  ULEA.HI.X UR16, UR15, UR9, UR16, 0x5, UP2 ;  /* 0x000000090f107291 */ /* 0x000fe200090f2c10 */
[----:B------:R-:W-:Y:S02]  /*b210*/  IADD3 R167, P3, PT, R58, UR69, RZ ;  /* 0x000000453aa77c10 */ /* 0x000fe4000ff7e0ff */
[----:B------:R-:W-:Y:S01]  /*b220*/  SHF.R.S32.HI R5, RZ, 0x5, R5 ;  /* 0x00000005ff057819 */ /* 0x000fe20000011405 */
[----:B------:R-:W-:Y:S01]  /*b230*/  UMOV UR15, 0x7 ;  /* 0x00000007000f7882 */ /* 0x000fe20000000000 */
[----:B------:R-:W-:Y:S01]  /*b240*/  SHF.L.U64.HI R55, R107, 0x2, R174 ;  /* 0x000000026b377819 */ /* 0x000fe200000102ae */
[----:B------:R-:W-:Y:S01]  /*b250*/  IMAD.SHL.U32 R107, R40, 0x4, RZ ;  /* 0x00000004286b7824 */ /* 0x000fe200078e00ff */
[----:B------:R-:W-:-:S02]  /*b260*/  SHF.L.U64.HI R60, R33, 0x2, R106 ;  /* 0x00000002213c7819 */ /* 0x000fc4000001026a */
[----:B------:R-:W-:Y:S02]  /*b270*/  SHF.L.U64.HI R106, R40, 0x2, R9 ;  /* 0x00000002286a7819 */ /* 0x000fe40000010209 */
[-C--:B------:R-:W-:Y:S01]  /*b280*/  LEA.HI.X.SX32 R162, R44, R7.reuse, 0x1, P2 ;  /* 0x000000072ca27211 */ /* 0x080fe200010f0eff */
[----:B------:R-:W-:Y:S01]  /*b290*/  IMAD.SHL.U32 R44, R181, 0x4, RZ ;  /* 0x00000004b52c7824 */ /* 0x000fe200078e00ff */
[-C--:B------:R-:W-:Y:S02]  /*b2a0*/  LEA.HI.X.SX32 R164, R43, R7.reuse, 0x1, P4 ;  /* 0x000000072ba47211 */ /* 0x080fe400020f0eff */
[-C--:B------:R-:W-:Y:S01]  /*b2b0*/  LEA.HI.X.SX32 R166, R42, R7.reuse, 0x1, P3 ;  /* 0x000000072aa67211 */ /* 0x080fe200018f0eff */
[----:B------:R-:W-:Y:S01]  /*b2c0*/  IMAD.MOV.U32 R42, RZ, RZ, R16 ;  /* 0x000000ffff2a7224 */ /* 0x000fe200078e0010 */
[----:B------:R-:W-:Y:S01]  /*b2d0*/  LEA.HI.X.SX32 R168, R41, R7, 0x1, P1 ;  /* 0x0000000729a87211 */ /* 0x000fe200008f0eff */
[C---:B------:R-:W-:Y:S01]  /*b2e0*/  VIADD R41, R5.reuse, 0xfffffff8 ;  /* 0xfffffff805297836 */ /* 0x040fe20000000000 */
[----:B------:R-:W-:-:S02]  /*b2f0*/  VIMNMX R40, PT, PT, R5, 0x2, !PT ;  /* 0x0000000205287848 */ /* 0x000fc40007fe0100 */
[C---:B------:R-:W-:Y:S01]  /*b300*/  SHF.L.U64.HI R82, R12.reuse, 0x2, R83 ;  /* 0x000000020c527819 */ /* 0x040fe20000010253 */
[----:B------:R-:W-:Y:S01]  /*b310*/  IMAD.SHL.U32 R83, R12, 0x4, RZ ;  /* 0x000000040c537824 */ /* 0x000fe200078e00ff */
        /* <DEDUP_REMOVED lines=82> */
[----:B------:R-:W-:Y:S01]  /*b840*/  SHF.L.U64.HI R58, R58, 0x2, R7 ;  /* 0x000000023a3a7819 */ /* 0x000fe20000010207 */
[----:B------:R-:W-:Y:S01]  /*b850*/  VIADD R40, R40, 0xffffffff ;  /* 0xffffffff28287836 */ /* 0x000fe20000000000 */
[----:B------:R-:W-:-:S02]  /*b860*/  SHF.L.U64.HI R43, R181, 0x2, R186 ;  /* 0x00000002b52b7819 */ /* 0x000fc400000102ba */
[----:B------:R-:W-:Y:S02]  /*b870*/  SHF.L.U64.HI R45, R179, 0x2, R184 ;  /* 0x00000002b32d7819 */ /* 0x000fe400000102b8 */
[----:B------:R-:W-:Y:S02]  /*b880*/  SHF.L.U64.HI R47, R177, 0x2, R182 ;  /* 0x00000002b12f7819 */ /* 0x000fe400000102b6 */
[----:B------:R-:W-:Y:S02]  /*b890*/  SHF.L.U64.HI R49, R175, 0x2, R180 ;  /* 0x00000002af317819 */ /* 0x000fe400000102b4 */
[----:B------:R-:W-:Y:S02]  /*b8a0*/  SHF.L.U64.HI R51, R173, 0x2, R178 ;  /* 0x00000002ad337819 */ /* 0x000fe400000102b2 */
[----:B------:R-:W-:Y:S02]  /*b8b0*/  SHF.L.U64.HI R53, R171, 0x2, R176 ;  /* 0x00000002ab357819 */ /* 0x000fe400000102b0 */
        /* <DEDUP_REMOVED lines=11> */
[----:B------:R-:W-:-:S07]  /*b970*/  SHF.L.U64.HI R84, R10, 0x2, R11 ;  /* 0x000000020a547819 */ /* 0x000fce000001020b */
.L_x_11:
[----:B------:R-:W-:Y:S01]  /*b980*/  IMAD.U32 R4, R4, -0x80000000, RZ ;  /* 0x8000000004047824 */ /* 0x000fe200078e00ff */
[----:B------:R-:W-:-:S03]  /*b990*/  UIADD3 UR6, UPT, UPT, UR6, 0x1, URZ ;  /* 0x0000000106067890 */ /* 0x000fc6000fffe0ff */
[----:B------:R-:W1:Y:S01]  /*b9a0*/  SYNCS.PHASECHK.TRANS64.TRYWAIT P1, [UR14], R4 ;  /* 0x00000004ff0075a7 */ /* 0x000e62000802110e */
[----:B------:R-:W-:-:S04]  /*b9b0*/  UISETP.GT.AND UP1, UPT, UR6, 0x6, UPT ;  /* 0x000000060600788c */ /* 0x000fc8000bf24270 */
[----:B------:R-:W-:-:S04]  /*b9c0*/  USEL UR6, UR6, URZ, !UP1 ;  /* 0x000000ff06067287 */ /* 0x000fc8000c800000 */
[----:B------:R-:W-:Y:S01]  /*b9d0*/  ULEA UR4, UR6, UR12, 0xe ;  /* 0x0000000c06047291 */ /* 0x000fe2000f8e70ff */
[----:B-1----:R-:W-:Y:S11]  /*b9e0*/  @!P1 BRA `(.L_x_9) ;  /* 0x0000005000fc9947 */ /* 0x002ff60003800000 */
.L_x_17:
[----:B------:R-:W-:-:S04]  /*b9f0*/  DEPBAR.LE SB0, 0xc ;  /* 0x000083000000791a */ /* 0x000fc80000000000 */
[----:B------:R-:W-:Y:S01]  /*ba00*/  LEA R171, R38, UR4, 0x7 ;  /* 0x0000000426ab7c11 */ /* 0x000fe2000f8e38ff */
[----:B------:R-:W-:Y:S01]  /*ba10*/  BAR.SYNC.DEFER_BLOCKING 0x0 ;  /* 0x0000000000007b1d */ /* 0x000fe20000010000 */
[----:B------:R-:W-:Y:S02]  /*ba20*/  UIADD3 UR5, UPT, UPT, UR5, 0x1, URZ ;  /* 0x0000000105057890 */ /* 0x000fe4000fffe0ff */
[----:B------:R-:W-:Y:S02]  /*ba30*/  ULEA UR14, UR11, UR12, 0x3 ;  /* 0x0000000c0b0e7291 */ /* 0x000fe4000f8e18ff */
[----:B------:R-:W-:Y:S02]  /*ba40*/  UISETP.GT.AND UP1, UPT, UR5, 0x7, UPT ;  /* 0x000000070500788c */ /* 0x000fe4000bf24270 */
[----:B------:R-:W-:Y:S02]  /*ba50*/  UIADD3 UR14, UPT, UPT, UR14, 0x3c000, URZ ;  /* 0x0003c0000e0e7890 */ /* 0x000fe4000fffe0ff */
[----:B------:R-:W-:Y:S01]  /*ba60*/  USEL UR5, UR5, URZ, !UP1 ;  /* 0x000000ff05057287 */ /* 0x000fe2000c800000 */
[----:B------:R-:W-:Y:S01]  /*ba70*/  UMOV UR4, UR7 ;  /* 0x0000000700047c82 */ /* 0x000fe20008000000 */
        /* <DEDUP_REMOVED lines=8> */
[----:B-1----:R1:W-:Y:S01]  /*bb00*/  STTM.x32 tmem[UR13+0x80], R4 ;  /* 0x00008004000079ed */ /* 0x0023e200082c000d */
[----:B------:R-:W2:Y:S02]  /*bb10*/  FENCE.VIEW.ASYNC.T ;  /* 0x00000000000073c6 */ /* 0x000ea40000000200 */
[----:B--2---:R-:W-:Y:S06]  /*bb20*/  BAR.SYNC.DEFER_BLOCKING 0x0 ;  /* 0x0000000000007b1d */ /* 0x004fec0000010000 */
[----:B------:R-:W-:Y:S05]  /*bb30*/  @P5 BRA `(.L_x_10) ;  /* 0x00000000007c5947 */ /* 0x000fea0003800000 */
[----:B------:R-:W-:Y:S02]  /*bb40*/  ULEA UR7, UR5, UR12, 0xe ;  /* 0x0000000c05077291 */ /* 0x000fe4000f8e70ff */
[----:B------:R-:W-:Y:S02]  /*bb50*/  UIADD3 UR32, UPT, UPT, UR17, 0x88, URZ ;  /* 0x0000008811207890 */ /* 0x000fe4000fffe0ff */
[----:B------:R-:W-:Y:S02]  /*bb60*/  USHF.R.U32.HI UR7, URZ, 0x4, UR7 ;  /* 0x00000004ff077899 */ /* 0x000fe40008011607 */
[----:B------:R-:W-:Y:S02]  /*bb70*/  UIADD3 UR33, UPT, UPT, UR17, 0x90, URZ ;  /* 0x0000009011217890 */ /* 0x000fe4000fffe0ff */
[----:B------:R-:W-:Y:S02]  /*bb80*/  USGXT.U32 UR22, UR7, 0xe ;  /* 0x0000000e0716789a */ /* 0x000fe40008000000 */
[----:B------:R-:W-:-:S02]  /*bb90*/  UIADD3 UR42, UPT, UPT, UR17, 0x98, URZ ;  /* 0x00000098112a7890 */ /* 0x000fc4000fffe0ff */
[----:B------:R-:W-:Y:S01]  /*bba0*/  UIADD3 UR24, UP1, UPT, UR22, 0x2, URZ ;  /* 0x0000000216187890 */ /* 0x000fe2000ff3e0ff */
[----:B------:R-:W-:Y:S01]  /*bbb0*/  UMOV UR7, URZ ;  /* 0x000000ff00077c82 */ /* 0x000fe20008000000 */
[----:B------:R-:W-:Y:S02]  /*bbc0*/  UMOV UR30, 0x0 ;  /* 0x00000000001e7882 */ /* 0x000fe40000000000 */
[----:B------:R-:W-:Y:S02]  /*bbd0*/  UIADD3.X UR25, UPT, UPT, UR7, 0x40004040, URZ, UP1, !UPT ;  /* 0x4000404007197890 */ /* 0x000fe40008ffe4ff */
[----:B------:R-:W-:Y:S02]  /*bbe0*/  UIADD3 UR26, UP1, UPT, UR24, 0x2, URZ ;  /* 0x00000002181a7890 */ /* 0x000fe4000ff3e0ff */
[----:B------:R-:W-:Y:S02]  /*bbf0*/  UIADD3 UR28, UP2, UPT, UR24, 0x4, URZ ;  /* 0x00000004181c7890 */ /* 0x000fe4000ff5e0ff */
[----:B------:R-:W-:-:S02]  /*bc00*/  UIADD3.X UR27, UPT, UPT, UR25, URZ, URZ, UP1, !UPT ;  /* 0x000000ff191b7290 */ /* 0x000fc40008ffe4ff */
[----:B------:R-:W-:Y:S01]  /*bc10*/  UIADD3.X UR29, UPT, UPT, UR25, URZ, URZ, UP2, !UPT ;  /* 0x000000ff191d7290 */ /* 0x000fe200097fe4ff */
[----:B------:R-:W-:Y:S01]  /*bc20*/  UMOV UR31, 0x8200910 ;  /* 0x08200910001f7882 */ /* 0x000fe20000000000 */
[----:B------:R-:W-:Y:S01]  /*bc30*/  UMOV UR23, 0x40004040 ;  /* 0x4000404000177882 */ /* 0x000fe20000000000 */
[----:B------:R-:W-:Y:S01]  /*bc40*/  UMOV UR34, 0x0 ;  /* 0x0000000000227882 */ /* 0x000fe20000000000 */
[----:B------:R-:W-:Y:S01]  /*bc50*/  UMOV UR35, 0x8200910 ;  /* 0x0820091000237882 */ /* 0x000fe20000000000 */
[----:B------:R-:W-:Y:S01]  /*bc60*/  UMOV UR40, 0x0 ;  /* 0x0000000000287882 */ /* 0x000fe20000000000 */
[----:B------:R-:W-:Y:S01]  /*bc70*/  UMOV UR41, 0x8200910 ;  /* 0x0820091000297882 */ /* 0x000fe20000000000 */
[----:B------:R-:W-:Y:S01]  /*bc80*/  UMOV UR8, UR14 ;  /* 0x0000000e00087c82 */ /* 0x000fe20008000000 */
[----:B------:R-:W-:Y:S01]  /*bc90*/  UMOV UR9, URZ ;  /* 0x000000ff00097c82 */ /* 0x000fe20008000000 */
[----:B------:R2:W-:Y:S01]  /*bca0*/  UTCHMMA tmem[UR39], gdesc[UR22], tmem[UR17], tmem[UR30], idesc[UR31], UPT ;  /* 0x00ff1e16270079ea */ /* 0x0005e2000b800011 */
        /* <DEDUP_REMOVED lines=8> */
.L_x_10:
[----:B------:R-:W-:Y:S01]  /*bd30*/  BAR.SYNC.DEFER_BLOCKING 0x0 ;  /* 0x0000000000007b1d */ /* 0x000fe20000010000 */
[----:B------:R-:W-:Y:S01]  /*bd40*/  ISETP.GT.AND P2, PT, R42, RZ, PT ;  /* 0x000000ff2a00720c */ /* 0x000fe20003f44270 */
[----:B------:R-:W-:Y:S01]  /*bd50*/  UIADD3 UR15, UPT, UPT, UR15, 0x1, URZ ;  /* 0x000000010f0f7890 */ /* 0x000fe2000fffe0ff */
[C---:B------:R-:W-:Y:S01]  /*bd60*/  ISETP.GE.AND P1, PT, R170.reuse, R41, PT ;  /* 0x00000029aa00720c */ /* 0x040fe20003f26270 */
[----:B------:R-:W-:Y:S01]  /*bd70*/  VIADD R170, R170, 0x1 ;  /* 0x00000001aaaa7836 */ /* 0x000fe20000000000 */
[----:B-1----:R-:W-:Y:S01]  /*bd80*/  SEL R4, RZ, 0x4, !P2 ;  /* 0x00000004ff047807 */ /* 0x002fe20005000000 */
[----:B------:R-:W-:Y:S01]  /*bd90*/  UISETP.GT.AND UP1, UPT, UR15, 0x7, UPT ;  /* 0x000000070f00788c */ /* 0x000fe2000bf24270 */
[----:B------:R-:W-:Y:S01]  /*bda0*/  ISETP.GT.AND P2, PT, R42, 0x1, PT ;  /* 0x000000012a00780c */ /* 0x000fe20003f44270 */
[----:B------:R-:W-:Y:S01]  /*bdb0*/  UIADD3 UR11, UPT, UPT, UR11, 0x1, URZ ;  /* 0x000000010b0b7890 */ /* 0x000fe2000fffe0ff */
[----:B------:R-:W-:Y:S01]  /*bdc0*/  SEL R4, R4, RZ, !P1 ;  /* 0x000000ff04047207 */ /* 0x000fe20004800000 */
[----:B------:R-:W-:Y:S01]  /*bdd0*/  USEL UR15, UR15, URZ, !UP1 ;  /* 0x000000ff0f0f7287 */ /* 0x000fe2000c800000 */
[----:B------:R-:W-:Y:S01]  /*bde0*/  ISETP.GT.AND P4, PT, R42, 0x2, PT ;  /* 0x000000022a00780c */ /* 0x000fe20003f84270 */
[----:B------:R-:W-:Y:S01]  /*bdf0*/  UISETP.GT.AND UP1, UPT, UR11, 0x1, UPT ;  /* 0x000000010b00788c */ /* 0x000fe2000bf24270 */
[----:B------:R-:W-:Y:S01]  /*be00*/  ISETP.NE.U32.AND P3, PT, R4, RZ, PT ;  /* 0x000000ff0400720c */ /* 0x000fe20003f65070 */
[----:B--2---:R-:W-:Y:S01]  /*be10*/  ULEA UR7, UR15, UR12, 0xe ;  /* 0x0000000c0f077291 */ /* 0x004fe2000f8e70ff */
[----:B------:R-:W-:Y:S01]  /*be20*/  SEL R4, RZ, 0x4, !P2 ;  /* 0x00000004ff047807 */ /* 0x000fe20005000000 */
[----:B------:R-:W-:Y:S01]  /*be30*/  USEL UR11, UR11, URZ, !UP1 ;  /* 0x000000ff0b0b7287 */ /* 0x000fe2000c800000 */
[----:B------:R-:W-:-:S02]  /*be40*/  IADD3 R6, P2, PT, R2, UR20, RZ ;  /* 0x0000001402067c10 */ /* 0x000fc4000ff5e0ff */
[----:B------:R-:W-:Y:S01]  /*be50*/  SEL R4, R4, RZ, !P1 ;  /* 0x000000ff04047207 */ /* 0x000fe20004800000 */
[----:B------:R-:W-:Y:S01]  /*be60*/  VIADD R19, R36, UR7 ;  /* 0x0000000724137c36 */ /* 0x000fe20008000000 */
[----:B------:R-:W-:Y:S01]  /*be70*/  IADD3.X R7, PT, PT, R58, UR16, RZ, P2, !PT ;  /* 0x000000103a077c10 */ /* 0x000fe200097fe4ff */
[----:B------:R-:W-:Y:S01]  /*be80*/  VIADD R21, R39, UR7 ;  /* 0x0000000727157c36 */ /* 0x000fe20008000000 */
[----:B------:R-:W-:Y:S01]  /*be90*/  ISETP.NE.U32.AND P2, PT, R4, RZ, PT ;  /* 0x000000ff0400720c */ /* 0x000fe20003f45070 */
[----:B------:R-:W-:Y:S01]  /*bea0*/  USEL UR7, URZ, 0x1, !UP1 ;  /* 0x00000001ff077887 */ /* 0x000fe2000c800000 */
[----:B------:R-:W-:Y:S01]  /*beb0*/  SEL R4, RZ, 0x4, !P4 ;  /* 0x00000004ff047807 */ /* 0x000fe20006000000 */
[----:B------:R-:W-:Y:S01]  /*bec0*/  @!PT LDS RZ, [RZ] ;  /* 0x00000000fffff984 */ /* 0x000fe20000000800 */
[----:B------:R-:W-:Y:S01]  /*bed0*/  @!PT LDS RZ, [RZ] ;  /* 0x00000000fffff984 */ /* 0x000fe20000000800 */
[----:B------:R-:W-:Y:S01]  /*bee0*/  @!PT LDS RZ, [RZ] ;  /* 0x00000000fffff984 */ /* 0x000fe20000000800 */
[----:B------:R1:W-:Y:S01]  /*bef0*/  LDGSTS.E [R171+0x20000], desc[UR18][R6.64], P3 ;  /* 0x2000000006ab7fae */ /* 0x0003e200099a1012 */
[----:B------:R-:W-:Y:S01]  /*bf00*/  IADD3 R8, P3, PT, R169, UR20, RZ ;  /* 0x00000014a9087c10 */ /* 0x000fe2000ff7e0ff */
[----:B------:R-:W-:Y:S01]  /*bf10*/  ULOP3.LUT UR7, UR4, UR7, URZ, 0x3c, !UPT ;  /* 0x0000000704077292 */ /* 0x000fe2000f8e3cff */
[----:B------:R-:W-:-:S02]  /*bf20*/  SEL R4, R4, RZ, !P1 ;  /* 0x000000ff04047207 */ /* 0x000fc40004800000 */
[----:B------:R-:W-:Y:S02]  /*bf30*/  ISETP.GT.AND P4, PT, R42, 0x3, PT ;  /* 0x000000032a00780c */ /* 0x000fe40003f84270 */
[----:B------:R-:W-:Y:S02]  /*bf40*/  IADD3.X R9, PT, PT, R168, UR16, RZ, P3, !PT ;  /* 0x00000010a8097c10 */ /* 0x000fe40009ffe4ff */
[----:B------:R-:W-:Y:S02]  /*bf50*/  ISETP.NE.U32.AND P3, PT, R4, RZ, PT ;  /* 0x000000ff0400720c */ /* 0x000fe40003f65070 */
[----:B------:R-:W-:Y:S01]  /*bf60*/  SEL R5, RZ, 0x4, !P4 ;  /* 0x00000004ff057807 */ /* 0x000fe20006000000 */
[----:B------:R2:W-:Y:S01]  /*bf70*/  LDGSTS.E [R171+0x20004], desc[UR18][R8.64], P2 ;  /* 0x2000400008ab7fae */ /* 0x0005e200091a1012 */
[----:B------:R-:W-:Y:S02]  /*bf80*/  IADD3 R4, P2, PT, R167, UR20, RZ ;  /* 0x00000014a7047c10 */ /* 0x000fe4000ff5e0ff */
[----:B------:R-:W-:-:S02]  /*bf90*/  SEL R10, R5, RZ, !P1 ;  /* 0x000000ff050a7207 */ /* 0x000fc40004800000 */
[----:B------:R-:W-:Y:S02]  /*bfa0*/  ISETP.GT.AND P4, PT, R42, 0x4, PT ;  /* 0x000000042a00780c */ /* 0x000fe40003f84270 */
[----:B------:R-:W-:Y:S02]  /*bfb0*/  IADD3.X R5, PT, PT, R166, UR16, RZ, P2, !PT ;  /* 0x00000010a6057c10 */ /* 0x000fe400097fe4ff */
[----:B------:R-:W-:Y:S02]  /*bfc0*/  ISETP.NE.U32.AND P2, PT, R10, RZ, PT ;  /* 0x000000ff0a00720c */ /* 0x000fe40003f45070 */
[----:B-1----:R-:W-:Y:S01]  /*bfd0*/  SEL R7, RZ, 0x4, !P4 ;  /* 0x00000004ff077807 */ /* 0x002fe20006000000 */
[----:B------:R1:W-:Y:S01]  /*bfe0*/  LDGSTS.E [R171+0x20008], desc[UR18][R4.64], P3 ;  /* 0x2000800004ab7fae */ /* 0x0003e200099a1012 */
[----:B------:R-:W-:Y:S02]  /*bff0*/  IADD3 R6, P3, PT, R165, UR20, RZ ;  /* 0x00000014a5067c10 */ /* 0x000fe4000ff7e0ff */
[----:B------:R-:W-:-:S02]  /*c000*/  SEL R10, R7, RZ, !P1 ;  /* 0x000000ff070a7207 */ /* 0x000fc40004800000 */
[----:B------:R-:W-:Y:S02]  /*c010*/  ISETP.GT.AND P4, PT, R42, 0x5, PT ;  /* 0x000000052a00780c */ /* 0x000fe40003f84270 */
[----:B------:R-:W-:Y:S02]  /*c020*/  IADD3.X R7, PT, PT, R164, UR16, RZ, P3, !PT ;  /* 0x00000010a4077c10 */ /* 0x000fe40009ffe4ff */
[----:B------:R-:W-:Y:S02]  /*c030*/  ISETP.NE.U32.AND P3, PT, R10, RZ, PT ;  /* 0x000000ff0a00720c */ /* 0x000fe40003f65070 */
[----:B--2---:R-:W-:Y:S01]  /*c040*/  SEL R9, RZ, 0x4, !P4 ;  /* 0x00000004ff097807 */ /* 0x004fe20006000000 */
        /* <DEDUP_REMOVED lines=143> */
[----:B------:R-:W-:Y:S02]  /*c940*/  IADD3.X R7, PT, PT, R122, UR16, RZ, P2, !PT ;  /* 0x000000107a077c10 */ /* 0x000fe400097fe4ff */
[----:B------:R-:W-:Y:S02]  /*c950*/  ISETP.GT.AND P4, PT, R42, 0x1a, PT ;  /* 0x0000001a2a00780c */ /* 0x000fe40003f84270 */
[----:B------:R-:W-:Y:S01]  /*c960*/  ISETP.NE.U32.AND P2, PT, R10, RZ, PT ;  /* 0x000000ff0a00720c */ /* 0x000fe20003f45070 */
[----:B------:R3:W-:Y:S01]  /*c970*/  LDGSTS.E [R171+0x20060], desc[UR18][R6.64], P3 ;  /* 0x2006000006ab7fae */ /* 0x0007e200099a1012 */
[----:B-1----:R-:W-:Y:S02]  /*c980*/  SEL R9, RZ, 0x4, !P4 ;  /* 0x00000004ff097807 */ /* 0x002fe40006000000 */
[----:B------:R-:W-:Y:S02]  /*c990*/  IADD3 R8, P3, PT, R121, UR20, RZ ;  /* 0x0000001479087c10 */ /* 0x000fe4000ff7e0ff */
[----:B------:R-:W-:-:S02]  /*c9a0*/  ISETP.GT.AND P4, PT, R42, 0x1b, PT ;  /* 0x0000001b2a00780c */ /* 0x000fc40003f84270 */
[----:B------:R-:W-:Y:S02]  /*c9b0*/  SEL R10, R9, RZ, !P1 ;  /* 0x000000ff090a7207 */ /* 0x000fe40004800000 */
[----:B------:R-:W-:Y:S02]  /*c9c0*/  IADD3.X R9, PT, PT, R120, UR16, RZ, P3, !PT ;  /* 0x0000001078097c10 */ /* 0x000fe40009ffe4ff */
[----:B--2---:R-:W-:Y:S02]  /*c9d0*/  SEL R4, RZ, 0x4, !P4 ;  /* 0x00000004ff047807 */ /* 0x004fe40006000000 */
[----:B------:R-:W-:Y:S01]  /*c9e0*/  ISETP.NE.U32.AND P3, PT, R10, RZ, PT ;  /* 0x000000ff0a00720c */ /* 0x000fe20003f65070 */
[----:B------:R1:W-:Y:S01]  /*c9f0*/  LDGSTS.E [R171+0x20064], desc[UR18][R8.64], P2 ;  /* 0x2006400008ab7fae */ /* 0x0003e200091a1012 */
[----:B------:R-:W-:Y:S02]  /*ca00*/  IADD3 R10, P4, PT, R119, UR20, RZ ;  /* 0x00000014770a7c10 */ /* 0x000fe4000ff9e0ff */
[----:B------:R-:W-:-:S02]  /*ca10*/  SEL R4, R4, RZ, !P1 ;  /* 0x000000ff04047207 */ /* 0x000fc40004800000 */
[----:B------:R-:W-:Y:S02]  /*ca20*/  ISETP.GT.AND P2, PT, R42, 0x1c, PT ;  /* 0x0000001c2a00780c */ /* 0x000fe40003f44270 */
[----:B------:R-:W-:Y:S02]  /*ca30*/  IADD3.X R11, PT, PT, R118, UR16, RZ, P4, !PT ;  /* 0x00000010760b7c10 */ /* 0x000fe4000a7fe4ff */
[----:B------:R-:W-:Y:S02]  /*ca40*/  ISETP.NE.U32.AND P4, PT, R4, RZ, PT ;  /* 0x000000ff0400720c */ /* 0x000fe40003f85070 */
[----:B------:R-:W-:Y:S01]  /*ca50*/  SEL R4, RZ, 0x4, !P2 ;  /* 0x00000004ff047807 */ /* 0x000fe20005000000 */
[----:B------:R2:W-:Y:S01]  /*ca60*/  LDGSTS.E [R171+0x20068], desc[UR18][R10.64], P3 ;  /* 0x200680000aab7fae */ /* 0x0005e200099a1012 */
[----:B---3--:R-:W-:Y:S02]  /*ca70*/  IADD3 R6, P2, PT, R117, UR20, RZ ;  /* 0x0000001475067c10 */ /* 0x008fe4000ff5e0ff */
[----:B------:R-:W-:-:S02]  /*ca80*/  SEL R4, R4, RZ, !P1 ;  /* 0x000000ff04047207 */ /* 0x000fc40004800000 */
[----:B------:R-:W-:Y:S02]  /*ca90*/  IADD3.X R7, PT, PT, R116, UR16, RZ, P2, !PT ;  /* 0x0000001074077c10 */ /* 0x000fe400097fe4ff */
[----:B------:R-:W-:Y:S02]  /*caa0*/  ISETP.NE.U32.AND P2, PT, R4, RZ, PT ;  /* 0x000000ff0400720c */ /* 0x000fe40003f45070 */
[----:B------:R-:W-:Y:S01]  /*cab0*/  IADD3 R4, P3, PT, R115, UR20, RZ ;  /* 0x0000001473047c10 */ /* 0x000fe2000ff7e0ff */
[----:B------:R3:W-:Y:S01]  /*cac0*/  LDGSTS.E [R171+0x2006c], desc[UR18][R6.64], P4 ;  /* 0x2006c00006ab7fae */ /* 0x0007e2000a1a1012 */
[----:B------:R-:W-:Y:S02]  /*cad0*/  ISETP.GT.AND P4, PT, R42, 0x1d, PT ;  /* 0x0000001d2a00780c */ /* 0x000fe40003f84270 */
[----:B------:R-:W-:Y:S02]  /*cae0*/  IADD3.X R5, PT, PT, R114, UR16, RZ, P3, !PT ;  /* 0x0000001072057c10 */ /* 0x000fe40009ffe4ff */
[----:B------:R-:W-:-:S02]  /*caf0*/  SEL R12, RZ, 0x4, !P4 ;  /* 0x00000004ff0c7807 */ /* 0x000fc40006000000 */
[----:B-1----:R-:W-:Y:S02]  /*cb00*/  IADD3 R8, P3, PT, R113, UR20, RZ ;  /* 0x0000001471087c10 */ /* 0x002fe4000ff7e0ff */
[----:B------:R-:W-:Y:S01]  /*cb10*/  SEL R12, R12, RZ, !P1 ;  /* 0x000000ff0c0c7207 */ /* 0x000fe20004800000 */
[----:B------:R1:W-:Y:S01]  /*cb20*/  LDGSTS.E [R171+0x20070], desc[UR18][R4.64], P2 ;  /* 0x2007000004ab7fae */ /* 0x0003e200091a1012 */
[----:B------:R-:W-:Y:S02]  /*cb30*/  ISETP.GT.AND P2, PT, R42, 0x1e, PT ;  /* 0x0000001e2a00780c */ /* 0x000fe40003f44270 */
[----:B------:R-:W-:Y:S02]  /*cb40*/  IADD3.X R9, PT, PT, R112, UR16, RZ, P3, !PT ;  /* 0x0000001070097c10 */ /* 0x000fe40009ffe4ff */
[----:B------:R-:W-:Y:S02]  /*cb50*/  SEL R13, RZ, 0x4, !P2 ;  /* 0x00000004ff0d7807 */ /* 0x000fe40005000000 */
[----:B------:R-:W-:-:S02]  /*cb60*/  ISETP.GT.AND P2, PT, R42, 0x1f, PT ;  /* 0x0000001f2a00780c */ /* 0x000fc40003f44270 */
[----:B------:R-:W-:Y:S02]  /*cb70*/  ISETP.NE.U32.AND P4, PT, R12, RZ, PT ;  /* 0x000000ff0c00720c */ /* 0x000fe40003f85070 */
[----:B--2---:R-:W-:Y:S02]  /*cb80*/  IADD3 R10, P3, PT, R111, UR20, RZ ;  /* 0x000000146f0a7c10 */ /* 0x004fe4000ff7e0ff */
[----:B------:R-:W-:Y:S02]  /*cb90*/  SEL R13, R13, RZ, !P1 ;  /* 0x000000ff0d0d7207 */ /* 0x000fe40004800000 */
[----:B---3--:R-:W-:Y:S02]  /*cba0*/  SEL R6, RZ, 0x4, !P2 ;  /* 0x00000004ff067807 */ /* 0x008fe40005000000 */
[----:B------:R-:W-:Y:S02]  /*cbb0*/  IADD3.X R11, PT, PT, R110, UR16, RZ, P3, !PT ;  /* 0x000000106e0b7c10 */ /* 0x000fe40009ffe4ff */
[----:B------:R-:W-:Y:S01]  /*cbc0*/  ISETP.GE.AND P2, PT, R3, R42, PT ;  /* 0x0000002a0300720c */ /* 0x000fe20003f46270 */
[----:B------:R-:W-:Y:S01]  /*cbd0*/  VIADD R42, R42, 0xffffffe0 ;  /* 0xffffffe02a2a7836 */ /* 0x000fe20000000000 */
[----:B------:R-:W-:Y:S01]  /*cbe0*/  ISETP.NE.U32.AND P3, PT, R13, RZ, PT ;  /* 0x000000ff0d00720c */ /* 0x000fe20003f65070 */
[----:B------:R2:W-:Y:S01]  /*cbf0*/  LDGSTS.E [R171+0x20074], desc[UR18][R8.64], P4 ;  /* 0x2007400008ab7fae */ /* 0x0005e2000a1a1012 */
[----:B------:R-:W-:-:S02]  /*cc00*/  SEL R6, R6, RZ, !P1 ;  /* 0x000000ff06067207 */ /* 0x000fc40004800000 */
[----:B-1----:R-:W-:Y:S02]  /*cc10*/  SEL R4, RZ, 0x4, P2 ;  /* 0x00000004ff047807 */ /* 0x002fe40001000000 */
[----:B------:R-:W-:Y:S02]  /*cc20*/  ISETP.NE.U32.AND P2, PT, R6, RZ, PT ;  /* 0x000000ff0600720c */ /* 0x000fe40003f45070 */
[----:B------:R-:W-:Y:S01]  /*cc30*/  IADD3 R12, P4, PT, R109, UR20, RZ ;  /* 0x000000146d0c7c10 */ /* 0x000fe2000ff9e0ff */
[----:B------:R-:W-:Y:S01]  /*cc40*/  UIADD3 UR20, UP3, UPT, UR20, UR21, URZ ;  /* 0x0000001514147290 */ /* 0x000fe2000ff7e0ff */
[----:B------:R-:W-:Y:S02]  /*cc50*/  SEL R4, R4, RZ, !P1 ;  /* 0x000000ff04047207 */ /* 0x000fe40004800000 */
[----:B------:R-:W-:Y:S01]  /*cc60*/  IADD3.X R13, PT, PT, R108, UR16, RZ, P4, !PT ;  /* 0x000000106c0d7c10 */ /* 0x000fe2000a7fe4ff */
[----:B------:R1:W-:Y:S01]  /*cc70*/  LDGSTS.E [R171+0x20078], desc[UR18][R10.64], P3 ;  /* 0x200780000aab7fae */ /* 0x0003e200099a1012 */
[----:B------:R-:W-:Y:S01]  /*cc80*/  ISETP.NE.U32.AND P1, PT, R4, RZ, PT ;  /* 0x000000ff0400720c */ /* 0x000fe20003f25070 */
[----:B------:R-:W-:Y:S01]  /*cc90*/  UIADD3.X UR16, UPT, UPT, UR16, UR36, URZ, UP3, !UPT ;  /* 0x0000002410107290 */ /* 0x000fe20009ffe4ff */
[----:B------:R-:W-:-:S02]  /*cca0*/  IADD3 R4, P3, PT, R107, UR10, RZ ;  /* 0x0000000a6b047c10 */ /* 0x000fc4000ff7e0ff */
[----:B------:R-:W-:Y:S01]  /*ccb0*/  IADD3 R6, P4, PT, R103, UR10, RZ ;  /* 0x0000000a67067c10 */ /* 0x000fe2000ff9e0ff */
[----:B------:R3:W-:Y:S01]  /*ccc0*/  LDGSTS.E [R171+0x2007c], desc[UR18][R12.64], P2 ;  /* 0x2007c0000cab7fae */ /* 0x0007e200091a1012 */
[----:B------:R-:W-:Y:S02]  /*ccd0*/  IADD3.X R5, PT, PT, R106, UR70, RZ, P3, !PT ;  /* 0x000000466a057c10 */ /* 0x000fe40009ffe4ff */
[----:B--2---:R-:W-:Y:S01]  /*cce0*/  IADD3 R8, P2, PT, R99, UR10, RZ ;  /* 0x0000000a63087c10 */ /* 0x004fe2000ff5e0ff */
[----:B------:R-:W0:Y:S01]  /*ccf0*/  LDGDEPBAR ;  /* 0x00000000000079af */ /* 0x000e220000000000 */
[----:B------:R-:W-:Y:S02]  /*cd00*/  IADD3.X R7, PT, PT, R102, UR70, RZ, P4, !PT ;  /* 0x0000004666077c10 */ /* 0x000fe4000a7fe4ff */
[----:B-1----:R-:W-:Y:S01]  /*cd10*/  IADD3 R10, P3, PT, R95, UR10, RZ ;  /* 0x0000000a5f0a7c10 */ /* 0x002fe2000ff7e0ff */
[----:B------:R1:W-:Y:S01]  /*cd20*/  LDGSTS.E [R19], desc[UR18][R4.64], P1 ;  /* 0x0000000004137fae */ /* 0x0003e200089a1012 */
[----:B------:R-:W-:-:S02]  /*cd30*/  IADD3.X R9, PT, PT, R98, UR70, RZ, P2, !PT ;  /* 0x0000004662097c10 */ /* 0x000fc400097fe4ff */
[----:B------:R-:W-:Y:S01]  /*cd40*/  IADD3 R16, P2, PT, R91, UR10, RZ ;  /* 0x0000000a5b107c10 */ /* 0x000fe2000ff5e0ff */
[----:B------:R2:W-:Y:S01]  /*cd50*/  LDGSTS.E [R19+0x400], desc[UR18][R6.64], P1 ;  /* 0x0040000006137fae */ /* 0x0005e200089a1012 */
[----:B------:R-:W-:Y:S02]  /*cd60*/  IADD3.X R11, PT, PT, R94, UR70, RZ, P3, !PT ;  /* 0x000000465e0b7c10 */ /* 0x000fe40009ffe4ff */
[----:B------:R-:W-:Y:S01]  /*cd70*/  IADD3 R14, P3, PT, R87, UR10, RZ ;  /* 0x0000000a570e7c10 */ /* 0x000fe2000ff7e0ff */
[----:B------:R4:W-:Y:S01]  /*cd80*/  LDGSTS.E [R19+0x800], desc[UR18][R8.64], P1 ;  /* 0x0080000008137fae */ /* 0x0009e200089a1012 */
[----:B------:R-:W-:Y:S02]  /*cd90*/  IADD3.X R17, PT, PT, R90, UR70, RZ, P2, !PT ;  /* 0x000000465a117c10 */ /* 0x000fe400097fe4ff */
[----:B---3--:R-:W-:Y:S01]  /*cda0*/  IADD3 R12, P2, PT, R83, UR10, RZ ;  /* 0x0000000a530c7c10 */ /* 0x008fe2000ff5e0ff */
[----:B------:R3:W-:Y:S01]  /*cdb0*/  LDGSTS.E [R19+0xc00], desc[UR18][R10.64], P1 ;  /* 0x00c000000a137fae */ /* 0x0007e200089a1012 */
[----:B------:R-:W-:-:S02]  /*cdc0*/  IADD3.X R15, PT, PT, R86, UR70, RZ, P3, !PT ;  /* 0x00000046560f7c10 */ /* 0x000fc40009ffe4ff */
[----:B-1----:R-:W-:Y:S01]  /*cdd0*/  IADD3 R4, P3, PT, R79, UR10, RZ ;  /* 0x0000000a4f047c10 */ /* 0x002fe2000ff7e0ff */
[----:B------:R1:W-:Y:S01]  /*cde0*/  LDGSTS.E [R19+0x1000], desc[UR18][R16.64], P1 ;  /* 0x0100000010137fae */ /* 0x0003e200089a1012 */
[----:B------:R-:W-:Y:S02]  /*cdf0*/  IADD3.X R13, PT, PT, R82, UR70, RZ, P2, !PT ;  /* 0x00000046520d7c10 */ /* 0x000fe400097fe4ff */
[----:B--2---:R-:W-:Y:S01]  /*ce00*/  IADD3 R6, P2, PT, R75, UR10, RZ ;  /* 0x0000000a4b067c10 */ /* 0x004fe2000ff5e0ff */
[----:B------:R2:W-:Y:S01]  /*ce10*/  LDGSTS.E [R19+0x1400], desc[UR18][R14.64], P1 ;  /* 0x014000000e137fae */ /* 0x0005e200089a1012 */
[----:B------:R-:W-:Y:S02]  /*ce20*/  IADD3.X R5, PT, PT, R78, UR70, RZ, P3, !PT ;  /* 0x000000464e057c10 */ /* 0x000fe40009ffe4ff */
[----:B----4-:R-:W-:Y:S01]  /*ce30*/  IADD3 R8, P3, PT, R71, UR10, RZ ;  /* 0x0000000a47087c10 */ /* 0x010fe2000ff7e0ff */
[----:B------:R4:W-:Y:S01]  /*ce40*/  LDGSTS.E [R19+0x1800], desc[UR18][R12.64], P1 ;  /* 0x018000000c137fae */ /* 0x0009e200089a1012 */
[----:B------:R-:W-:-:S02]  /*ce50*/  IADD3.X R7, PT, PT, R74, UR70, RZ, P2, !PT ;  /* 0x000000464a077c10 */ /* 0x000fc400097fe4ff */
[----:B---3--:R-:W-:Y:S01]  /*ce60*/  IADD3 R10, P2, PT, R67, UR10, RZ ;  /* 0x0000000a430a7c10 */ /* 0x008fe2000ff5e0ff */
[----:B------:R3:W-:Y:S01]  /*ce70*/  LDGSTS.E [R19+0x1c00], desc[UR18][R4.64], P1 ;  /* 0x01c0000004137fae */ /* 0x0007e200089a1012 */
[----:B------:R-:W-:Y:S02]  /*ce80*/  IADD3.X R9, PT, PT, R70, UR70, RZ, P3, !PT ;  /* 0x0000004646097c10 */ /* 0x000fe40009ffe4ff */
[----:B-1----:R-:W-:Y:S01]  /*ce90*/  IADD3 R16, P3, PT, R63, UR10, RZ ;  /* 0x0000000a3f107c10 */ /* 0x002fe2000ff7e0ff */
[----:B------:R1:W-:Y:S01]  /*cea0*/  LDGSTS.E [R19+0x2000], desc[UR18][R6.64], P1 ;  /* 0x0200000006137fae */ /* 0x0003e200089a1012 */
[----:B------:R-:W-:Y:S02]  /*ceb0*/  IADD3.X R11, PT, PT, R66, UR70, RZ, P2, !PT ;  /* 0x00000046420b7c10 */ /* 0x000fe400097fe4ff */
[----:B--2---:R-:W-:Y:S01]  /*cec0*/  IADD3 R14, P2, PT, R59, UR10, RZ ;  /* 0x0000000a3b0e7c10 */ /* 0x004fe2000ff5e0ff */
[----:B------:R2:W-:Y:S01]  /*ced0*/  LDGSTS.E [R19+0x2400], desc[UR18][R8.64], P1 ;  /* 0x0240000008137fae */ /* 0x0005e200089a1012 */
[----:B------:R-:W-:-:S02]  /*cee0*/  IADD3.X R17, PT, PT, R62, UR70, RZ, P3, !PT ;  /* 0x000000463e117c10 */ /* 0x000fc40009ffe4ff */
[----:B----4-:R-:W-:Y:S01]  /*cef0*/  IADD3 R12, P3, PT, R54, UR10, RZ ;  /* 0x0000000a360c7c10 */ /* 0x010fe2000ff7e0ff */
[----:B------:R4:W-:Y:S01]  /*cf00*/  LDGSTS.E [R19+0x2800], desc[UR18][R10.64], P1 ;  /* 0x028000000a137fae */ /* 0x0009e200089a1012 */
[----:B------:R-:W-:Y:S02]  /*cf10*/  IADD3.X R15, PT, PT, R57, UR70, RZ, P2, !PT ;  /* 0x00000046390f7c10 */ /* 0x000fe400097fe4ff */
[----:B---3--:R-:W-:Y:S01]  /*cf20*/  IADD3 R4, P2, PT, R50, UR10, RZ ;  /* 0x0000000a32047c10 */ /* 0x008fe2000ff5e0ff */
[----:B------:R3:W-:Y:S01]  /*cf30*/  LDGSTS.E [R19+0x2c00], desc[UR18][R16.64], P1 ;  /* 0x02c0000010137fae */ /* 0x0007e200089a1012 */
[----:B------:R-:W-:Y:S02]  /*cf40*/  IADD3.X R13, PT, PT, R53, UR70, RZ, P3, !PT ;  /* 0x00000046350d7c10 */ /* 0x000fe40009ffe4ff */
[----:B-1----:R-:W-:Y:S01]  /*cf50*/  IADD3 R6, P3, PT, R46, UR10, RZ ;  /* 0x0000000a2e067c10 */ /* 0x002fe2000ff7e0ff */
[----:B------:R1:W-:Y:S01]  /*cf60*/  LDGSTS.E [R19+0x3000], desc[UR18][R14.64], P1 ;  /* 0x030000000e137fae */ /* 0x0003e200089a1012 */
[----:B------:R-:W-:-:S02]  /*cf70*/  IADD3.X R5, PT, PT, R49, UR70, RZ, P2, !PT ;  /* 0x0000004631057c10 */ /* 0x000fc400097fe4ff */
[----:B--2---:R-:W-:Y:S01]  /*cf80*/  IADD3 R8, P2, PT, R105, UR10, RZ ;  /* 0x0000000a69087c10 */ /* 0x004fe2000ff5e0ff */
[----:B------:R2:W-:Y:S01]  /*cf90*/  LDGSTS.E [R19+0x3400], desc[UR18][R12.64], P1 ;  /* 0x034000000c137fae */ /* 0x0005e200089a1012 */
[----:B------:R-:W-:Y:S02]  /*cfa0*/  IADD3.X R7, PT, PT, R45, UR70, RZ, P3, !PT ;  /* 0x000000462d077c10 */ /* 0x000fe40009ffe4ff */
[----:B----4-:R-:W-:Y:S01]  /*cfb0*/  IADD3 R10, P3, PT, R101, UR10, RZ ;  /* 0x0000000a650a7c10 */ /* 0x010fe2000ff7e0ff */
        /* <DEDUP_REMOVED lines=31> */
[----:B--2---:R-:W-:-:S02]  /*d1b0*/  IADD3 R4, P4, PT, R56, UR10, RZ ;  /* 0x0000000a38047c10 */ /* 0x004fc4000ff9e0ff */
[----:B------:R-:W-:Y:S01]  /*d1c0*/  IADD3.X R15, PT, PT, R64, UR70, RZ, P2, !PT ;  /* 0x00000046400f7c10 */ /* 0x000fe200097fe4ff */
[----:B------:R-:W-:Y:S01]  /*d1d0*/  LDGSTS.E [R21+0x2600], desc[UR18][R16.64], P1 ;  /* 0x0260000010157fae */ /* 0x000fe200089a1012 */
[----:B------:R-:W-:Y:S02]  /*d1e0*/  IADD3.X R13, PT, PT, R60, UR70, RZ, P3, !PT ;  /* 0x000000463c0d7c10 */ /* 0x000fe40009ffe4ff */
[----:B----4-:R-:W-:Y:S01]  /*d1f0*/  IADD3 R6, P2, PT, R52, UR10, RZ ;  /* 0x0000000a34067c10 */ /* 0x010fe2000ff5e0ff */
[----:B------:R-:W-:Y:S01]  /*d200*/  LDGSTS.E [R21+0x2a00], desc[UR18][R14.64], P1 ;  /* 0x02a000000e157fae */ /* 0x000fe200089a1012 */
[----:B------:R-:W-:Y:S02]  /*d210*/  IADD3.X R5, PT, PT, R55, UR70, RZ, P4, !PT ;  /* 0x0000004637057c10 */ /* 0x000fe4000a7fe4ff */
[----:B---3--:R-:W-:Y:S01]  /*d220*/  IADD3 R8, P3, PT, R48, UR10, RZ ;  /* 0x0000000a30087c10 */ /* 0x008fe2000ff7e0ff */
[----:B------:R-:W-:Y:S01]  /*d230*/  LDGSTS.E [R21+0x2e00], desc[UR18][R12.64], P1 ;  /* 0x02e000000c157fae */ /* 0x000fe200089a1012 */
[----:B-1----:R-:W-:Y:S01]  /*d240*/  IADD3 R10, P4, PT, R44, UR10, RZ ;  /* 0x0000000a2c0a7c10 */ /* 0x002fe2000ff9e0ff */
[----:B------:R-:W-:Y:S01]  /*d250*/  UIADD3 UR10, UP2, UPT, UR10, UR37, URZ ;  /* 0x000000250a0a7290 */ /* 0x000fe2000ff5e0ff */
[----:B------:R-:W-:Y:S01]  /*d260*/  IADD3.X R7, PT, PT, R51, UR70, RZ, P2, !PT ;  /* 0x0000004633077c10 */ /* 0x000fe200097fe4ff */
[----:B------:R1:W-:Y:S01]  /*d270*/  LDGSTS.E [R21+0x3200], desc[UR18][R4.64], P1 ;  /* 0x0320000004157fae */ /* 0x0003e200089a1012 */
[----:B------:R-:W-:-:S02]  /*d280*/  IADD3.X R9, PT, PT, R47, UR70, RZ, P3, !PT ;  /* 0x000000462f097c10 */ /* 0x000fc40009ffe4ff */
[----:B------:R-:W-:Y:S01]  /*d290*/  IADD3.X R11, PT, PT, R43, UR70, RZ, P4, !PT ;  /* 0x000000462b0b7c10 */ /* 0x000fe2000a7fe4ff */
[----:B------:R2:W-:Y:S01]  /*d2a0*/  LDGSTS.E [R21+0x3600], desc[UR18][R6.64], P1 ;  /* 0x0360000006157fae */ /* 0x0005e200089a1012 */
[----:B------:R-:W-:-:S03]  /*d2b0*/  UIADD3.X UR70, UPT, UPT, UR70, UR38, URZ, UP2, !UPT ;  /* 0x0000002646467290 */ /* 0x000fc600097fe4ff */
[----:B------:R2:W-:Y:S04]  /*d2c0*/  LDGSTS.E [R21+0x3a00], desc[UR18][R8.64], P1 ;  /* 0x03a0000008157fae */ /* 0x0005e800089a1012 */
[----:B------:R2:W-:Y:S01]  /*d2d0*/  LDGSTS.E [R21+0x3e00], desc[UR18][R10.64], P1 ;  /* 0x03e000000a157fae */ /* 0x0005e200089a1012 */
[----:B------:R-:W-:Y:S01]  /*d2e0*/  ISETP.NE.U32.AND P1, PT, R40, R170, PT ;  /* 0x000000aa2800720c */ /* 0x000fe20003f25070 */
[----:B-1----:R-:W-:Y:S02]  /*d2f0*/  IMAD.U32 R4, RZ, RZ, UR4 ;  /* 0x00000004ff047e24 */ /* 0x002fe4000f8e00ff */
[----:B------:R-:W0:Y:S10]  /*d300*/  LDGDEPBAR ;  /* 0x00000000000079af */ /* 0x000e340000000000 */
[----:B--2---:R-:W-:Y:S05]  /*d310*/  @P1 BRA `(.L_x_11) ;  /* 0xffffffe400981947 */ /* 0x004fea000383ffff */
.L_x_8:
[----:B------:R-:W1:Y:S01]  /*d320*/  LDCU UR5, c[0x0][0x3b8] ;  /* 0x00007700ff0577ac */ /* 0x000e620008000800 */
[C---:B------:R-:W-:Y:S02]  /*d330*/  VIADD R3, R0.reuse, 0x3 ;  /* 0x0000000300037836 */ /* 0x040fe40000000000 */
[C---:B------:R-:W-:Y:S01]  /*d340*/  VIADD R10, R0.reuse, 0x1 ;  /* 0x00000001000a7836 */ /* 0x040fe20000000000 */
[----:B------:R-:W2:Y:S01]  /*d350*/  LDCU.128 UR8, c[0x0][0x390] ;  /* 0x00007200ff0877ac */ /* 0x000ea20008000c00 */
[C---:B------:R-:W-:Y:S02]  /*d360*/  VIADD R9, R0.reuse, 0x2 ;  /* 0x0000000200097836 */ /* 0x040fe40000000000 */
[C---:B------:R-:W-:Y:S01]  /*d370*/  VIADD R196, R0.reuse, 0x4 ;  /* 0x0000000400c47836 */ /* 0x040fe20000000000 */
[----:B------:R-:W3:Y:S01]  /*d380*/  LDCU UR6, c[0x0][0x3b4] ;  /* 0x00007680ff0677ac */ /* 0x000ee20008000800 */
[----:B-1----:R-:W-:-:S04]  /*d390*/  IMAD R4, R0, UR5, RZ ;  /* 0x0000000500047c24 */ /* 0x002fc8000f8e02ff */
[----:B------:R-:W-:Y:S01]  /*d3a0*/  VIADD R5, R4, UR5 ;  /* 0x0000000504057c36 */ /* 0x000fe20008000000 */
[----:B--2---:R-:W-:-:S03]  /*d3b0*/  ISETP.GE.AND P1, PT, R37, UR10, PT ;  /* 0x0000000a25007c0c */ /* 0x004fc6000bf26270 */
[----:B------:R-:W-:Y:S01]  /*d3c0*/  VIADD R6, R5, UR5 ;  /* 0x0000000505067c36 */ /* 0x000fe20008000000 */
[----:B------:R-:W-:Y:S01]  /*d3d0*/  ISETP.LT.AND P4, PT, R3, UR11, !P1 ;  /* 0x0000000b03007c0c */ /* 0x000fe2000cf81270 */
[----:B---3--:R-:W-:Y:S01]  /*d3e0*/  IMAD R2, R37, UR6, RZ ;  /* 0x0000000625027c24 */ /* 0x008fe2000f8e02ff */
[----:B------:R-:W-:Y:S01]  /*d3f0*/  ISETP.LT.AND P2, PT, R10, UR11, !P1 ;  /* 0x0000000b0a007c0c */ /* 0x000fe2000cf41270 */
[----:B------:R-:W-:Y:S01]  /*d400*/  VIADD R7, R6, UR5 ;  /* 0x0000000506077c36 */ /* 0x000fe20008000000 */
[----:B------:R-:W-:Y:S02]  /*d410*/  ISETP.LT.AND P3, PT, R9, UR11, !P1 ;  /* 0x0000000b09007c0c */ /* 0x000fe4000cf61270 */
[----:B------:R-:W-:Y:S01]  /*d420*/  LEA R3, P5, R2, UR8, 0x2 ;  /* 0x0000000802037c11 */ /* 0x000fe2000f8a10ff */
[----:B------:R-:W-:-:S04]  /*d430*/  VIADD R8, R7, UR5 ;  /* 0x0000000507087c36 */ /* 0x000fc80008000000 */
[----:B------:R-:W-:-:S04]  /*d440*/  VIADD R142, R8, UR5 ;  /* 0x00000005088e7c36 */ /* 0x000fc80008000000 */
[----:B------:R-:W-:-:S04]  /*d450*/  VIADD R143, R142, UR5 ;  /* 0x000000058e8f7c36 */ /* 0x000fc80008000000 */
[----:B------:R-:W-:-:S04]  /*d460*/  VIADD R144, R143, UR5 ;  /* 0x000000058f907c36 */ /* 0x000fc80008000000 */
[----:B------:R-:W-:Y:S01]  /*d470*/  VIADD R145, R144, UR5 ;  /* 0x0000000590917c36 */ /* 0x000fe20008000000 */
[----:B------:R-:W-:Y:S06]  /*d480*/  @!P6 BRA `(.L_x_12) ;  /* 0x000000000010e947 */ /* 0x000fec0003800000 */
[----:B------:R-:W-:-:S06]  /*d490*/  USHF.L.U32 UR4, UR4, 0x1f, URZ ;  /* 0x0000001f04047899 */ /* 0x000fcc00080006ff */
[----:B------:R-:W-:-:S04]  /*d4a0*/  IMAD.U32 R9, RZ, RZ, UR4 ;  /* 0x00000004ff097e24 */ /* 0x000fc8000f8e00ff */
[----:B------:R-:W1:Y:S02]  /*d4b0*/  SYNCS.PHASECHK.TRANS64.TRYWAIT P6, [UR14], R9 ;  /* 0x00000009ff0075a7 */ /* 0x000e6400080c110e */
[----:B-1----:R-:W-:Y:S05]  /*d4c0*/  @!P6 BRA `(.L_x_13) ;  /* 0x000000380050e947 */ /* 0x002fea0003800000 */
.L_x_12:
[----:B------:R-:W-:Y:S01]  /*d4d0*/  VIADD R146, R145, UR5 ;  /* 0x0000000591927c36 */ /* 0x000fe20008000000 */
[----:B------:R-:W-:Y:S01]  /*d4e0*/  LEA.HI.X.SX32 R2, R2, UR9, 0x2, P5 ;  /* 0x0000000902027c11 */ /* 0x000fe2000a8f16ff */
[----:B------:R-:W-:-:S04]  /*d4f0*/  DEPBAR.LE SB0, 0x0 ;  /* 0x000080000000791a */ /* 0x000fc80000000000 */
[----:B------:R-:W-:Y:S01]  /*d500*/  VIADD R147, R146, UR5 ;  /* 0x0000000592937c36 */ /* 0x000fe20008000000 */
[CC--:B------:R-:W-:Y:S01]  /*d510*/  LEA R132, P6, R4.reuse, R3.reuse, 0x2 ;  /* 0x0000000304847211 */ /* 0x0c0fe200078c10ff */
[----:B------:R-:W-:Y:S01]  /*d520*/  BAR.SYNC.DEFER_BLOCKING 0x0 ;  /* 0x0000000000007b1d */ /* 0x000fe20000010000 */
[-C--:B------:R-:W-:Y:S01]  /*d530*/  LEA R134, P5, R5, R3.reuse, 0x2 ;  /* 0x0000000305867211 */ /* 0x080fe200078a10ff */
[----:B------:R-:W-:Y:S01]  /*d540*/  VIADD R148, R147, UR5 ;  /* 0x0000000593947c36 */ /* 0x000fe20008000000 */
[-C--:B------:R-:W-:Y:S01]  /*d550*/  LEA.HI.X.SX32 R133, R4, R2.reuse, 0x2, P6 ;  /* 0x0000000204857211 */ /* 0x080fe200030f16ff */
[----:B------:R-:W-:Y:S01]  /*d560*/  VIADD R195, R0, 0x5 ;  /* 0x0000000500c37836 */ /* 0x000fe20000000000 */
[-C--:B------:R-:W-:Y:S01]  /*d570*/  LEA R136, P6, R6, R3.reuse, 0x2 ;  /* 0x0000000306887211 */ /* 0x080fe200078c10ff */
[----:B------:R-:W-:Y:S01]  /*d580*/  VIADD R149, R148, UR5 ;  /* 0x0000000594957c36 */ /* 0x000fe20008000000 */
[-C--:B------:R-:W-:Y:S01]  /*d590*/  LEA.HI.X.SX32 R135, R5, R2.reuse, 0x2, P5 ;  /* 0x0000000205877211 */ /* 0x080fe200028f16ff */
[----:B------:R-:W1:Y:S01]  /*d5a0*/  LDCU UR4, c[0x0][0x39c] ;  /* 0x00007380ff0477ac */ /* 0x000e620008000800 */
[-C--:B------:R-:W-:Y:S01]  /*d5b0*/  LEA R138, P5, R7, R3.reuse, 0x2 ;  /* 0x00000003078a7211 */ /* 0x080fe200078a10ff */
[----:B------:R-:W-:Y:S01]  /*d5c0*/  VIADD R150, R149, UR5 ;  /* 0x0000000595967c36 */ /* 0x000fe20008000000 */
[-C--:B------:R-:W-:Y:S01]  /*d5d0*/  LEA.HI.X.SX32 R137, R6, R2.reuse, 0x2, P6 ;  /* 0x0000000206897211 */ /* 0x080fe200030f16ff */
[----:B------:R-:W2:Y:S01]  /*d5e0*/  LDCU UR6, c[0x0][0x39c] ;  /* 0x00007380ff0677ac */ /* 0x000ea20008000800 */
[-C--:B------:R-:W-:Y:S01]  /*d5f0*/  LEA R140, P6, R8, R3.reuse, 0x2 ;  /* 0x00000003088c7211 */ /* 0x080fe200078c10ff */
[----:B------:R-:W-:Y:S01]  /*d600*/  VIADD R151, R150, UR5 ;  /* 0x0000000596977c36 */ /* 0x000fe20008000000 */
[-C--:B------:R-:W-:Y:S01]  /*d610*/  LEA.HI.X.SX32 R139, R7, R2.reuse, 0x2, P5 ;  /* 0x00000002078b7211 */ /* 0x080fe200028f16ff */
[----:B------:R-:W3:Y:S01]  /*d620*/  LDCU UR7, c[0x0][0x39c] ;  /* 0x00007380ff0777ac */ /* 0x000ee20008000800 */
[-C--:B------:R-:W-:Y:S01]  /*d630*/  LEA R192, P5, R142, R3.reuse, 0x2 ;  /* 0x000000038ec07211 */ /* 0x080fe200078a10ff */
[----:B------:R-:W-:Y:S01]  /*d640*/  VIADD R152, R151, UR5 ;  /* 0x0000000597987c36 */ /* 0x000fe20008000000 */
[----:B------:R-:W-:Y:S01]  /*d650*/  LEA.HI.X.SX32 R141, R8, R2, 0x2, P6 ;  /* 0x00000002088d7211 */ /* 0x000fe200030f16ff */
[----:B------:R-:W4:Y:S01]  /*d660*/  LDCU UR8, c[0x0][0x39c] ;  /* 0x00007380ff0877ac */ /* 0x000f220008000800 */
[----:B------:R-:W-:-:S02]  /*d670*/  LEA R190, P6, R143, R3, 0x2 ;  /* 0x000000038fbe7211 */ /* 0x000fc400078c10ff */
[-C--:B------:R-:W-:Y:S01]  /*d680*/  LEA.HI.X.SX32 R193, R142, R2.reuse, 0x2, P5 ;  /* 0x000000028ec17211 */ /* 0x080fe200028f16ff */
[----:B------:R-:W-:Y:S01]  /*d690*/  VIADD R142, R152, UR5 ;  /* 0x00000005988e7c36 */ /* 0x000fe20008000000 */
[-C--:B------:R-:W-:Y:S01]  /*d6a0*/  LEA R186, P5, R144, R3.reuse, 0x2 ;  /* 0x0000000390ba7211 */ /* 0x080fe200078a10ff */
[----:B------:R-:W5:Y:S01]  /*d6b0*/  @!P0 SYNCS.CCTL.IV [UR12+0x3c000] ;  /* 0x03c00000ff0089b1 */ /* 0x000f62000800000c */
[-C--:B------:R-:W-:Y:S01]  /*d6c0*/  LEA.HI.X.SX32 R191, R143, R2.reuse, 0x2, P6 ;  /* 0x000000028fbf7211 */ /* 0x080fe200030f16ff */
[----:B------:R-:W-:Y:S01]  /*d6d0*/  VIADD R143, R142, UR5 ;  /* 0x000000058e8f7c36 */ /* 0x000fe20008000000 */
[----:B-----5:R-:W-:Y:S01]  /*d6e0*/  BAR.SYNC.DEFER_BLOCKING 0x0 ;  /* 0x0000000000007b1d */ /* 0x020fe20000010000 */
[-C--:B------:R-:W-:Y:S02]  /*d6f0*/  LEA R188, P6, R145, R3.reuse, 0x2 ;  /* 0x0000000391bc7211 */ /* 0x080fe400078c10ff */
[-C--:B------:R-:W-:Y:S01]  /*d700*/  LEA.HI.X.SX32 R187, R144, R2.reuse, 0x2, P5 ;  /* 0x0000000290bb7211 */ /* 0x080fe200028f16ff */
[----:B------:R-:W-:Y:S01]  /*d710*/  VIADD R144, R143, UR5 ;  /* 0x000000058f907c36 */ /* 0x000fe20008000000 */
[-C--:B------:R-:W-:Y:S01]  /*d720*/  LEA R184, P5, R146, R3.reuse, 0x2 ;  /* 0x0000000392b87211 */ /* 0x080fe200078a10ff */
[----:B------:R-:W5:Y:S01]  /*d730*/  LDCU UR9, c[0x0][0x39c] ;  /* 0x00007380ff0977ac */ /* 0x000f620008000800 */
[-C--:B------:R-:W-:Y:S01]  /*d740*/  LEA.HI.X.SX32 R189, R145, R2.reuse, 0x2, P6 ;  /* 0x0000000291bd7211 */ /* 0x080fe200030f16ff */
[----:B------:R-:W-:Y:S01]  /*d750*/  VIADD R145, R144, UR5 ;  /* 0x0000000590917c36 */ /* 0x000fe20008000000 */
[-C--:B------:R-:W-:Y:S01]  /*d760*/  LEA R182, P6, R147, R3.reuse, 0x2 ;  /* 0x0000000393b67211 */ /* 0x080fe200078c10ff */
[----:B------:R-:W1:Y:S01]  /*d770*/  LDTM.x128 R4, tmem[UR13] ;  /* 0x0000000d000479ee */ /* 0x000e6200083c0000 */
[----:B------:R-:W-:Y:S01]  /*d780*/  LEA.HI.X.SX32 R185, R146, R2, 0x2, P5 ;  /* 0x0000000292b97211 */ /* 0x000fe200028f16ff */
[----:B------:R-:W-:Y:S01]  /*d790*/  VIADD R146, R145, UR5 ;  /* 0x0000000591927c36 */ /* 0x000fe20008000000 */
[----:B------:R-:W-:-:S02]  /*d7a0*/  LEA R180, P5, R148, R3, 0x2 ;  /* 0x0000000394b47211 */ /* 0x000fc400078a10ff */
[-C--:B------:R-:W-:Y:S01]  /*d7b0*/  LEA.HI.X.SX32 R183, R147, R2.reuse, 0x2, P6 ;  /* 0x0000000293b77211 */ /* 0x080fe200030f16ff */
[----:B------:R-:W-:Y:S01]  /*d7c0*/  VIADD R147, R146, UR5 ;  /* 0x0000000592937c36 */ /* 0x000fe20008000000 */
[-C--:B------:R-:W-:Y:S02]  /*d7d0*/  LEA R178, P6, R149, R3.reuse, 0x2 ;  /* 0x0000000395b27211 */ /* 0x080fe400078c10ff */
[-C--:B------:R-:W-:Y:S01]  /*d7e0*/  LEA.HI.X.SX32 R181, R148, R2.reuse, 0x2, P5 ;  /* 0x0000000294b57211 */ /* 0x080fe200028f16ff */
[----:B------:R-:W-:Y:S01]  /*d7f0*/  VIADD R148, R147, UR5 ;  /* 0x0000000593947c36 */ /* 0x000fe20008000000 */
[CC--:B------:R-:W-:Y:S02]  /*d800*/  LEA R176, P5, R150.reuse, R3.reuse, 0x2 ;  /* 0x0000000396b07211 */ /* 0x0c0fe400078a10ff */
[-C--:B------:R-:W-:Y:S01]  /*d810*/  LEA.HI.X.SX32 R179, R149, R2.reuse, 0x2, P6 ;  /* 0x0000000295b37211 */ /* 0x080fe200030f16ff */
[----:B------:R-:W1:Y:S01]  /*d820*/  @!P0 SYNCS.CCTL.IV [UR12+0x3c008] ;  /* 0x03c00800ff0089b1 */ /* 0x000e62000800000c */
[----:B------:R-:W-:Y:S01]  /*d830*/  LEA R174, P6, R151, R3, 0x2 ;  /* 0x0000000397ae7211 */ /* 0x000fe200078c10ff */
[----:B------:R-:W-:Y:S01]  /*d840*/  NOP ;  /* 0x0000000000007918 */ /* 0x000fe20000000000 */
[----:B------:R-:W-:-:S02]  /*d850*/  LEA.HI.X.SX32 R177, R150, R2, 0x2, P5 ;  /* 0x0000000296b17211 */ /* 0x000fc400028f16ff */
[-C--:B------:R-:W-:Y:S02]  /*d860*/  LEA R172, P5, R152, R3.reuse, 0x2 ;  /* 0x0000000398ac7211 */ /* 0x080fe400078a10ff */
[-C--:B------:R-:W-:Y:S02]  /*d870*/  LEA.HI.X.SX32 R175, R151, R2.reuse, 0x2, P6 ;  /* 0x0000000297af7211 */ /* 0x080fe400030f16ff */
[-C--:B------:R-:W-:Y:S02]  /*d880*/  LEA R170, P6, R142, R3.reuse, 0x2 ;  /* 0x000000038eaa7211 */ /* 0x080fe400078c10ff */
[-C--:B------:R-:W-:Y:S02]  /*d890*/  LEA.HI.X.SX32 R173, R152, R2.reuse, 0x2, P5 ;  /* 0x0000000298ad7211 */ /* 0x080fe400028f16ff */
[-C--:B------:R-:W-:Y:S02]  /*d8a0*/  LEA R168, P5, R143, R3.reuse, 0x2 ;  /* 0x000000038fa87211 */ /* 0x080fe400078a10ff */
        /* <DEDUP_REMOVED lines=8> */
[-C--:B------:R-:W-:Y:S02]  /*d930*/  LEA R162, P6, R146, R3.reuse, 0x2 ;  /* 0x0000000392a27211 */ /* 0x080fe400078c10ff */
[----:B------:R-:W-:Y:S01]  /*d940*/  LEA.HI.X.SX32 R165, R145, R2, 0x2, P5 ;  /* 0x0000000291a57211 */ /* 0x000fe200028f16ff */
[----:B------:R-:W-:Y:S01]  /*d950*/  VIADD R145, R144, UR5 ;  /* 0x0000000590917c36 */ /* 0x000fe20008000000 */
[----:B------:R-:W-:-:S02]  /*d960*/  LEA R160, P5, R147, R3, 0x2 ;  /* 0x0000000393a07211 */ /* 0x000fc400078a10ff */
[-C--:B------:R-:W-:Y:S02]  /*d970*/  LEA.HI.X.SX32 R163, R146, R2.reuse, 0x2, P6 ;  /* 0x0000000292a37211 */ /* 0x080fe400030f16ff */
[-C--:B------:R-:W-:Y:S02]  /*d980*/  LEA R156, P6, R148, R3.reuse, 0x2 ;  /* 0x00000003949c7211 */ /* 0x080fe400078c10ff */
[-C--:B------:R-:W-:Y:S01]  /*d990*/  LEA.HI.X.SX32 R161, R147, R2.reuse, 0x2, P5 ;  /* 0x0000000293a17211 */ /* 0x080fe200028f16ff */
[----:B------:R-:W-:Y:S01]  /*d9a0*/  VIADD R147, R145, UR5 ;  /* 0x0000000591937c36 */ /* 0x000fe20008000000 */
[-C--:B------:R-:W-:Y:S02]  /*d9b0*/  LEA R158, P5, R142, R3.reuse, 0x2 ;  /* 0x000000038e9e7211 */ /* 0x080fe400078a10ff */
[----:B------:R-:W-:Y:S02]  /*d9c0*/  LEA.HI.X.SX32 R157, R148, R2, 0x2, P6 ;  /* 0x00000002949d7211 */ /* 0x000fe400030f16ff */
        /* <DEDUP_REMOVED lines=12> */
[----:B------:R-:W-:Y:S02]  /*da90*/  ISETP.LT.AND P0, PT, R0, UR11, !P1 ;  /* 0x0000000b00007c0c */ /* 0x000fe4000cf01270 */
[-C--:B------:R-:W-:Y:S02]  /*daa0*/  LEA.HI.X.SX32 R147, R147, R2.reuse, 0x2, P5 ;  /* 0x0000000293937211 */ /* 0x080fe400028f16ff */
[----:B------:R-:W-:Y:S02]  /*dab0*/  LEA R144, P5, R143, R3, 0x2 ;  /* 0x000000038f907211 */ /* 0x000fe400078a10ff */
[----:B------:R-:W-:-:S02]  /*dac0*/  LEA.HI.X.SX32 R149, R142, R2, 0x2, P6 ;  /* 0x000000028e957211 */ /* 0x000fc400030f16ff */
[C---:B------:R-:W-:Y:S02]  /*dad0*/  LEA R142, P6, R194.reuse, R3, 0x2 ;  /* 0x00000003c28e7211 */ /* 0x040fe400078c10ff */
[-C--:B------:R-:W-:Y:S02]  /*dae0*/  LEA.HI.X.SX32 R145, R143, R2.reuse, 0x2, P5 ;  /* 0x000000028f917211 */ /* 0x080fe400028f16ff */
[----:B------:R-:W-:Y:S01]  /*daf0*/  LEA.HI.X.SX32 R143, R194, R2, 0x2, P6 ;  /* 0x00000002c28f7211 */ /* 0x000fe200030f16ff */
[----:B-1----:R1:W-:Y:S01]  /*db00*/  @P0 STG.E desc[UR18][R132.64], R4 ;  /* 0x0000000484000986 */ /* 0x0023e2000c101912 */
[----:B------:R-:W-:Y:S01]  /*db10*/  ISETP.LT.AND P6, PT, R195, UR11, !P1 ;  /* 0x0000000bc3007c0c */ /* 0x000fe2000cfc1270 */
[----:B------:R-:W-:Y:S01]  /*db20*/  VIADD R195, R0, 0x6 ;  /* 0x0000000600c37836 */ /* 0x000fe20000000000 */
[----:B------:R-:W-:Y:S01]  /*db30*/  ISETP.LT.AND P5, PT, R196, UR11, !P1 ;  /* 0x0000000bc4007c0c */ /* 0x000fe2000cfa1270 */
[----:B------:R-:W-:Y:S01]  /*db40*/  VIADD R196, R0, 0x7 ;  /* 0x0000000700c47836 */ /* 0x000fe20000000000 */
[----:B------:R2:W-:Y:S01]  /*db50*/  @P2 STG.E desc[UR18][R134.64], R5 ;  /* 0x0000000586002986 */ /* 0x0005e2000c101912 */
[----:B------:R-:W-:Y:S01]  /*db60*/  VIADD R194, R194, UR5 ;  /* 0x00000005c2c27c36 */ /* 0x000fe20008000000 */
[----:B------:R-:W-:Y:S01]  /*db70*/  ISETP.LT.AND P0, PT, R195, UR11, !P1 ;  /* 0x0000000bc3007c0c */ /* 0x000fe2000cf01270 */
[----:B------:R-:W-:Y:S01]  /*db80*/  VIADD R195, R0, 0x8 ;  /* 0x0000000800c37836 */ /* 0x000fe20000000000 */
[----:B------:R-:W-:Y:S01]  /*db90*/  ISETP.LT.AND P2, PT, R196, UR11, !P1 ;  /* 0x0000000bc4007c0c */ /* 0x000fe2000cf41270 */
[----:B------:R-:W-:Y:S01]  /*dba0*/  @P3 STG.E desc[UR18][R136.64], R6 ;  /* 0x0000000688003986 */ /* 0x000fe2000c101912 */
[----:B------:R-:W-:-:S02]  /*dbb0*/  VIADD R196, R0, 0x9 ;  /* 0x0000000900c47836 */ /* 0x000fc40000000000 */
[----:B------:R-:W-:Y:S01]  /*dbc0*/  ISETP.LT.AND P3, PT, R195, UR11, !P1 ;  /* 0x0000000bc3007c0c */ /* 0x000fe2000cf61270 */
[----:B-1----:R-:W-:Y:S01]  /*dbd0*/  VIADD R4, R0, 0xc ;  /* 0x0000000c00047836 */ /* 0x002fe20000000000 */
[----:B------:R1:W-:Y:S01]  /*dbe0*/  @P4 STG.E desc[UR18][R138.64], R7 ;  /* 0x000000078a004986 */ /* 0x0003e2000c101912 */
[----:B------:R-:W-:Y:S01]  /*dbf0*/  ISETP.LT.AND P4, PT, R196, UR11, !P1 ;  /* 0x0000000bc4007c0c */ /* 0x000fe2000cf81270 */
[C---:B------:R-:W-:Y:S02]  /*dc00*/  VIADD R195, R0.reuse, 0xa ;  /* 0x0000000a00c37836 */ /* 0x040fe40000000000 */
[----:B------:R-:W-:Y:S01]  /*dc10*/  @P5 STG.E desc[UR18][R140.64], R8 ;  /* 0x000000088c005986 */ /* 0x000fe2000c101912 */
[C---:B--2---:R-:W-:Y:S02]  /*dc20*/  VIADD R5, R0.reuse, 0xb ;  /* 0x0000000b00057836 */ /* 0x044fe40000000000 */
[----:B------:R-:W-:Y:S01]  /*dc30*/  ISETP.LT.AND P5, PT, R195, UR11, !P1 ;  /* 0x0000000bc3007c0c */ /* 0x000fe2000cfa1270 */
[----:B------:R2:W-:Y:S02]  /*dc40*/  @P6 STG.E desc[UR18][R192.64], R9 ;  /* 0x00000009c0006986 */ /* 0x0005e4000c101912 */
[----:B------:R-:W-:Y:S01]  /*dc50*/  ISETP.LT.AND P6, PT, R5, UR11, !P1 ;  /* 0x0000000b05007c0c */ /* 0x000fe2000cfc1270 */
[----:B------:R-:W-:Y:S01]  /*dc60*/  VIADD R5, R0, 0xd ;  /* 0x0000000d00057836 */ /* 0x000fe20000000000 */
[----:B------:R-:W-:Y:S01]  /*dc70*/  @P0 STG.E desc[UR18][R190.64], R10 ;  /* 0x0000000abe000986 */ /* 0x000fe2000c101912 */
[----:B------:R-:W-:Y:S01]  /*dc80*/  ISETP.LT.AND P0, PT, R4, UR11, !P1 ;  /* 0x0000000b04007c0c */ /* 0x000fe2000cf01270 */
[----:B------:R-:W-:-:S02]  /*dc90*/  VIADD R4, R0, 0xe ;  /* 0x0000000e00047836 */ /* 0x000fc40000000000 */
[----:B------:R2:W-:Y:S01]  /*dca0*/  @P2 STG.E desc[UR18][R186.64], R11 ;  /* 0x0000000bba002986 */ /* 0x0005e2000c101912 */
[----:B------:R-:W-:Y:S01]  /*dcb0*/  ISETP.LT.AND P2, PT, R5, UR11, !P1 ;  /* 0x0000000b05007c0c */ /* 0x000fe2000cf41270 */
[----:B------:R-:W-:Y:S02]  /*dcc0*/  VIADD R5, R0, 0x1c ;  /* 0x0000001c00057836 */ /* 0x000fe40000000000 */
[----:B------:R3:W-:Y:S01]  /*dcd0*/  @P3 STG.E desc[UR18][R188.64], R12 ;  /* 0x0000000cbc003986 */ /* 0x0007e2000c101912 */
[----:B------:R-:W-:Y:S01]  /*dce0*/  ISETP.LT.AND P3, PT, R4, UR11, !P1 ;  /* 0x0000000b04007c0c */ /* 0x000fe2000cf61270 */
[C---:B------:R-:W-:Y:S02]  /*dcf0*/  VIADD R4, R0.reuse, 0xf ;  /* 0x0000000f00047836 */ /* 0x040fe40000000000 */
[----:B------:R3:W-:Y:S01]  /*dd00*/  @P4 STG.E desc[UR18][R184.64], R13 ;  /* 0x0000000db8004986 */ /* 0x0007e2000c101912 */
[----:B-1----:R-:W-:Y:S02]  /*dd10*/  VIADD R7, R0, 0x23 ;  /* 0x0000002300077836 */ /* 0x002fe40000000000 */
[----:B------:R-:W-:Y:S01]  /*dd20*/  ISETP.LT.AND P4, PT, R4, UR11, !P1 ;  /* 0x0000000b04007c0c */ /* 0x000fe2000cf81270 */
[C---:B------:R-:W-:Y:S01]  /*dd30*/  VIADD R4, R0.reuse, 0x10 ;  /* 0x0000001000047836 */ /* 0x040fe20000000000 */
[----:B------:R-:W-:Y:S01]  /*dd40*/  @P5 STG.E desc[UR18][R182.64], R14 ;  /* 0x0000000eb6005986 */ /* 0x000fe2000c101912 */
[----:B--2---:R-:W-:-:S02]  /*dd50*/  VIADD R9, R0, 0x24 ;  /* 0x0000002400097836 */ /* 0x004fc40000000000 */
[----:B------:R-:W-:Y:S01]  /*dd60*/  VIADD R8, R194, UR5 ;  /* 0x00000005c2087c36 */ /* 0x000fe20008000000 */
[----:B------:R-:W-:Y:S01]  /*dd70*/  ISETP.LT.AND P5, PT, R4, UR11, !P1 ;  /* 0x0000000b04007c0c */ /* 0x000fe2000cfa1270 */
[C---:B------:R-:W-:Y:S01]  /*dd80*/  VIADD R4, R0.reuse, 0x11 ;  /* 0x0000001100047836 */ /* 0x040fe20000000000 */
[----:B------:R-:W-:Y:S01]  /*dd90*/  @P6 STG.E desc[UR18][R180.64], R15 ;  /* 0x0000000fb4006986 */ /* 0x000fe2000c101912 */
[C---:B------:R-:W-:Y:S02]  /*dda0*/  VIADD R11, R0.reuse, 0x25 ;  /* 0x00000025000b7836 */ /* 0x040fe40000000000 */
[----:B---3--:R-:W-:Y:S01]  /*ddb0*/  VIADD R12, R0, 0x26 ;  /* 0x00000026000c7836 */ /* 0x008fe20000000000 */
[----:B------:R-:W-:Y:S01]  /*ddc0*/  ISETP.LT.AND P6, PT, R4, UR11, !P1 ;  /* 0x0000000b04007c0c */ /* 0x000fe2000cfc1270 */
[C---:B------:R-:W-:Y:S01]  /*ddd0*/  VIADD R4, R0.reuse, 0x12 ;  /* 0x0000001200047836 */ /* 0x040fe20000000000 */
[----:B------:R-:W-:Y:S01]  /*dde0*/  @P0 STG.E desc[UR18][R178.64], R16 ;  /* 0x00000010b2000986 */ /* 0x000fe2000c101912 */
[----:B------:R-:W-:-:S03]  /*ddf0*/  VIADD R13, R0, 0x27 ;  /* 0x00000027000d7836 */ /* 0x000fc60000000000 */
[----:B------:R-:W-:Y:S01]  /*de00*/  ISETP.LT.AND P0, PT, R4, UR4, !P1 ;  /* 0x0000000404007c0c */ /* 0x000fe2000cf01270 */
[----:B------:R-:W-:Y:S01]  /*de10*/  VIADD R4, R0, 0x13 ;  /* 0x0000001300047836 */ /* 0x000fe20000000000 */
[----:B------:R-:W-:Y:S01]  /*de20*/  @P2 STG.E desc[UR18][R176.64], R17 ;  /* 0x00000011b0002986 */ /* 0x000fe2000c101912 */
[----:B------:R-:W1:Y:S03]  /*de30*/  LDCU UR4, c[0x0][0x39c] ;  /* 0x00007380ff0477ac */ /* 0x000e660008000800 */
[----:B------:R-:W-:Y:S01]  /*de40*/  ISETP.LT.AND P2, PT, R4, UR6, !P1 ;  /* 0x0000000604007c0c */ /* 0x000fe2000cf41270 */
[----:B------:R-:W-:Y:S01]  /*de50*/  VIADD R4, R0, 0x14 ;  /* 0x0000001400047836 */ /* 0x000fe20000000000 */
[----:B------:R2:W-:Y:S01]  /*de60*/  @P3 STG.E desc[UR18][R174.64], R18 ;  /* 0x00000012ae003986 */ /* 0x0005e2000c101912 */
[----:B------:R-:W3:Y:S03]  /*de70*/  LDCU UR6, c[0x0][0x39c] ;  /* 0x00007380ff0677ac */ /* 0x000ee60008000800 */
[----:B------:R-:W-:Y:S01]  /*de80*/  ISETP.LT.AND P3, PT, R4, UR7, !P1 ;  /* 0x0000000704007c0c */ /* 0x000fe2000cf61270 */
[----:B------:R-:W-:Y:S01]  /*de90*/  VIADD R4, R0, 0x15 ;  /* 0x0000001500047836 */ /* 0x000fe20000000000 */
[----:B------:R-:W-:Y:S01]  /*dea0*/  @P4 STG.E desc[UR18][R172.64], R19 ;  /* 0x00000013ac004986 */ /* 0x000fe2000c101912 */
[----:B------:R-:W5:Y:S03]  /*deb0*/  LDCU UR7, c[0x0][0x39c] ;  /* 0x00007380ff0777ac */ /* 0x000f660008000800 */
[----:B----4-:R-:W-:Y:S01]  /*dec0*/  ISETP.LT.AND P4, PT, R4, UR8, !P1 ;  /* 0x0000000804007c0c */ /* 0x010fe2000cf81270 */
[C---:B------:R-:W-:Y:S01]  /*ded0*/  VIADD R4, R0.reuse, 0x16 ;  /* 0x0000001600047836 */ /* 0x040fe20000000000 */
[----:B------:R-:W-:Y:S01]  /*dee0*/  @P5 STG.E desc[UR18][R170.64], R20 ;  /* 0x00000014aa005986 */ /* 0x000fe2000c101912 */
[----:B------:R-:W4:Y:S01]  /*def0*/  LDCU UR8, c[0x0][0x39c] ;  /* 0x00007380ff0877ac */ /* 0x000f220008000800 */
[----:B--2---:R-:W-:-:S02]  /*df00*/  VIADD R18, R0, 0x7e ;  /* 0x0000007e00127836 */ /* 0x004fc40000000000 */
[----:B-1----:R-:W-:Y:S01]  /*df10*/  ISETP.LT.AND P5, PT, R4, UR4, !P1 ;  /* 0x0000000404007c0c */ /* 0x002fe2000cfa1270 */
[----:B------:R-:W-:Y:S01]  /*df20*/  VIADD R4, R0, 0x17 ;  /* 0x0000001700047836 */ /* 0x000fe20000000000 */
[----:B------:R-:W-:Y:S01]  /*df30*/  @P6 STG.E desc[UR18][R168.64], R21 ;  /* 0x00000015a8006986 */ /* 0x000fe2000c101912 */
[----:B------:R-:W1:Y:S03]  /*df40*/  LDCU UR4, c[0x0][0x39c] ;  /* 0x00007380ff0477ac */ /* 0x000e660008000800 */
[----:B---3--:R-:W-:Y:S01]  /*df50*/  ISETP.LT.AND P6, PT, R4, UR6, !P1 ;  /* 0x0000000604007c0c */ /* 0x008fe2000cfc1270 */
[----:B------:R-:W-:Y:S01]  /*df60*/  VIADD R4, R0, 0x18 ;  /* 0x0000001800047836 */ /* 0x000fe20000000000 */
[----:B------:R-:W-:Y:S01]  /*df70*/  @P0 STG.E desc[UR18][R166.64], R22 ;  /* 0x00000016a6000986 */ /* 0x000fe2000c101912 */
[----:B------:R-:W2:Y:S03]  /*df80*/  LDCU UR6, c[0x0][0x39c] ;  /* 0x00007380ff0677ac */ /* 0x000ea60008000800 */
[----:B-----5:R-:W-:Y:S01]  /*df90*/  ISETP.LT.AND P0, PT, R4, UR7, !P1 ;  /* 0x0000000704007c0c */ /* 0x020fe2000cf01270 */
[----:B------:R-:W-:Y:S01]  /*dfa0*/  VIADD R4, R0, 0x19 ;  /* 0x0000001900047836 */ /* 0x000fe20000000000 */
[----:B------:R-:W-:Y:S01]  /*dfb0*/  @P2 STG.E desc[UR18][R164.64], R23 ;  /* 0x00000017a4002986 */ /* 0x000fe2000c101912 */
[----:B------:R-:W3:Y:S03]  /*dfc0*/  LDCU UR7, c[0x0][0x39c] ;  /* 0x00007380ff0777ac */ /* 0x000ee60008000800 */
[----:B----4-:R-:W-:Y:S01]  /*dfd0*/  ISETP.LT.AND P2, PT, R4, UR8, !P1 ;  /* 0x0000000804007c0c */ /* 0x010fe2000cf41270 */
[----:B------:R-:W-:Y:S01]  /*dfe0*/  VIADD R4, R0, 0x1a ;  /* 0x0000001a00047836 */ /* 0x000fe20000000000 */
[----:B------:R-:W4:Y:S01]  /*dff0*/  LDCU UR8, c[0x0][0x39c] ;  /* 0x00007380ff0877ac */ /* 0x000f220008000800 */
[----:B------:R-:W-:Y:S03]  /*e000*/  @P3 STG.E desc[UR18][R162.64], R24 ;  /* 0x00000018a2003986 */ /* 0x000fe6000c101912 */
[----:B-1----:R-:W-:Y:S01]  /*e010*/  ISETP.LT.AND P3, PT, R4, UR4, !P1 ;  /* 0x0000000404007c0c */ /* 0x002fe2000cf61270 */
[----:B------:R-:W-:Y:S01]  /*e020*/  VIADD R4, R0, 0x1b ;  /* 0x0000001b00047836 */ /* 0x000fe20000000000 */
[----:B------:R-:W1:Y:S01]  /*e030*/  LDCU UR4, c[0x0][0x39c] ;  /* 0x00007380ff0477ac */ /* 0x000e620008000800 */
[----:B------:R-:W-:Y:S03]  /*e040*/  @P4 STG.E desc[UR18][R160.64], R25 ;  /* 0x00000019a0004986 */ /* 0x000fe6000c101912 */
[----:B--2---:R-:W-:Y:S01]  /*e050*/  ISETP.LT.AND P4, PT, R4, UR6, !P1 ;  /* 0x0000000604007c0c */ /* 0x004fe2000cf81270 */
[----:B------:R-:W2:Y:S01]  /*e060*/  LDCU UR6, c[0x0][0x39c] ;  /* 0x00007380ff0677ac */ /* 0x000ea20008000800 */
[C---:B------:R-:W-:Y:S01]  /*e070*/  VIADD R4, R0.reuse, 0x1d ;  /* 0x0000001d00047836 */ /* 0x040fe20000000000 */
[----:B------:R-:W-:Y:S01]  /*e080*/  @P5 STG.E desc[UR18][R156.64], R26 ;  /* 0x0000001a9c005986 */ /* 0x000fe2000c101912 */
[----:B---3--:R-:W-:Y:S01]  /*e090*/  ISETP.LT.AND P5, PT, R5, UR7, !P1 ;  /* 0x0000000705007c0c */ /* 0x008fe2000cfa1270 */
[----:B------:R-:W3:Y:S01]  /*e0a0*/  LDCU UR7, c[0x0][0x39c] ;  /* 0x00007380ff0777ac */ /* 0x000ee20008000800 */
[----:B------:R-:W-:Y:S01]  /*e0b0*/  VIADD R5, R0, 0x1f ;  /* 0x0000001f00057836 */ /* 0x000fe20000000000 */
[----:B------:R-:W-:Y:S01]  /*e0c0*/  @P6 STG.E desc[UR18][R158.64], R27 ;  /* 0x0000001b9e006986 */ /* 0x000fe2000c101912 */
[----:B----4-:R-:W-:Y:S01]  /*e0d0*/  ISETP.LT.AND P6, PT, R4, UR8, !P1 ;  /* 0x0000000804007c0c */ /* 0x010fe2000cfc1270 */
[----:B------:R-:W4:Y:S01]  /*e0e0*/  LDCU UR8, c[0x0][0x39c] ;  /* 0x00007380ff0877ac */ /* 0x000f220008000800 */
[----:B------:R-:W-:Y:S01]  /*e0f0*/  VIADD R4, R0, 0x1e ;  /* 0x0000001e00047836 */ /* 0x000fe20000000000 */
[----:B------:R-:W-:Y:S04]  /*e100*/  @P0 STG.E desc[UR18][R154.64], R28 ;  /* 0x0000001c9a000986 */ /* 0x000fe8000c101912 */
[----:B-1----:R-:W-:Y:S01]  /*e110*/  ISETP.LT.AND P0, PT, R4, UR4, !P1 ;  /* 0x0000000404007c0c */ /* 0x002fe2000cf01270 */
[C---:B------:R-:W-:Y:S01]  /*e120*/  VIADD R4, R0.reuse, 0x20 ;  /* 0x0000002000047836 */ /* 0x040fe20000000000 */
[----:B------:R-:W1:Y:S01]  /*e130*/  LDCU UR4, c[0x0][0x39c] ;  /* 0x00007380ff0477ac */ /* 0x000e620008000800 */
[----:B------:R-:W-:Y:S01]  /*e140*/  @P2 STG.E desc[UR18][R150.64], R29 ;  /* 0x0000001d96002986 */ /* 0x000fe2000c101912 */
[----:B--2---:R-:W-:Y:S01]  /*e150*/  ISETP.LT.AND P2, PT, R5, UR6, !P1 ;  /* 0x0000000605007c0c */ /* 0x004fe2000cf41270 */
[----:B------:R-:W-:Y:S01]  /*e160*/  VIADD R5, R0, 0x21 ;  /* 0x0000002100057836 */ /* 0x000fe20000000000 */
[----:B------:R-:W2:Y:S01]  /*e170*/  LDCU UR6, c[0x0][0x39c] ;  /* 0x00007380ff0677ac */ /* 0x000ea20008000800 */
[----:B------:R-:W-:Y:S01]  /*e180*/  @P3 STG.E desc[UR18][R152.64], R30 ;  /* 0x0000001e98003986 */ /* 0x000fe2000c101912 */
[----:B------:R-:W-:Y:S01]  /*e190*/  ISETP.LT.AND P3, PT, R4, UR9, !P1 ;  /* 0x0000000904007c0c */ /* 0x000fe2000cf61270 */
[----:B------:R-:W-:-:S02]  /*e1a0*/  VIADD R4, R0, 0x22 ;  /* 0x0000002200047836 */ /* 0x000fc40000000000 */
[----:B------:R-:W-:Y:S01]  /*e1b0*/  @P4 STG.E desc[UR18][R146.64], R31 ;  /* 0x0000001f92004986 */ /* 0x000fe2000c101912 */
[----:B---3--:R-:W-:Y:S01]  /*e1c0*/  ISETP.LT.AND P4, PT, R5, UR7, !P1 ;  /* 0x0000000705007c0c */ /* 0x008fe2000cf81270 */
[----:B------:R-:W3:Y:S02]  /*e1d0*/  LDCU UR7, c[0x0][0x39c] ;  /* 0x00007380ff0777ac */ /* 0x000ee40008000800 */
[----:B------:R-:W-:Y:S01]  /*e1e0*/  @P5 STG.E desc[UR18][R148.64], R32 ;  /* 0x0000002094005986 */ /* 0x000fe2000c101912 */
[----:B----4-:R-:W-:-:S03]  /*e1f0*/  ISETP.LT.AND P5, PT, R4, UR8, !P1 ;  /* 0x0000000804007c0c */ /* 0x010fc6000cfa1270 */
[----:B------:R-:W-:Y:S01]  /*e200*/  @P6 STG.E desc[UR18][R144.64], R33 ;  /* 0x0000002190006986 */ /* 0x000fe2000c101912 */
[----:B------:R-:W-:-:S03]  /*e210*/  LEA R4, P6, R194, R3, 0x2 ;  /* 0x00000003c2047211 */ /* 0x000fc600078c10ff */
[----:B------:R-:W-:Y:S01]  /*e220*/  @P0 STG.E desc[UR18][R142.64], R34 ;  /* 0x000000228e000986 */ /* 0x000fe2000c101912 */
[-C--:B------:R-:W-:Y:S02]  /*e230*/  LEA.HI.X.SX32 R5, R194, R2.reuse, 0x2, P6 ;  /* 0x00000002c2057211 */ /* 0x080fe400030f16ff */
[----:B-1----:R-:W-:Y:S01]  /*e240*/  ISETP.LT.AND P0, PT, R7, UR4, !P1 ;  /* 0x0000000407007c0c */ /* 0x002fe2000cf01270 */
[----:B------:R-:W1:Y:S01]  /*e250*/  LDCU UR4, c[0x0][0x39c] ;  /* 0x00007380ff0477ac */ /* 0x000e620008000800 */
[CC--:B------:R-:W-:Y:S01]  /*e260*/  LEA R6, P6, R8.reuse, R3.reuse, 0x2 ;  /* 0x0000000308067211 */ /* 0x0c0fe200078c10ff */
[----:B------:R4:W-:Y:S01]  /*e270*/  @P2 STG.E desc[UR18][R4.64], R35 ;  /* 0x0000002304002986 */ /* 0x0009e2000c101912 */
[----:B--2---:R-:W-:Y:S01]  /*e280*/  ISETP.LT.AND P2, PT, R9, UR6, !P1 ;  /* 0x0000000609007c0c */ /* 0x004fe2000cf41270 */
[C---:B------:R-:W-:Y:S01]  /*e290*/  VIADD R9, R8.reuse, UR5 ;  /* 0x0000000508097c36 */ /* 0x040fe20008000000 */
[-C--:B------:R-:W-:Y:S01]  /*e2a0*/  LEA.HI.X.SX32 R7, R8, R2.reuse, 0x2, P6 ;  /* 0x0000000208077211 */ /* 0x080fe200030f16ff */
[----:B------:R-:W2:Y:S02]  /*e2b0*/  LDCU UR6, c[0x0][0x39c] ;  /* 0x00007380ff0677ac */ /* 0x000ea40008000800 */
[C---:B------:R-:W-:Y:S01]  /*e2c0*/  VIADD R10, R9.reuse, UR5 ;  /* 0x00000005090a7c36 */ /* 0x040fe20008000000 */
[-C--:B------:R-:W-:Y:S01]  /*e2d0*/  LEA R8, P6, R9, R3.reuse, 0x2 ;  /* 0x0000000309087211 */ /* 0x080fe200078c10ff */
[----:B------:R5:W-:Y:S01]  /*e2e0*/  @P3 STG.E desc[UR18][R6.64], R36 ;  /* 0x0000002406003986 */ /* 0x000be2000c101912 */
[----:B---3--:R-:W-:Y:S01]  /*e2f0*/  ISETP.LT.AND P3, PT, R11, UR7, !P1 ;  /* 0x000000070b007c0c */ /* 0x008fe2000cf61270 */
[----:B------:R-:W3:Y:S01]  /*e300*/  LDCU UR7, c[0x0][0x39c] ;  /* 0x00007380ff0777ac */ /* 0x000ee20008000800 */
[----:B------:R-:W-:Y:S01]  /*e310*/  LEA.HI.X.SX32 R9, R9, R2, 0x2, P6 ;  /* 0x0000000209097211 */ /* 0x000fe200030f16ff */
[C---:B------:R-:W-:Y:S01]  /*e320*/  VIADD R11, R10.reuse, UR5 ;  /* 0x000000050a0b7c36 */ /* 0x040fe20008000000 */
[----:B----4-:R-:W-:-:S03]  /*e330*/  LEA R4, P6, R10, R3, 0x2 ;  /* 0x000000030a047211 */ /* 0x010fc600078c10ff */
[----:B------:R4:W-:Y:S01]  /*e340*/  @P4 STG.E desc[UR18][R8.64], R37 ;  /* 0x0000002508004986 */ /* 0x0009e2000c101912 */
[-C--:B------:R-:W-:Y:S02]  /*e350*/  LEA.HI.X.SX32 R5, R10, R2.reuse, 0x2, P6 ;  /* 0x000000020a057211 */ /* 0x080fe400030f16ff */
[----:B-1----:R-:W-:Y:S01]  /*e360*/  ISETP.LT.AND P4, PT, R12, UR4, !P1 ;  /* 0x000000040c007c0c */ /* 0x002fe2000cf81270 */
[C---:B------:R-:W-:Y:S01]  /*e370*/  VIADD R12, R11.reuse, UR5 ;  /* 0x000000050b0c7c36 */ /* 0x040fe20008000000 */
[-C--:B-----5:R-:W-:Y:S01]  /*e380*/  LEA R6, P6, R11, R3.reuse, 0x2 ;  /* 0x000000030b067211 */ /* 0x0a0fe200078c10ff */
[----:B------:R-:W1:Y:S01]  /*e390*/  LDCU UR4, c[0x0][0x39c] ;  /* 0x00007380ff0477ac */ /* 0x000e620008000800 */
[----:B------:R5:W-:Y:S01]  /*e3a0*/  @P5 STG.E desc[UR18][R4.64], R38 ;  /* 0x0000002604005986 */ /* 0x000be2000c101912 */
[----:B--2---:R-:W-:Y:S01]  /*e3b0*/  ISETP.LT.AND P5, PT, R13, UR6, !P1 ;  /* 0x000000060d007c0c */ /* 0x004fe2000cfa1270 */
[----:B------:R-:W-:Y:S01]  /*e3c0*/  VIADD R13, R0, 0x28 ;  /* 0x00000028000d7836 */ /* 0x000fe20000000000 */
[----:B------:R-:W-:Y:S01]  /*e3d0*/  LEA.HI.X.SX32 R7, R11, R2, 0x2, P6 ;  /* 0x000000020b077211 */ /* 0x000fe200030f16ff */
[----:B------:R-:W2:Y:S01]  /*e3e0*/  LDCU UR6, c[0x0][0x39c] ;  /* 0x00007380ff0677ac */ /* 0x000ea20008000800 */
[----:B------:R-:W-:Y:S01]  /*e3f0*/  LEA R10, P6, R12, R3, 0x2 ;  /* 0x000000030c0a7211 */ /* 0x000fe200078c10ff */
[----:B----4-:R-:W-:-:S02]  /*e400*/  VIADD R9, R0, 0x29 ;  /* 0x0000002900097836 */ /* 0x010fc40000000000 */
[----:B------:R4:W-:Y:S01]  /*e410*/  @P0 STG.E desc[UR18][R6.64], R39 ;  /* 0x0000002706000986 */ /* 0x0009e2000c101912 */
[C---:B------:R-:W-:Y:S01]  /*e420*/  LEA.HI.X.SX32 R11, R12.reuse, R2, 0x2, P6 ;  /* 0x000000020c0b7211 */ /* 0x040fe200030f16ff */
[----:B------:R-:W-:Y:S01]  /*e430*/  VIADD R12, R12, UR5 ;  /* 0x000000050c0c7c36 */ /* 0x000fe20008000000 */
[----:B---3--:R-:W-:Y:S01]  /*e440*/  ISETP.LT.AND P0, PT, R13, UR7, !P1 ;  /* 0x000000070d007c0c */ /* 0x008fe2000cf01270 */
[----:B------:R-:W3:Y:S02]  /*e450*/  LDCU UR7, c[0x0][0x39c] ;  /* 0x00007380ff0777ac */ /* 0x000ee40008000800 */
[----:B------:R2:W-:Y:S01]  /*e460*/  @P2 STG.E desc[UR18][R10.64], R40 ;  /* 0x000000280a002986 */ /* 0x0005e2000c101912 */
[C---:B------:R-:W-:Y:S01]  /*e470*/  VIADD R13, R12.reuse, UR5 ;  /* 0x000000050c0d7c36 */ /* 0x040fe20008000000 */
[----:B-----5:R-:W-:-:S04]  /*e480*/  LEA R4, P2, R12, R3, 0x2 ;  /* 0x000000030c047211 */ /* 0x020fc800078410ff */
[-C--:B------:R-:W-:Y:S01]  /*e490*/  LEA.HI.X.SX32 R5, R12, R2.reuse, 0x2, P2 ;  /* 0x000000020c057211 */ /* 0x080fe200010f16ff */
[----:B----4-:R-:W-:Y:S01]  /*e4a0*/  VIADD R6, R0, 0x2a ;  /* 0x0000002a00067836 */ /* 0x010fe20000000000 */
[-C--:B------:R-:W-:Y:S02]  /*e4b0*/  LEA R8, P6, R13, R3.reuse, 0x2 ;  /* 0x000000030d087211 */ /* 0x080fe400078c10ff */
[----:B-1----:R-:W-:Y:S01]  /*e4c0*/  ISETP.LT.AND P2, PT, R9, UR4, !P1 ;  /* 0x0000000409007c0c */ /* 0x002fe2000cf41270 */
[----:B------:R-:W1:Y:S01]  /*e4d0*/  LDCU UR4, c[0x0][0x39c] ;  /* 0x00007380ff0477ac */ /* 0x000e620008000800 */
[C---:B------:R-:W-:Y:S01]  /*e4e0*/  LEA.HI.X.SX32 R9, R13.reuse, R2, 0x2, P6 ;  /* 0x000000020d097211 */ /* 0x040fe200030f16ff */
[----:B------:R-:W-:Y:S01]  /*e4f0*/  VIADD R13, R13, UR5 ;  /* 0x000000050d0d7c36 */ /* 0x000fe20008000000 */
[----:B------:R4:W-:Y:S01]  /*e500*/  @P3 STG.E desc[UR18][R4.64], R41 ;  /* 0x0000002904003986 */ /* 0x0009e2000c101912 */
[----:B--2---:R-:W-:Y:S01]  /*e510*/  ISETP.LT.AND P3, PT, R6, UR6, !P1 ;  /* 0x0000000606007c0c */ /* 0x004fe2000cf61270 */
[----:B------:R-:W-:Y:S01]  /*e520*/  VIADD R11, R0, 0x2b ;  /* 0x0000002b000b7836 */ /* 0x000fe20000000000 */
[----:B------:R-:W2:Y:S01]  /*e530*/  LDCU UR6, c[0x0][0x39c] ;  /* 0x00007380ff0677ac */ /* 0x000ea20008000800 */
[----:B------:R5:W-:Y:S01]  /*e540*/  @P4 STG.E desc[UR18][R8.64], R42 ;  /* 0x0000002a08004986 */ /* 0x000be2000c101912 */
[C---:B------:R-:W-:Y:S01]  /*e550*/  LEA R6, P4, R13.reuse, R3, 0x2 ;  /* 0x000000030d067211 */ /* 0x040fe200078810ff */
[----:B------:R-:W-:-:S03]  /*e560*/  VIADD R10, R13, UR5 ;  /* 0x000000050d0a7c36 */ /* 0x000fc60008000000 */
[-C--:B------:R-:W-:Y:S01]  /*e570*/  LEA.HI.X.SX32 R7, R13, R2.reuse, 0x2, P4 ;  /* 0x000000020d077211 */ /* 0x080fe200020f16ff */
[C---:B------:R-:W-:Y:S01]  /*e580*/  VIADD R13, R0.reuse, 0x34 ;  /* 0x00000034000d7836 */ /* 0x040fe20000000000 */
[----:B---3--:R-:W-:Y:S01]  /*e590*/  ISETP.LT.AND P4, PT, R11, UR7, !P1 ;  /* 0x000000070b007c0c */ /* 0x008fe2000cf81270 */
[----:B----4-:R-:W-:Y:S01]  /*e5a0*/  VIADD R5, R0, 0x2c ;  /* 0x0000002c00057836 */ /* 0x010fe20000000000 */
[----:B------:R-:W3:Y:S01]  /*e5b0*/  LDCU UR7, c[0x0][0x39c] ;  /* 0x00007380ff0777ac */ /* 0x000ee20008000800 */
[CC--:B------:R-:W-:Y:S01]  /*e5c0*/  LEA R4, P6, R10.reuse, R3.reuse, 0x2 ;  /* 0x000000030a047211 */ /* 0x0c0fe200078c10ff */
[----:B------:R4:W-:Y:S01]  /*e5d0*/  @P5 STG.E desc[UR18][R6.64], R43 ;  /* 0x0000002b06005986 */ /* 0x0009e2000c101912 */
[C---:B-----5:R-:W-:Y:S01]  /*e5e0*/  VIADD R9, R10.reuse, UR5 ;  /* 0x000000050a097c36 */ /* 0x060fe20008000000 */
[----:B-1----:R-:W-:Y:S01]  /*e5f0*/  ISETP.LT.AND P5, PT, R5, UR4, !P1 ;  /* 0x0000000405007c0c */ /* 0x002fe2000cfa1270 */
[----:B------:R-:W1:Y:S01]  /*e600*/  LDCU UR4, c[0x0][0x39c] ;  /* 0x00007380ff0477ac */ /* 0x000e620008000800 */
[----:B------:R-:W-:Y:S01]  /*e610*/  LEA.HI.X.SX32 R5, R10, R2, 0x2, P6 ;  /* 0x000000020a057211 */ /* 0x000fe200030f16ff */
[C---:B------:R-:W-:Y:S01]  /*e620*/  VIADD R12, R9.reuse, UR5 ;  /* 0x00000005090c7c36 */ /* 0x040fe20008000000 */
[----:B------:R-:W-:Y:S01]  /*e630*/  LEA R8, P6, R9, R3, 0x2 ;  /* 0x0000000309087211 */ /* 0x000fe200078c10ff */
[----:B------:R-:W-:-:S02]  /*e640*/  VIADD R11, R0, 0x2d ;  /* 0x0000002d000b7836 */ /* 0x000fc40000000000 */
[----:B------:R5:W-:Y:S01]  /*e650*/  @P0 STG.E desc[UR18][R4.64], R44 ;  /* 0x0000002c04000986 */ /* 0x000be2000c101912 */
[-C--:B------:R-:W-:Y:S02]  /*e660*/  LEA.HI.X.SX32 R9, R9, R2.reuse, 0x2, P6 ;  /* 0x0000000209097211 */ /* 0x080fe400030f16ff */
[-C--:B------:R-:W-:Y:S01]  /*e670*/  LEA R10, P6, R12, R3.reuse, 0x2 ;  /* 0x000000030c0a7211 */ /* 0x080fe200078c10ff */
[----:B----4-:R-:W-:Y:S01]  /*e680*/  VIADD R6, R0, 0x2e ;  /* 0x0000002e00067836 */ /* 0x010fe20000000000 */
[----:B--2---:R-:W-:Y:S01]  /*e690*/  ISETP.LT.AND P0, PT, R11, UR6, !P1 ;  /* 0x000000060b007c0c */ /* 0x004fe2000cf01270 */
[----:B------:R-:W2:Y:S01]  /*e6a0*/  LDCU UR6, c[0x0][0x39c] ;  /* 0x00007380ff0677ac */ /* 0x000ea20008000800 */
[CC--:B------:R-:W-:Y:S01]  /*e6b0*/  LEA.HI.X.SX32 R11, R12.reuse, R2.reuse, 0x2, P6 ;  /* 0x000000020c0b7211 */ /* 0x0c0fe200030f16ff */
[----:B------:R-:W-:Y:S01]  /*e6c0*/  VIADD R12, R12, UR5 ;  /* 0x000000050c0c7c36 */ /* 0x000fe20008000000 */
[----:B------:R4:W-:Y:S01]  /*e6d0*/  @P2 STG.E desc[UR18][R8.64], R45 ;  /* 0x0000002d08002986 */ /* 0x0009e2000c101912 */
[----:B---3--:R-:W-:Y:S01]  /*e6e0*/  ISETP.LT.AND P2, PT, R6, UR7, !P1 ;  /* 0x0000000706007c0c */ /* 0x008fe2000cf41270 */
[----:B------:R-:W-:Y:S01]  /*e6f0*/  VIADD R6, R0, 0x2f ;  /* 0x0000002f00067836 */ /* 0x000fe20000000000 */
[----:B------:R-:W3:Y:S01]  /*e700*/  LDCU UR7, c[0x0][0x39c] ;  /* 0x00007380ff0777ac */ /* 0x000ee20008000800 */
[CC--:B-----5:R-:W-:Y:S01]  /*e710*/  LEA R4, P6, R12.reuse, R3.reuse, 0x2 ;  /* 0x000000030c047211 */ /* 0x0e0fe200078c10ff */
[----:B------:R-:W-:Y:S01]  /*e720*/  VIADD R7, R12, UR5 ;  /* 0x000000050c077c36 */ /* 0x000fe20008000000 */
[----:B------:R5:W-:Y:S01]  /*e730*/  @P3 STG.E desc[UR18][R10.64], R46 ;  /* 0x0000002e0a003986 */ /* 0x000be2000c101912 */
[----:B-1----:R-:W-:Y:S01]  /*e740*/  ISETP.LT.AND P3, PT, R6, UR4, !P1 ;  /* 0x0000000406007c0c */ /* 0x002fe2000cf61270 */
[----:B------:R-:W1:Y:S01]  /*e750*/  LDCU UR4, c[0x0][0x39c] ;  /* 0x00007380ff0477ac */ /* 0x000e620008000800 */
[----:B------:R-:W-:Y:S01]  /*e760*/  LEA.HI.X.SX32 R5, R12, R2, 0x2, P6 ;  /* 0x000000020c057211 */ /* 0x000fe200030f16ff */
[C---:B------:R-:W-:Y:S01]  /*e770*/  VIADD R12, R7.reuse, UR5 ;  /* 0x00000005070c7c36 */ /* 0x040fe20008000000 */
[----:B------:R-:W-:Y:S01]  /*e780*/  LEA R6, P6, R7, R3, 0x2 ;  /* 0x0000000307067211 */ /* 0x000fe200078c10ff */
[----:B----4-:R-:W-:-:S02]  /*e790*/  VIADD R9, R0, 0x30 ;  /* 0x0000003000097836 */ /* 0x010fc40000000000 */
[----:B------:R4:W-:Y:S01]  /*e7a0*/  @P4 STG.E desc[UR18][R4.64], R47 ;  /* 0x0000002f04004986 */ /* 0x0009e2000c101912 */
[-C--:B------:R-:W-:Y:S02]  /*e7b0*/  LEA.HI.X.SX32 R7, R7, R2.reuse, 0x2, P6 ;  /* 0x0000000207077211 */ /* 0x080fe400030f16ff */
[-C--:B------:R-:W-:Y:S01]  /*e7c0*/  LEA R8, P6, R12, R3.reuse, 0x2 ;  /* 0x000000030c087211 */ /* 0x080fe200078c10ff */
[----:B-----5:R-:W-:Y:S01]  /*e7d0*/  VIADD R10, R0, 0x31 ;  /* 0x00000031000a7836 */ /* 0x020fe20000000000 */
        /* <DEDUP_REMOVED lines=8> */
[CC--:B----4-:R-:W-:Y:S01]  /*e860*/  LEA R4, P6, R12.reuse, R3.reuse, 0x2 ;  /* 0x000000030c047211 */ /* 0x0d0fe200078c10ff */
[C---:B------:R-:W-:Y:S01]  /*e870*/  VIADD R10, R12.reuse, UR5 ;  /* 0x000000050c0a7c36 */ /* 0x040fe20008000000 */
[----:B------:R4:W-:Y:S01]  /*e880*/  @P0 STG.E desc[UR18][R8.64], R49 ;  /* 0x0000003108000986 */ /* 0x0009e2000c101912 */
[----:B-1----:R-:W-:Y:S01]  /*e890*/  ISETP.LT.AND P0, PT, R11, UR4, !P1 ;  /* 0x000000040b007c0c */ /* 0x002fe2000cf01270 */
[----:B------:R-:W1:Y:S01]  /*e8a0*/  LDCU UR4, c[0x0][0x39c] ;  /* 0x00007380ff0477ac */ /* 0x000e620008000800 */
[----:B------:R-:W-:Y:S01]  /*e8b0*/  LEA.HI.X.SX32 R5, R12, R2, 0x2, P6 ;  /* 0x000000020c057211 */ /* 0x000fe200030f16ff */
[----:B------:R-:W-:Y:S01]  /*e8c0*/  VIADD R12, R0, 0x33 ;  /* 0x00000033000c7836 */ /* 0x000fe20000000000 */
[C---:B-----5:R-:W-:Y:S01]  /*e8d0*/  LEA R6, P6, R10.reuse, R3, 0x2 ;  /* 0x000000030a067211 */ /* 0x060fe200078c10ff */
[----:B------:R-:W-:-:S02]  /*e8e0*/  VIADD R11, R10, UR5 ;  /* 0x000000050a0b7c36 */ /* 0x000fc40008000000 */
[----:B------:R5:W-:Y:S01]  /*e8f0*/  @P2 STG.E desc[UR18][R4.64], R50 ;  /* 0x0000003204002986 */ /* 0x000be2000c101912 */
[----:B--2---:R-:W-:Y:S01]  /*e900*/  ISETP.LT.AND P2, PT, R12, UR6, !P1 ;  /* 0x000000060c007c0c */ /* 0x004fe2000cf41270 */
[----:B------:R-:W2:Y:S01]  /*e910*/  LDCU UR6, c[0x0][0x39c] ;  /* 0x00007380ff0677ac */ /* 0x000ea20008000800 */
[----:B------:R-:W-:Y:S01]  /*e920*/  LEA.HI.X.SX32 R7, R10, R2, 0x2, P6 ;  /* 0x000000020a077211 */ /* 0x000fe200030f16ff */
[C---:B------:R-:W-:Y:S01]  /*e930*/  VIADD R12, R11.reuse, UR5 ;  /* 0x000000050b0c7c36 */ /* 0x040fe20008000000 */
[----:B----4-:R-:W-:-:S03]  /*e940*/  LEA R8, P6, R11, R3, 0x2 ;  /* 0x000000030b087211 */ /* 0x010fc600078c10ff */
[----:B------:R4:W-:Y:S01]  /*e950*/  @P3 STG.E desc[UR18][R6.64], R51 ;  /* 0x0000003306003986 */ /* 0x0009e2000c101912 */
[-C--:B------:R-:W-:Y:S02]  /*e960*/  LEA.HI.X.SX32 R9, R11, R2.reuse, 0x2, P6 ;  /* 0x000000020b097211 */ /* 0x080fe400030f16ff */
[-C--:B------:R-:W-:Y:S02]  /*e970*/  LEA R10, P6, R12, R3.reuse, 0x2 ;  /* 0x000000030c0a7211 */ /* 0x080fe400078c10ff */
[----:B---3--:R-:W-:Y:S01]  /*e980*/  ISETP.LT.AND P3, PT, R13, UR7, !P1 ;  /* 0x000000070d007c0c */ /* 0x008fe2000cf61270 */
[----:B------:R-:W-:Y:S01]  /*e990*/  VIADD R13, R0, 0x35 ;  /* 0x00000035000d7836 */ /* 0x000fe20000000000 */
[C---:B------:R-:W-:Y:S01]  /*e9a0*/  LEA.HI.X.SX32 R11, R12.reuse, R2, 0x2, P6 ;  /* 0x000000020c0b7211 */ /* 0x040fe200030f16ff */
[----:B------:R-:W3:Y:S01]  /*e9b0*/  LDCU UR7, c[0x0][0x39c] ;  /* 0x00007380ff0777ac */ /* 0x000ee20008000800 */
[----:B------:R-:W-:Y:S01]  /*e9c0*/  VIADD R12, R12, UR5 ;  /* 0x000000050c0c7c36 */ /* 0x000fe20008000000 */
[----:B------:R2:W-:Y:S01]  /*e9d0*/  @P4 STG.E desc[UR18][R8.64], R52 ;  /* 0x0000003408004986 */ /* 0x0005e2000c101912 */
[----:B-1----:R-:W-:Y:S01]  /*e9e0*/  ISETP.LT.AND P4, PT, R13, UR4, !P1 ;  /* 0x000000040d007c0c */ /* 0x002fe2000cf81270 */
[----:B------:R-:W1:Y:S01]  /*e9f0*/  LDCU UR4, c[0x0][0x39c] ;  /* 0x00007380ff0477ac */ /* 0x000e620008000800 */
[C---:B------:R-:W-:Y:S01]  /*ea00*/  VIADD R13, R12.reuse, UR5 ;  /* 0x000000050c0d7c36 */ /* 0x040fe20008000000 */
[----:B------:R3:W-:Y:S01]  /*ea10*/  @P5 STG.E desc[UR18][R10.64], R53 ;  /* 0x000000350a005986 */ /* 0x0007e2000c101912 */
[----:B-----5:R-:W-:Y:S01]  /*ea20*/  LEA R4, P5, R12, R3, 0x2 ;  /* 0x000000030c047211 */ /* 0x020fe200078a10ff */
[----:B----4-:R-:W-:-:S02]  /*ea30*/  VIADD R7, R0, 0x36 ;  /* 0x0000003600077836 */ /* 0x010fc40000000000 */
[-C--:B------:R-:W-:Y:S02]  /*ea40*/  LEA R6, P6, R13, R3.reuse, 0x2 ;  /* 0x000000030d067211 */ /* 0x080fe400078c10ff */
[-C--:B------:R-:W-:Y:S02]  /*ea50*/  LEA.HI.X.SX32 R5, R12, R2.reuse, 0x2, P5 ;  /* 0x000000020c057211 */ /* 0x080fe400028f16ff */
[----:B--2---:R-:W-:Y:S01]  /*ea60*/  ISETP.LT.AND P5, PT, R7, UR6, !P1 ;  /* 0x0000000607007c0c */ /* 0x004fe2000cfa1270 */
[----:B------:R-:W2:Y:S01]  /*ea70*/  LDCU UR6, c[0x0][0x39c] ;  /* 0x00007380ff0677ac */ /* 0x000ea20008000800 */
[C---:B------:R-:W-:Y:S01]  /*ea80*/  VIADD R8, R0.reuse, 0x37 ;  /* 0x0000003700087836 */ /* 0x040fe20000000000 */
[CC--:B------:R-:W-:Y:S01]  /*ea90*/  LEA.HI.X.SX32 R7, R13.reuse, R2.reuse, 0x2, P6 ;  /* 0x000000020d077211 */ /* 0x0c0fe200030f16ff */
[----:B------:R-:W-:Y:S01]  /*eaa0*/  VIADD R13, R13, UR5 ;  /* 0x000000050d0d7c36 */ /* 0x000fe20008000000 */
[----:B------:R4:W-:Y:S01]  /*eab0*/  @P0 STG.E desc[UR18][R4.64], R54 ;  /* 0x0000003604000986 */ /* 0x0009e2000c101912 */
[----:B---3--:R-:W-:Y:S01]  /*eac0*/  VIADD R11, R0, 0x38 ;  /* 0x00000038000b7836 */ /* 0x008fe20000000000 */
[----:B------:R-:W-:Y:S01]  /*ead0*/  ISETP.LT.AND P0, PT, R8, UR7, !P1 ;  /* 0x0000000708007c0c */ /* 0x000fe2000cf01270 */
[C---:B------:R-:W-:Y:S01]  /*eae0*/  VIADD R10, R13.reuse, UR5 ;  /* 0x000000050d0a7c36 */ /* 0x040fe20008000000 */
[----:B------:R3:W-:Y:S01]  /*eaf0*/  @P2 STG.E desc[UR18][R6.64], R55 ;  /* 0x0000003706002986 */ /* 0x0007e2000c101912 */
[CC--:B------:R-:W-:Y:S01]  /*eb00*/  LEA R8, P2, R13.reuse, R3.reuse, 0x2 ;  /* 0x000000030d087211 */ /* 0x0c0fe200078410ff */
[----:B------:R-:W5:Y:S03]  /*eb10*/  LDCU UR7, c[0x0][0x39c] ;  /* 0x00007380ff0777ac */ /* 0x000f660008000800 */
[----:B------:R-:W-:Y:S01]  /*eb20*/  LEA.HI.X.SX32 R9, R13, R2, 0x2, P2 ;  /* 0x000000020d097211 */ /* 0x000fe200010f16ff */
[C---:B------:R-:W-:Y:S01]  /*eb30*/  VIADD R13, R0.reuse, 0x41 ;  /* 0x00000041000d7836 */ /* 0x040fe20000000000 */
[----:B-1----:R-:W-:Y:S01]  /*eb40*/  ISETP.LT.AND P2, PT, R11, UR4, !P1 ;  /* 0x000000040b007c0c */ /* 0x002fe2000cf41270 */
[----:B------:R-:W1:Y:S01]  /*eb50*/  LDCU UR4, c[0x0][0x39c] ;  /* 0x00007380ff0477ac */ /* 0x000e620008000800 */
[----:B----4-:R-:W-:Y:S01]  /*eb60*/  VIADD R5, R0, 0x39 ;  /* 0x0000003900057836 */ /* 0x010fe20000000000 */
[C---:B------:R-:W-:Y:S01]  /*eb70*/  LEA R4, P6, R10.reuse, R3, 0x2 ;  /* 0x000000030a047211 */ /* 0x040fe200078c10ff */
[----:B------:R4:W-:Y:S01]  /*eb80*/  @P3 STG.E desc[UR18][R8.64], R56 ;  /* 0x0000003808003986 */ /* 0x0009e2000c101912 */
[----:B---3--:R-:W-:-:S02]  /*eb90*/  VIADD R7, R10, UR5 ;  /* 0x000000050a077c36 */ /* 0x008fc40008000000 */
[----:B--2---:R-:W-:Y:S01]  /*eba0*/  ISETP.LT.AND P3, PT, R5, UR6, !P1 ;  /* 0x0000000605007c0c */ /* 0x004fe2000cf61270 */
[----:B------:R-:W2:Y:S01]  /*ebb0*/  LDCU UR6, c[0x0][0x39c] ;  /* 0x00007380ff0677ac */ /* 0x000ea20008000800 */
[-C--:B------:R-:W-:Y:S01]  /*ebc0*/  LEA.HI.X.SX32 R5, R10, R2.reuse, 0x2, P6 ;  /* 0x000000020a057211 */ /* 0x080fe200030f16ff */
[C---:B------:R-:W-:Y:S01]  /*ebd0*/  VIADD R12, R7.reuse, UR5 ;  /* 0x00000005070c7c36 */ /* 0x040fe20008000000 */
[CC--:B------:R-:W-:Y:S01]  /*ebe0*/  LEA R6, P6, R7.reuse, R3.reuse, 0x2 ;  /* 0x0000000307067211 */ /* 0x0c0fe200078c10ff */
[C---:B------:R-:W-:Y:S02]  /*ebf0*/  VIADD R11, R0.reuse, 0x3a ;  /* 0x0000003a000b7836 */ /* 0x040fe40000000000 */
[----:B------:R3:W-:Y:S01]  /*ec00*/  @P4 STG.E desc[UR18][R4.64], R57 ;  /* 0x0000003904004986 */ /* 0x0007e2000c101912 */
[-C--:B------:R-:W-:Y:S01]  /*ec10*/  LEA.HI.X.SX32 R7, R7, R2.reuse, 0x2, P6 ;  /* 0x0000000207077211 */ /* 0x080fe200030f16ff */
[----:B----4-:R-:W-:Y:S01]  /*ec20*/  VIADD R8, R0, 0x3b ;  /* 0x0000003b00087836 */ /* 0x010fe20000000000 */
[-C--:B------:R-:W-:Y:S01]  /*ec30*/  LEA R10, P6, R12, R3.reuse, 0x2 ;  /* 0x000000030c0a7211 */ /* 0x080fe200078c10ff */
[----:B------:R-:W-:Y:S01]  /*ec40*/  VIADD R9, R0, 0x3c ;  /* 0x0000003c00097836 */ /* 0x000fe20000000000 */
[----:B-----5:R-:W-:Y:S01]  /*ec50*/  ISETP.LT.AND P4, PT, R11, UR7, !P1 ;  /* 0x000000070b007c0c */ /* 0x020fe2000cf81270 */
[----:B------:R4:W-:Y:S01]  /*ec60*/  @P5 STG.E desc[UR18][R6.64], R58 ;  /* 0x0000003a06005986 */ /* 0x0009e2000c101912 */
[----:B-1----:R-:W-:Y:S01]  /*ec70*/  ISETP.LT.AND P5, PT, R8, UR4, !P1 ;  /* 0x0000000408007c0c */ /* 0x002fe2000cfa1270 */
[----:B------:R-:W1:Y:S01]  /*ec80*/  LDCU UR4, c[0x0][0x39c] ;  /* 0x00007380ff0477ac */ /* 0x000e620008000800 */
[CC--:B------:R-:W-:Y:S01]  /*ec90*/  LEA.HI.X.SX32 R11, R12.reuse, R2.reuse, 0x2, P6 ;  /* 0x000000020c0b7211 */ /* 0x0c0fe200030f16ff */
[----:B------:R-:W-:Y:S01]  /*eca0*/  VIADD R12, R12, UR5 ;  /* 0x000000050c0c7c36 */ /* 0x000fe20008000000 */
[----:B------:R-:W5:Y:S03]  /*ecb0*/  LDCU UR7, c[0x0][0x39c] ;  /* 0x00007380ff0777ac */ /* 0x000f660008000800 */
[C---:B------:R-:W-:Y:S01]  /*ecc0*/  VIADD R8, R12.reuse, UR5 ;  /* 0x000000050c087c36 */ /* 0x040fe20008000000 */
[-C--:B---3--:R-:W-:Y:S01]  /*ecd0*/  LEA R4, P6, R12, R3.reuse, 0x2 ;  /* 0x000000030c047211 */ /* 0x088fe200078c10ff */
[----:B------:R3:W-:Y:S01]  /*ece0*/  @P0 STG.E desc[UR18][R10.64], R59 ;  /* 0x0000003b0a000986 */ /* 0x0007e2000c101912 */
[----:B--2---:R-:W-:Y:S01]  /*ecf0*/  ISETP.LT.AND P0, PT, R9, UR6, !P1 ;  /* 0x0000000609007c0c */ /* 0x004fe2000cf01270 */
[----:B------:R-:W-:Y:S01]  /*ed00*/  VIADD R9, R0, 0x3d ;  /* 0x0000003d00097836 */ /* 0x000fe20000000000 */
[-C--:B------:R-:W-:Y:S01]  /*ed10*/  LEA.HI.X.SX32 R5, R12, R2.reuse, 0x2, P6 ;  /* 0x000000020c057211 */ /* 0x080fe200030f16ff */
[C---:B------:R-:W-:Y:S01]  /*ed20*/  VIADD R12, R8.reuse, UR5 ;  /* 0x00000005080c7c36 */ /* 0x040fe20008000000 */
[C---:B----4-:R-:W-:Y:S01]  /*ed30*/  LEA R6, P6, R8.reuse, R3, 0x2 ;  /* 0x0000000308067211 */ /* 0x050fe200078c10ff */
[----:B------:R-:W2:Y:S02]  /*ed40*/  LDCU UR6, c[0x0][0x39c] ;  /* 0x00007380ff0677ac */ /* 0x000ea40008000800 */
[----:B------:R4:W-:Y:S01]  /*ed50*/  @P2 STG.E desc[UR18][R4.64], R60 ;  /* 0x0000003c04002986 */ /* 0x0009e2000c101912 */
[----:B------:R-:W-:-:S02]  /*ed60*/  LEA.HI.X.SX32 R7, R8, R2, 0x2, P6 ;  /* 0x0000000208077211 */ /* 0x000fc400030f16ff */
[-C--:B------:R-:W-:Y:S01]  /*ed70*/  LEA R8, P6, R12, R3.reuse, 0x2 ;  /* 0x000000030c087211 */ /* 0x080fe200078c10ff */
[----:B---3--:R-:W-:Y:S01]  /*ed80*/  VIADD R10, R0, 0x3e ;  /* 0x0000003e000a7836 */ /* 0x008fe20000000000 */
[----:B-1----:R-:W-:Y:S01]  /*ed90*/  ISETP.LT.AND P2, PT, R9, UR4, !P1 ;  /* 0x0000000409007c0c */ /* 0x002fe2000cf41270 */
[----:B------:R-:W1:Y:S01]  /*eda0*/  LDCU UR4, c[0x0][0x39c] ;  /* 0x00007380ff0477ac */ /* 0x000e620008000800 */
[CC--:B------:R-:W-:Y:S01]  /*edb0*/  LEA.HI.X.SX32 R9, R12.reuse, R2.reuse, 0x2, P6 ;  /* 0x000000020c097211 */ /* 0x0c0fe200030f16ff */
[----:B------:R-:W-:Y:S01]  /*edc0*/  VIADD R12, R12, UR5 ;  /* 0x000000050c0c7c36 */ /* 0x000fe20008000000 */
[----:B------:R3:W-:Y:S01]  /*edd0*/  @P3 STG.E desc[UR18][R6.64], R61 ;  /* 0x0000003d06003986 */ /* 0x0007e2000c101912 */
[----:B-----5:R-:W-:Y:S01]  /*ede0*/  ISETP.LT.AND P3, PT, R10, UR7, !P1 ;  /* 0x000000070a007c0c */ /* 0x020fe2000cf61270 */
[----:B------:R-:W-:Y:S01]  /*edf0*/  VIADD R11, R0, 0x3f ;  /* 0x0000003f000b7836 */ /* 0x000fe20000000000 */
[----:B------:R-:W5:Y:S01]  /*ee00*/  LDCU UR7, c[0x0][0x39c] ;  /* 0x00007380ff0777ac */ /* 0x000f620008000800 */
[CC--:B----4-:R-:W-:Y:S01]  /*ee10*/  LEA R4, P6, R12.reuse, R3.reuse, 0x2 ;  /* 0x000000030c047211 */ /* 0x0d0fe200078c10ff */
[C---:B------:R-:W-:Y:S01]  /*ee20*/  VIADD R10, R12.reuse, UR5 ;  /* 0x000000050c0a7c36 */ /* 0x040fe20008000000 */
[----:B------:R4:W-:Y:S01]  /*ee30*/  @P4 STG.E desc[UR18][R8.64], R62 ;  /* 0x0000003e08004986 */ /* 0x0009e2000c101912 */
[----:B--2---:R-:W-:Y:S01]  /*ee40*/  ISETP.LT.AND P4, PT, R11, UR6, !P1 ;  /* 0x000000060b007c0c */ /* 0x004fe2000cf81270 */
[----:B------:R-:W2:Y:S01]  /*ee50*/  LDCU UR6, c[0x0][0x39c] ;  /* 0x00007380ff0677ac */ /* 0x000ea20008000800 */
[----:B------:R-:W-:Y:S01]  /*ee60*/  LEA.HI.X.SX32 R5, R12, R2, 0x2, P6 ;  /* 0x000000020c057211 */ /* 0x000fe200030f16ff */
[----:B------:R-:W-:Y:S01]  /*ee70*/  VIADD R12, R0, 0x40 ;  /* 0x00000040000c7836 */ /* 0x000fe20000000000 */
[C---:B---3--:R-:W-:Y:S01]  /*ee80*/  LEA R6, P6, R10.reuse, R3, 0x2 ;  /* 0x000000030a067211 */ /* 0x048fe200078c10ff */
[----:B------:R-:W-:-:S02]  /*ee90*/  VIADD R11, R10, UR5 ;  /* 0x000000050a0b7c36 */ /* 0x000fc40008000000 */
[----:B------:R3:W-:Y:S01]  /*eea0*/  @P5 STG.E desc[UR18][R4.64], R63 ;  /* 0x0000003f04005986 */ /* 0x0007e2000c101912 */
[----:B-1----:R-:W-:Y:S01]  /*eeb0*/  ISETP.LT.AND P5, PT, R12, UR4, !P1 ;  /* 0x000000040c007c0c */ /* 0x002fe2000cfa1270 */
[----:B------:R-:W1:Y:S01]  /*eec0*/  LDCU UR4, c[0x0][0x39c] ;  /* 0x00007380ff0477ac */ /* 0x000e620008000800 */
[----:B------:R-:W-:Y:S01]  /*eed0*/  LEA.HI.X.SX32 R7, R10, R2, 0x2, P6 ;  /* 0x000000020a077211 */ /* 0x000fe200030f16ff */
[C---:B------:R-:W-:Y:S01]  /*eee0*/  VIADD R12, R11.reuse, UR5 ;  /* 0x000000050b0c7c36 */ /* 0x040fe20008000000 */
[----:B----4-:R-:W-:-:S03]  /*eef0*/  LEA R8, P6, R11, R3, 0x2 ;  /* 0x000000030b087211 */ /* 0x010fc600078c10ff */
[----:B------:R4:W-:Y:S01]  /*ef00*/  @P0 STG.E desc[UR18][R6.64], R64 ;  /* 0x0000004006000986 */ /* 0x0009e2000c101912 */
[-C--:B------:R-:W-:Y:S02]  /*ef10*/  LEA.HI.X.SX32 R9, R11, R2.reuse, 0x2, P6 ;  /* 0x000000020b097211 */ /* 0x080fe400030f16ff */
[-C--:B------:R-:W-:Y:S02]  /*ef20*/  LEA R10, P6, R12, R3.reuse, 0x2 ;  /* 0x000000030c0a7211 */ /* 0x080fe400078c10ff */
[----:B-----5:R-:W-:Y:S01]  /*ef30*/  ISETP.LT.AND P0, PT, R13, UR7, !P1 ;  /* 0x000000070d007c0c */ /* 0x020fe2000cf01270 */
[----:B------:R-:W-:Y:S01]  /*ef40*/  VIADD R13, R0, 0x42 ;  /* 0x00000042000d7836 */ /* 0x000fe20000000000 */
[C---:B------:R-:W-:Y:S01]  /*ef50*/  LEA.HI.X.SX32 R11, R12.reuse, R2, 0x2, P6 ;  /* 0x000000020c0b7211 */ /* 0x040fe200030f16ff */
[----:B------:R-:W5:Y:S01]  /*ef60*/  LDCU UR7, c[0x0][0x39c] ;  /* 0x00007380ff0777ac */ /* 0x000f620008000800 */
[----:B------:R-:W-:Y:S01]  /*ef70*/  VIADD R12, R12, UR5 ;  /* 0x000000050c0c7c36 */ /* 0x000fe20008000000 */
[----:B------:R1:W-:Y:S01]  /*ef80*/  @P2 STG.E desc[UR18][R8.64], R65 ;  /* 0x0000004108002986 */ /* 0x0003e2000c101912 */
[----:B--2---:R-:W-:Y:S01]  /*ef90*/  ISETP.LT.AND P2, PT, R13, UR6, !P1 ;  /* 0x000000060d007c0c */ /* 0x004fe2000cf41270 */
[----:B------:R-:W2:Y:S01]  /*efa0*/  LDCU UR6, c[0x0][0x39c] ;  /* 0x00007380ff0677ac */ /* 0x000ea20008000800 */
[C---:B------:R-:W-:Y:S01]  /*efb0*/  VIADD R13, R12.reuse, UR5 ;  /* 0x000000050c0d7c36 */ /* 0x040fe20008000000 */
[----:B------:R5:W-:Y:S01]  /*efc0*/  @P3 STG.E desc[UR18][R10.64], R66 ;  /* 0x000000420a003986 */ /* 0x000be2000c101912 */
[----:B---3--:R-:W-:Y:S01]  /*efd0*/  LEA R4, P3, R12, R3, 0x2 ;  /* 0x000000030c047211 */ /* 0x008fe200078610ff */
[----:B----4-:R-:W-:-:S02]  /*efe0*/  VIADD R7, R0, 0x43 ;  /* 0x0000004300077836 */ /* 0x010fc40000000000 */
[-C--:B------:R-:W-:Y:S02]  /*eff0*/  LEA R6, P6, R13, R3.reuse, 0x2 ;  /* 0x000000030d067211 */ /* 0x080fe400078c10ff */
[-C--:B------:R-:W-:Y:S02]  /*f000*/  LEA.HI.X.SX32 R5, R12, R2.reuse, 0x2, P3 ;  /* 0x000000020c057211 */ /* 0x080fe400018f16ff */
[----:B-1----:R-:W-:Y:S01]  /*f010*/  ISETP.LT.AND P3, PT, R7, UR4, !P1 ;  /* 0x0000000407007c0c */ /* 0x002fe2000cf61270 */
[----:B------:R-:W1:Y:S01]  /*f020*/  LDCU UR4, c[0x0][0x39c] ;  /* 0x00007380ff0477ac */ /* 0x000e620008000800 */
[C---:B------:R-:W-:Y:S01]  /*f030*/  VIADD R8, R0.reuse, 0x44 ;  /* 0x0000004400087836 */ /* 0x040fe20000000000 */
[CC--:B------:R-:W-:Y:S01]  /*f040*/  LEA.HI.X.SX32 R7, R13.reuse, R2.reuse, 0x2, P6 ;  /* 0x000000020d077211 */ /* 0x0c0fe200030f16ff */
[----:B------:R-:W-:Y:S01]  /*f050*/  VIADD R13, R13, UR5 ;  /* 0x000000050d0d7c36 */ /* 0x000fe20008000000 */
[----:B------:R3:W-:Y:S01]  /*f060*/  @P4 STG.E desc[UR18][R4.64], R67 ;  /* 0x0000004304004986 */ /* 0x0007e2000c101912 */
[----:B-----5:R-:W-:Y:S01]  /*f070*/  VIADD R11, R0, 0x45 ;  /* 0x00000045000b7836 */ /* 0x020fe20000000000 */
[----:B------:R-:W-:Y:S01]  /*f080*/  ISETP.LT.AND P4, PT, R8, UR7, !P1 ;  /* 0x0000000708007c0c */ /* 0x000fe2000cf81270 */
[C---:B------:R-:W-:Y:S01]  /*f090*/  VIADD R10, R13.reuse, UR5 ;  /* 0x000000050d0a7c36 */ /* 0x040fe20008000000 */
[----:B------:R4:W-:Y:S01]  /*f0a0*/  @P5 STG.E desc[UR18][R6.64], R68 ;  /* 0x0000004406005986 */ /* 0x0009e2000c101912 */
[CC--:B------:R-:W-:Y:S01]  /*f0b0*/  LEA R8, P5, R13.reuse, R3.reuse, 0x2 ;  /* 0x000000030d087211 */ /* 0x0c0fe200078a10ff */
[----:B------:R-:W5:Y:S03]  /*f0c0*/  LDCU UR7, c[0x0][0x39c] ;  /* 0x00007380ff0777ac */ /* 0x000f660008000800 */
[----:B------:R-:W-:Y:S01]  /*f0d0*/  LEA.HI.X.SX32 R9, R13, R2, 0x2, P5 ;  /* 0x000000020d097211 */ /* 0x000fe200028f16ff */
[C---:B------:R-:W-:Y:S01]  /*f0e0*/  VIADD R13, R0.reuse, 0x4e ;  /* 0x0000004e000d7836 */ /* 0x040fe20000000000 */
[----:B--2---:R-:W-:Y:S01]  /*f0f0*/  ISETP.LT.AND P5, PT, R11, UR6, !P1 ;  /* 0x000000060b007c0c */ /* 0x004fe2000cfa1270 */
[----:B------:R-:W2:Y:S01]  /*f100*/  LDCU UR6, c[0x0][0x39c] ;  /* 0x00007380ff0677ac */ /* 0x000ea20008000800 */
[----:B---3--:R-:W-:Y:S01]  /*f110*/  VIADD R5, R0, 0x46 ;  /* 0x0000004600057836 */ /* 0x008fe20000000000 */
[C---:B------:R-:W-:Y:S01]  /*f120*/  LEA R4, P6, R10.reuse, R3, 0x2 ;  /* 0x000000030a047211 */ /* 0x040fe200078c10ff */
[----:B------:R3:W-:Y:S01]  /*f130*/  @P0 STG.E desc[UR18][R8.64], R69 ;  /* 0x0000004508000986 */ /* 0x0007e2000c101912 */
[----:B----4-:R-:W-:-:S02]  /*f140*/  VIADD R7, R10, UR5 ;  /* 0x000000050a077c36 */ /* 0x010fc40008000000 */
[----:B-1----:R-:W-:Y:S01]  /*f150*/  ISETP.LT.AND P0, PT, R5, UR4, !P1 ;  /* 0x0000000405007c0c */ /* 0x002fe2000cf01270 */
[----:B------:R-:W1:Y:S01]  /*f160*/  LDCU UR4, c[0x0][0x39c] ;  /* 0x00007380ff0477ac */ /* 0x000e620008000800 */
[-C--:B------:R-:W-:Y:S01]  /*f170*/  LEA.HI.X.SX32 R5, R10, R2.reuse, 0x2, P6 ;  /* 0x000000020a057211 */ /* 0x080fe200030f16ff */
[C---:B------:R-:W-:Y:S01]  /*f180*/  VIADD R12, R7.reuse, UR5 ;  /* 0x00000005070c7c36 */ /* 0x040fe20008000000 */
[CC--:B------:R-:W-:Y:S01]  /*f190*/  LEA R6, P6, R7.reuse, R3.reuse, 0x2 ;  /* 0x0000000307067211 */ /* 0x0c0fe200078c10ff */
[C---:B------:R-:W-:Y:S02]  /*f1a0*/  VIADD R11, R0.reuse, 0x47 ;  /* 0x00000047000b7836 */ /* 0x040fe40000000000 */
[----:B------:R4:W-:Y:S01]  /*f1b0*/  @P2 STG.E desc[UR18][R4.64], R70 ;  /* 0x0000004604002986 */ /* 0x0009e2000c101912 */
[-C--:B------:R-:W-:Y:S01]  /*f1c0*/  LEA.HI.X.SX32 R7, R7, R2.reuse, 0x2, P6 ;  /* 0x0000000207077211 */ /* 0x080fe200030f16ff */
[----:B---3--:R-:W-:Y:S01]  /*f1d0*/  VIADD R8, R0, 0x48 ;  /* 0x0000004800087836 */ /* 0x008fe20000000000 */
[-C--:B------:R-:W-:Y:S01]  /*f1e0*/  LEA R10, P6, R12, R3.reuse, 0x2 ;  /* 0x000000030c0a7211 */ /* 0x080fe200078c10ff */
[----:B------:R-:W-:Y:S01]  /*f1f0*/  VIADD R9, R0, 0x49 ;  /* 0x0000004900097836 */ /* 0x000fe20000000000 */
[----:B-----5:R-:W-:Y:S01]  /*f200*/  ISETP.LT.AND P2, PT, R11, UR7, !P1 ;  /* 0x000000070b007c0c */ /* 0x020fe2000cf41270 */
[----:B------:R3:W-:Y:S01]  /*f210*/  @P3 STG.E desc[UR18][R6.64], R71 ;  /* 0x0000004706003986 */ /* 0x0007e2000c101912 */
[----:B--2---:R-:W-:Y:S01]  /*f220*/  ISETP.LT.AND P3, PT, R8, UR6, !P1 ;  /* 0x0000000608007c0c */ /* 0x004fe2000cf61270 */
[----:B------:R-:W2:Y:S01]  /*f230*/  LDCU UR6, c[0x0][0x39c] ;  /* 0x00007380ff0677ac */ /* 0x000ea20008000800 */
[CC--:B------:R-:W-:Y:S01]  /*f240*/  LEA.HI.X.SX32 R11, R12.reuse, R2.reuse, 0x2, P6 ;  /* 0x000000020c0b7211 */ /* 0x0c0fe200030f16ff */
[----:B------:R-:W-:Y:S01]  /*f250*/  VIADD R12, R12, UR5 ;  /* 0x000000050c0c7c36 */ /* 0x000fe20008000000 */
[----:B------:R-:W5:Y:S03]  /*f260*/  LDCU UR7, c[0x0][0x39c] ;  /* 0x00007380ff0777ac */ /* 0x000f660008000800 */
[C---:B------:R-:W-:Y:S01]  /*f270*/  VIADD R8, R12.reuse, UR5 ;  /* 0x000000050c087c36 */ /* 0x040fe20008000000 */
[-C--:B----4-:R-:W-:Y:S01]  /*f280*/  LEA R4, P6, R12, R3.reuse, 0x2 ;  /* 0x000000030c047211 */ /* 0x090fe200078c10ff */
[----:B------:R4:W-:Y:S01]  /*f290*/  @P4 STG.E desc[UR18][R10.64], R72 ;  /* 0x000000480a004986 */ /* 0x0009e2000c101912 */
[----:B-1----:R-:W-:Y:S01]  /*f2a0*/  ISETP.LT.AND P4, PT, R9, UR4, !P1 ;  /* 0x0000000409007c0c */ /* 0x002fe2000cf81270 */
[----:B------:R-:W-:Y:S01]  /*f2b0*/  VIADD R9, R0, 0x4a ;  /* 0x0000004a00097836 */ /* 0x000fe20000000000 */
[-C--:B------:R-:W-:Y:S01]  /*f2c0*/  LEA.HI.X.SX32 R5, R12, R2.reuse, 0x2, P6 ;  /* 0x000000020c057211 */ /* 0x080fe200030f16ff */
[C---:B------:R-:W-:Y:S01]  /*f2d0*/  VIADD R12, R8.reuse, UR5 ;  /* 0x00000005080c7c36 */ /* 0x040fe20008000000 */
[C---:B---3--:R-:W-:Y:S01]  /*f2e0*/  LEA R6, P6, R8.reuse, R3, 0x2 ;  /* 0x0000000308067211 */ /* 0x048fe200078c10ff */
[----:B------:R-:W1:Y:S02]  /*f2f0*/  LDCU UR4, c[0x0][0x39c] ;  /* 0x00007380ff0477ac */ /* 0x000e640008000800 */
[----:B------:R3:W-:Y:S01]  /*f300*/  @P5 STG.E desc[UR18][R4.64], R73 ;  /* 0x0000004904005986 */ /* 0x0007e2000c101912 */
[----:B------:R-:W-:-:S02]  /*f310*/  LEA.HI.X.SX32 R7, R8, R2, 0x2, P6 ;  /* 0x0000000208077211 */ /* 0x000fc400030f16ff */
[-C--:B------:R-:W-:Y:S01]  /*f320*/  LEA R8, P6, R12, R3.reuse, 0x2 ;  /* 0x000000030c087211 */ /* 0x080fe200078c10ff */
[----:B----4-:R-:W-:Y:S01]  /*f330*/  VIADD R10, R0, 0x4b ;  /* 0x0000004b000a7836 */ /* 0x010fe20000000000 */
[----:B--2---:R-:W-:Y:S01]  /*f340*/  ISETP.LT.AND P5, PT, R9, UR6, !P1 ;  /* 0x0000000609007c0c */ /* 0x004fe2000cfa1270 */
[----:B------:R-:W2:Y:S01]  /*f350*/  LDCU UR6, c[0x0][0x39c] ;  /* 0x00007380ff0677ac */ /* 0x000ea20008000800 */
[CC--:B------:R-:W-:Y:S01]  /*f360*/  LEA.HI.X.SX32 R9, R12.reuse, R2.reuse, 0x2, P6 ;  /* 0x000000020c097211 */ /* 0x0c0fe200030f16ff */
[----:B------:R-:W-:Y:S01]  /*f370*/  VIADD R12, R12, UR5 ;  /* 0x000000050c0c7c36 */ /* 0x000fe20008000000 */
[----:B------:R4:W-:Y:S01]  /*f380*/  @P0 STG.E desc[UR18][R6.64], R74 ;  /* 0x0000004a06000986 */ /* 0x0009e2000c101912 */
[----:B-----5:R-:W-:Y:S01]  /*f390*/  ISETP.LT.AND P0, PT, R10, UR7, !P1 ;  /* 0x000000070a007c0c */ /* 0x020fe2000cf01270 */
[----:B------:R-:W-:Y:S01]  /*f3a0*/  VIADD R11, R0, 0x4c ;  /* 0x0000004c000b7836 */ /* 0x000fe20000000000 */
[----:B------:R-:W5:Y:S01]  /*f3b0*/  LDCU UR7, c[0x0][0x39c] ;  /* 0x00007380ff0777ac */ /* 0x000f620008000800 */
[CC--:B---3--:R-:W-:Y:S01]  /*f3c0*/  LEA R4, P6, R12.reuse, R3.reuse, 0x2 ;  /* 0x000000030c047211 */ /* 0x0c8fe200078c10ff */
[C---:B------:R-:W-:Y:S01]  /*f3d0*/  VIADD R10, R12.reuse, UR5 ;  /* 0x000000050c0a7c36 */ /* 0x040fe20008000000 */
[----:B------:R3:W-:Y:S01]  /*f3e0*/  @P2 STG.E desc[UR18][R8.64], R75 ;  /* 0x0000004b08002986 */ /* 0x0007e2000c101912 */
[----:B-1----:R-:W-:Y:S01]  /*f3f0*/  ISETP.LT.AND P2, PT, R11, UR4, !P1 ;  /* 0x000000040b007c0c */ /* 0x002fe2000cf41270 */
[----:B------:R-:W1:Y:S01]  /*f400*/  LDCU UR4, c[0x0][0x39c] ;  /* 0x00007380ff0477ac */ /* 0x000e620008000800 */
[----:B------:R-:W-:Y:S01]  /*f410*/  LEA.HI.X.SX32 R5, R12, R2, 0x2, P6 ;  /* 0x000000020c057211 */ /* 0x000fe200030f16ff */
[----:B------:R-:W-:Y:S01]  /*f420*/  VIADD R12, R0, 0x4d ;  /* 0x0000004d000c7836 */ /* 0x000fe20000000000 */
[C---:B----4-:R-:W-:Y:S01]  /*f430*/  LEA R6, P6, R10.reuse, R3, 0x2 ;  /* 0x000000030a067211 */ /* 0x050fe200078c10ff */
[----:B------:R-:W-:-:S02]  /*f440*/  VIADD R11, R10, UR5 ;  /* 0x000000050a0b7c36 */ /* 0x000fc40008000000 */
[----:B------:R4:W-:Y:S01]  /*f450*/  @P3 STG.E desc[UR18][R4.64], R76 ;  /* 0x0000004c04003986 */ /* 0x0009e2000c101912 */
[----:B--2---:R-:W-:Y:S01]  /*f460*/  ISETP.LT.AND P3, PT, R12, UR6, !P1 ;  /* 0x000000060c007c0c */ /* 0x004fe2000cf61270 */
[----:B------:R-:W2:Y:S01]  /*f470*/  LDCU UR6, c[0x0][0x39c] ;  /* 0x00007380ff0677ac */ /* 0x000ea20008000800 */
[----:B------:R-:W-:Y:S01]  /*f480*/  LEA.HI.X.SX32 R7, R10, R2, 0x2, P6 ;  /* 0x000000020a077211 */ /* 0x000fe200030f16ff */
[C---:B------:R-:W-:Y:S01]  /*f490*/  VIADD R12, R11.reuse, UR5 ;  /* 0x000000050b0c7c36 */ /* 0x040fe20008000000 */
[----:B---3--:R-:W-:-:S03]  /*f4a0*/  LEA R8, P6, R11, R3, 0x2 ;  /* 0x000000030b087211 */ /* 0x008fc600078c10ff */
        /* <DEDUP_REMOVED lines=9> */
[----:B-1----:R-:W-:Y:S01]  /*f540*/  ISETP.LT.AND P5, PT, R13, UR4, !P1 ;  /* 0x000000040d007c0c */ /* 0x002fe2000cfa1270 */
[----:B------:R-:W1:Y:S01]  /*f550*/  LDCU UR4, c[0x0][0x39c] ;  /* 0x00007380ff0477ac */ /* 0x000e620008000800 */
[C---:B------:R-:W-:Y:S01]  /*f560*/  VIADD R13, R12.reuse, UR5 ;  /* 0x000000050c0d7c36 */ /* 0x040fe20008000000 */
[----:B------:R5:W-:Y:S01]  /*f570*/  @P0 STG.E desc[UR18][R10.64], R79 ;  /* 0x0000004f0a000986 */ /* 0x000be2000c101912 */
[----:B----4-:R-:W-:Y:S01]  /*f580*/  LEA R4, P0, R12, R3, 0x2 ;  /* 0x000000030c047211 */ /* 0x010fe200078010ff */
[----:B---3--:R-:W-:-:S02]  /*f590*/  VIADD R7, R0, 0x50 ;  /* 0x0000005000077836 */ /* 0x008fc40000000000 */
        /* <DEDUP_REMOVED lines=18> */
[----:B---3--:R-:W-:Y:S01]  /*f6c0*/  VIADD R5, R0, 0x53 ;  /* 0x0000005300057836 */ /* 0x008fe20000000000 */
[C---:B------:R-:W-:Y:S01]  /*f6d0*/  LEA R4, P6, R10.reuse, R3, 0x2 ;  /* 0x000000030a047211 */ /* 0x040fe200078c10ff */
[----:B------:R3:W-:Y:S01]  /*f6e0*/  @P4 STG.E desc[UR18][R8.64], R82 ;  /* 0x0000005208004986 */ /* 0x0007e2000c101912 */
[----:B----4-:R-:W-:-:S02]  /*f6f0*/  VIADD R7, R10, UR5 ;  /* 0x000000050a077c36 */ /* 0x010fc40008000000 */
        /* <DEDUP_REMOVED lines=19> */
[-C--:B----4-:R-:W-:Y:S01]  /*f830*/  LEA R4, P6, R12, R3.reuse, 0x2 ;  /* 0x000000030c047211 */ /* 0x090fe200078c10ff */
[----:B------:R4:W-:Y:S01]  /*f840*/  @P2 STG.E desc[UR18][R10.64], R85 ;  /* 0x000000550a002986 */ /* 0x0009e2000c101912 */
[----:B--2---:R-:W-:Y:S01]  /*f850*/  ISETP.LT.AND P2, PT, R9, UR6, !P1 ;  /* 0x0000000609007c0c */ /* 0x004fe2000cf41270 */
[----:B------:R-:W-:Y:S01]  /*f860*/  VIADD R9, R0, 0x57 ;  /* 0x0000005700097836 */ /* 0x000fe20000000000 */
[-C--:B------:R-:W-:Y:S01]  /*f870*/  LEA.HI.X.SX32 R5, R12, R2.reuse, 0x2, P6 ;  /* 0x000000020c057211 */ /* 0x080fe200030f16ff */
[C---:B------:R-:W-:Y:S01]  /*f880*/  VIADD R12, R8.reuse, UR5 ;  /* 0x00000005080c7c36 */ /* 0x040fe20008000000 */
[C---:B---3--:R-:W-:Y:S01]  /*f890*/  LEA R6, P6, R8.reuse, R3, 0x2 ;  /* 0x0000000308067211 */ /* 0x048fe200078c10ff */
[----:B------:R-:W2:Y:S02]  /*f8a0*/  LDCU UR6, c[0x0][0x39c] ;  /* 0x00007380ff0677ac */ /* 0x000ea40008000800 */
[----:B------:R3:W-:Y:S01]  /*f8b0*/  @P3 STG.E desc[UR18][R4.64], R86 ;  /* 0x0000005604003986 */ /* 0x0007e2000c101912 */
[----:B------:R-:W-:-:S02]  /*f8c0*/  LEA.HI.X.SX32 R7, R8, R2, 0x2, P6 ;  /* 0x0000000208077211 */ /* 0x000fc400030f16ff */
[-C--:B------:R-:W-:Y:S01]  /*f8d0*/  LEA R8, P6, R12, R3.reuse, 0x2 ;  /* 0x000000030c087211 */ /* 0x080fe200078c10ff */
[----:B----4-:R-:W-:Y:S01]  /*f8e0*/  VIADD R10, R0, 0x58 ;  /* 0x00000058000a7836 */ /* 0x010fe20000000000 */
        /* <DEDUP_REMOVED lines=11> */
[----:B--2---:R-:W-:Y:S01]  /*f9a0*/  ISETP.LT.AND P5, PT, R11, UR6, !P1 ;  /* 0x000000060b007c0c */ /* 0x004fe2000cfa1270 */
[----:B------:R-:W2:Y:S01]  /*f9b0*/  LDCU UR6, c[0x0][0x39c] ;  /* 0x00007380ff0677ac */ /* 0x000ea20008000800 */
[----:B------:R-:W-:Y:S01]  /*f9c0*/  LEA.HI.X.SX32 R5, R12, R2, 0x2, P6 ;  /* 0x000000020c057211 */ /* 0x000fe200030f16ff */
[----:B------:R-:W-:Y:S01]  /*f9d0*/  VIADD R12, R0, 0x5a ;  /* 0x0000005a000c7836 */ /* 0x000fe20000000000 */
[C---:B----4-:R-:W-:Y:S01]  /*f9e0*/  LEA R6, P6, R10.reuse, R3, 0x2 ;  /* 0x000000030a067211 */ /* 0x050fe200078c10ff */
[----:B------:R-:W-:-:S02]  /*f9f0*/  VIADD R11, R10, UR5 ;  /* 0x000000050a0b7c36 */ /* 0x000fc40008000000 */
[----:B------:R4:W-:Y:S01]  /*fa00*/  @P0 STG.E desc[UR18][R4.64], R89 ;  /* 0x0000005904000986 */ /* 0x0009e2000c101912 */
[----:B-1----:R-:W-:Y:S01]  /*fa10*/  ISETP.LT.AND P0, PT, R12, UR4, !P1 ;  /* 0x000000040c007c0c */ /* 0x002fe2000cf01270 */
[----:B------:R-:W1:Y:S01]  /*fa20*/  LDCU UR4, c[0x0][0x39c] ;  /* 0x00007380ff0477ac */ /* 0x000e620008000800 */
        /* <DEDUP_REMOVED lines=16> */
[----:B----4-:R-:W-:Y:S01]  /*fb30*/  LEA R4, P4, R12, R3, 0x2 ;  /* 0x000000030c047211 */ /* 0x010fe200078810ff */
[----:B---3--:R-:W-:-:S02]  /*fb40*/  VIADD R7, R0, 0x5d ;  /* 0x0000005d00077836 */ /* 0x008fc40000000000 */
        /* <DEDUP_REMOVED lines=161> */
[----:B------:R-:W-:Y:S01]  /*10560*/  @P2 STG.E desc[UR18][R4.64], R115 ;  /* 0x0000007304002986 */ /* 0x000fe2000c101912 */
        /* <DEDUP_REMOVED lines=11> */
[----:B------:R-:W4:Y:S01]  /*10620*/  LDCU UR7, c[0x0][0x39c] ;  /* 0x00007380ff0777ac */ /* 0x000f220008000800 */
[----:B------:R-:W-:Y:S01]  /*10630*/  VIADD R12, R12, UR5 ;  /* 0x000000050c0c7c36 */ /* 0x000fe20008000000 */
[----:B------:R5:W-:Y:S01]  /*10640*/  @P4 STG.E desc[UR18][R8.64], R117 ;  /* 0x0000007508004986 */ /* 0x000be2000c101912 */
[----:B--2---:R-:W-:Y:S01]  /*10650*/  ISETP.LT.AND P4, PT, R13, UR6, !P1 ;  /* 0x000000060d007c0c */ /* 0x004fe2000cf81270 */
[----:B---3--:R-:W-:Y:S01]  /*10660*/  VIADD R7, R0, 0x77 ;  /* 0x0000007700077836 */ /* 0x008fe20000000000 */
[----:B------:R-:W2:Y:S01]  /*10670*/  LDCU UR6, c[0x0][0x39c] ;  /* 0x00007380ff0677ac */ /* 0x000ea20008000800 */
[C---:B------:R-:W-:Y:S01]  /*10680*/  VIADD R13, R12.reuse, UR5 ;  /* 0x000000050c0d7c36 */ /* 0x040fe20008000000 */
[----:B------:R3:W-:Y:S01]  /*10690*/  @P5 STG.E desc[UR18][R10.64], R118 ;  /* 0x000000760a005986 */ /* 0x0007e2000c101912 */
[----:B------:R-:W-:-:S03]  /*106a0*/  LEA R4, P5, R12, R3, 0x2 ;  /* 0x000000030c047211 */ /* 0x000fc600078a10ff */
[-C--:B------:R-:W-:Y:S02]  /*106b0*/  LEA R6, P6, R13, R3.reuse, 0x2 ;  /* 0x000000030d067211 */ /* 0x080fe400078c10ff */
[-C--:B------:R-:W-:Y:S01]  /*106c0*/  LEA.HI.X.SX32 R5, R12, R2.reuse, 0x2, P5 ;  /* 0x000000020c057211 */ /* 0x080fe200028f16ff */
[----:B-----5:R-:W-:Y:S01]  /*106d0*/  VIADD R8, R0, 0x78 ;  /* 0x0000007800087836 */ /* 0x020fe20000000000 */
[----:B-1----:R-:W-:Y:S01]  /*106e0*/  ISETP.LT.AND P5, PT, R7, UR4, !P1 ;  /* 0x0000000407007c0c */ /* 0x002fe2000cfa1270 */
[----:B------:R-:W1:Y:S01]  /*106f0*/  LDCU UR4, c[0x0][0x39c] ;  /* 0x00007380ff0477ac */ /* 0x000e620008000800 */
[C---:B------:R-:W-:Y:S01]  /*10700*/  LEA.HI.X.SX32 R7, R13.reuse, R2, 0x2, P6 ;  /* 0x000000020d077211 */ /* 0x040fe200030f16ff */
[----:B------:R-:W-:Y:S01]  /*10710*/  VIADD R13, R13, UR5 ;  /* 0x000000050d0d7c36 */ /* 0x000fe20008000000 */
[----:B------:R5:W-:Y:S01]  /*10720*/  @P0 STG.E desc[UR18][R4.64], R119 ;  /* 0x0000007704000986 */ /* 0x000be2000c101912 */
[----:B----4-:R-:W-:Y:S01]  /*10730*/  ISETP.LT.AND P0, PT, R8, UR7, !P1 ;  /* 0x0000000708007c0c */ /* 0x010fe2000cf01270 */
[----:B---3--:R-:W-:Y:S01]  /*10740*/  VIADD R11, R0, 0x79 ;  /* 0x00000079000b7836 */ /* 0x008fe20000000000 */
[----:B------:R-:W3:Y:S01]  /*10750*/  LDCU UR7, c[0x0][0x39c] ;  /* 0x00007380ff0777ac */ /* 0x000ee20008000800 */
[----:B------:R4:W-:Y:S01]  /*10760*/  @P2 STG.E desc[UR18][R6.64], R120 ;  /* 0x0000007806002986 */ /* 0x0009e2000c101912 */
[C---:B------:R-:W-:Y:S01]  /*10770*/  LEA R8, P2, R13.reuse, R3, 0x2 ;  /* 0x000000030d087211 */ /* 0x040fe200078410ff */
[----:B------:R-:W-:-:S03]  /*10780*/  VIADD R10, R13, UR5 ;  /* 0x000000050d0a7c36 */ /* 0x000fc60008000000 */
[-C--:B------:R-:W-:Y:S02]  /*10790*/  LEA.HI.X.SX32 R9, R13, R2.reuse, 0x2, P2 ;  /* 0x000000020d097211 */ /* 0x080fe400010f16ff */
[----:B--2---:R-:W-:Y:S01]  /*107a0*/  ISETP.LT.AND P2, PT, R11, UR6, !P1 ;  /* 0x000000060b007c0c */ /* 0x004fe2000cf41270 */
[----:B------:R-:W2:Y:S01]  /*107b0*/  LDCU UR6, c[0x0][0x39c] ;  /* 0x00007380ff0677ac */ /* 0x000ea20008000800 */
[----:B-----5:R-:W-:Y:S01]  /*107c0*/  VIADD R5, R0, 0x7a ;  /* 0x0000007a00057836 */ /* 0x020fe20000000000 */
[CC--:B------:R-:W-:Y:S01]  /*107d0*/  LEA R4, P6, R10.reuse, R3.reuse, 0x2 ;  /* 0x000000030a047211 */ /* 0x0c0fe200078c10ff */
[----:B------:R5:W-:Y:S01]  /*107e0*/  @P3 STG.E desc[UR18][R8.64], R121 ;  /* 0x0000007908003986 */ /* 0x000be2000c101912 */
[C---:B----4-:R-:W-:Y:S02]  /*107f0*/  VIADD R7, R10.reuse, UR5 ;  /* 0x000000050a077c36 */ /* 0x050fe40008000000 */
[----:B-1----:R-:W-:Y:S01]  /*10800*/  ISETP.LT.AND P3, PT, R5, UR4, !P1 ;  /* 0x0000000405007c0c */ /* 0x002fe2000cf61270 */
[----:B------:R-:W1:Y:S01]  /*10810*/  LDCU UR4, c[0x0][0x39c] ;  /* 0x00007380ff0477ac */ /* 0x000e620008000800 */
[----:B------:R-:W-:Y:S01]  /*10820*/  LEA.HI.X.SX32 R5, R10, R2, 0x2, P6 ;  /* 0x000000020a057211 */ /* 0x000fe200030f16ff */
[----:B------:R-:W-:Y:S01]  /*10830*/  VIADD R11, R0, 0x7b ;  /* 0x0000007b000b7836 */ /* 0x000fe20000000000 */
[C---:B------:R-:W-:Y:S01]  /*10840*/  LEA R6, P6, R7.reuse, R3, 0x2 ;  /* 0x0000000307067211 */ /* 0x040fe200078c10ff */
[----:B------:R-:W-:-:S02]  /*10850*/  VIADD R10, R7, UR5 ;  /* 0x00000005070a7c36 */ /* 0x000fc40008000000 */
[----:B------:R4:W-:Y:S01]  /*10860*/  @P4 STG.E desc[UR18][R4.64], R122 ;  /* 0x0000007a04004986 */ /* 0x0009e2000c101912 */
[-C--:B------:R-:W-:Y:S01]  /*10870*/  LEA.HI.X.SX32 R7, R7, R2.reuse, 0x2, P6 ;  /* 0x0000000207077211 */ /* 0x080fe200030f16ff */
[----:B-----5:R-:W-:Y:S01]  /*10880*/  VIADD R9, R0, 0x7c ;  /* 0x0000007c00097836 */ /* 0x020fe20000000000 */
[----:B---3--:R-:W-:Y:S01]  /*10890*/  ISETP.LT.AND P4, PT, R11, UR7, !P1 ;  /* 0x000000070b007c0c */ /* 0x008fe2000cf81270 */
[C---:B------:R-:W-:Y:S01]  /*108a0*/  VIADD R11, R10.reuse, UR5 ;  /* 0x000000050a0b7c36 */ /* 0x040fe20008000000 */
[CC--:B------:R-:W-:Y:S01]  /*108b0*/  LEA R8, P6, R10.reuse, R3.reuse, 0x2 ;  /* 0x000000030a087211 */ /* 0x0c0fe200078c10ff */
[----:B------:R3:W-:Y:S01]  /*108c0*/  @P5 STG.E desc[UR18][R6.64], R123 ;  /* 0x0000007b06005986 */ /* 0x0007e2000c101912 */
[----:B--2---:R-:W-:Y:S01]  /*108d0*/  ISETP.LT.AND P5, PT, R9, UR6, !P1 ;  /* 0x0000000609007c0c */ /* 0x004fe2000cfa1270 */
[C---:B------:R-:W-:Y:S01]  /*108e0*/  VIADD R12, R11.reuse, UR5 ;  /* 0x000000050b0c7c36 */ /* 0x040fe20008000000 */
[----:B------:R-:W-:Y:S01]  /*108f0*/  LEA.HI.X.SX32 R9, R10, R2, 0x2, P6 ;  /* 0x000000020a097211 */ /* 0x000fe200030f16ff */
[----:B------:R-:W2:Y:S01]  /*10900*/  LDCU UR6, c[0x0][0x39c] ;  /* 0x00007380ff0677ac */ /* 0x000ea20008000800 */
[----:B------:R-:W-:Y:S01]  /*10910*/  LEA R10, P6, R11, R3, 0x2 ;  /* 0x000000030b0a7211 */ /* 0x000fe200078c10ff */
[----:B----4-:R-:W-:-:S02]  /*10920*/  VIADD R4, R0, 0x7d ;  /* 0x0000007d00047836 */ /* 0x010fc40000000000 */
[----:B------:R-:W-:Y:S01]  /*10930*/  VIADD R13, R12, UR5 ;  /* 0x000000050c0d7c36 */ /* 0x000fe20008000000 */
[----:B------:R4:W-:Y:S01]  /*10940*/  @P0 STG.E desc[UR18][R8.64], R124 ;  /* 0x0000007c08000986 */ /* 0x0009e2000c101912 */
[----:B------:R-:W-:Y:S01]  /*10950*/  LEA.HI.X.SX32 R11, R11, R2, 0x2, P6 ;  /* 0x000000020b0b7211 */ /* 0x000fe200030f16ff */
[----:B------:R-:W-:Y:S01]  /*10960*/  VIADD R0, R0, 0x7f ;  /* 0x0000007f00007836 */ /* 0x000fe20000000000 */
[----:B-1----:R-:W-:Y:S01]  /*10970*/  ISETP.LT.AND P0, PT, R4, UR4, !P1 ;  /* 0x0000000404007c0c */ /* 0x002fe2000cf01270 */
[C---:B------:R-:W-:Y:S01]  /*10980*/  VIADD R14, R13.reuse, UR5 ;  /* 0x000000050d0e7c36 */ /* 0x040fe20008000000 */
[----:B------:R-:W1:Y:S01]  /*10990*/  LDCU UR4, c[0x0][0x39c] ;  /* 0x00007380ff0477ac */ /* 0x000e620008000800 */
[----:B------:R5:W-:Y:S01]  /*109a0*/  @P2 STG.E desc[UR18][R10.64], R125 ;  /* 0x0000007d0a002986 */ /* 0x000be2000c101912 */
[-C--:B---3--:R-:W-:Y:S01]  /*109b0*/  LEA R6, P6, R13, R3.reuse, 0x2 ;  /* 0x000000030d067211 */ /* 0x088fe200078c10ff */
[----:B------:R-:W-:Y:S01]  /*109c0*/  VIADD R15, R14, UR5 ;  /* 0x000000050e0f7c36 */ /* 0x000fe20008000000 */
[----:B------:R-:W-:-:S02]  /*109d0*/  LEA R4, P2, R12, R3, 0x2 ;  /* 0x000000030c047211 */ /* 0x000fc400078410ff */
[-C--:B------:R-:W-:Y:S01]  /*109e0*/  LEA.HI.X.SX32 R7, R13, R2.reuse, 0x2, P6 ;  /* 0x000000020d077211 */ /* 0x080fe200030f16ff */
[C---:B------:R-:W-:Y:S01]  /*109f0*/  VIADD R16, R15.reuse, UR5 ;  /* 0x000000050f107c36 */ /* 0x040fe20008000000 */
[-C--:B------:R-:W-:Y:S02]  /*10a00*/  LEA.HI.X.SX32 R5, R12, R2.reuse, 0x2, P2 ;  /* 0x000000020c057211 */ /* 0x080fe400010f16ff */
[-C--:B----4-:R-:W-:Y:S01]  /*10a10*/  LEA R8, P6, R14, R3.reuse, 0x2 ;  /* 0x000000030e087211 */ /* 0x090fe200078c10ff */
[----:B------:R-:W-:Y:S01]  /*10a20*/  VIADD R17, R16, UR5 ;  /* 0x0000000510117c36 */ /* 0x000fe20008000000 */
[-C--:B------:R-:W-:Y:S01]  /*10a30*/  LEA R12, P2, R15, R3.reuse, 0x2 ;  /* 0x000000030f0c7211 */ /* 0x080fe200078410ff */
[----:B------:R3:W-:Y:S01]  /*10a40*/  @P3 STG.E desc[UR18][R4.64], R126 ;  /* 0x0000007e04003986 */ /* 0x0007e2000c101912 */
[-C--:B------:R-:W-:Y:S02]  /*10a50*/  LEA.HI.X.SX32 R9, R14, R2.reuse, 0x2, P6 ;  /* 0x000000020e097211 */ /* 0x080fe400030f16ff */
[----:B------:R-:W-:Y:S01]  /*10a60*/  LEA R14, P6, R17, R3, 0x2 ;  /* 0x00000003110e7211 */ /* 0x000fe200078c10ff */
[----:B------:R3:W-:Y:S01]  /*10a70*/  @P4 STG.E desc[UR18][R6.64], R127 ;  /* 0x0000007f06004986 */ /* 0x0007e2000c101912 */
[----:B------:R-:W-:-:S02]  /*10a80*/  LEA.HI.X.SX32 R13, R15, R2, 0x2, P2 ;  /* 0x000000020f0d7211 */ /* 0x000fc400010f16ff */
[----:B--2---:R-:W-:Y:S01]  /*10a90*/  ISETP.LT.AND P2, PT, R18, UR6, !P1 ;  /* 0x0000000612007c0c */ /* 0x004fe2000cf41270 */
[----:B------:R3:W-:Y:S01]  /*10aa0*/  @P5 STG.E desc[UR18][R8.64], R128 ;  /* 0x0000008008005986 */ /* 0x0007e2000c101912 */
[----:B-1----:R-:W-:Y:S02]  /*10ab0*/  ISETP.LT.AND P1, PT, R0, UR4, !P1 ;  /* 0x0000000400007c0c */ /* 0x002fe4000cf21270 */
[----:B------:R-:W-:Y:S01]  /*10ac0*/  LEA.HI.X.SX32 R15, R17, R2, 0x2, P6 ;  /* 0x00000002110f7211 */ /* 0x000fe200030f16ff */
[----:B------:R3:W-:Y:S01]  /*10ad0*/  @P0 STG.E desc[UR18][R12.64], R129 ;  /* 0x000000810c000986 */ /* 0x0007e2000c101912 */
[----:B-----5:R-:W-:-:S04]  /*10ae0*/  LEA R10, P6, R16, R3, 0x2 ;  /* 0x00000003100a7211 */ /* 0x020fc800078c10ff */
[----:B------:R-:W-:-:S05]  /*10af0*/  LEA.HI.X.SX32 R11, R16, R2, 0x2, P6 ;  /* 0x00000002100b7211 */ /* 0x000fca00030f16ff */
[----:B------:R3:W-:Y:S04]  /*10b00*/  @P2 STG.E desc[UR18][R10.64], R130 ;  /* 0x000000820a002986 */ /* 0x0007e8000c101912 */
[----:B------:R3:W-:Y:S01]  /*10b10*/  @P1 STG.E desc[UR18][R14.64], R131 ;  /* 0x000000830e001986 */ /* 0x0007e2000c101912 */
[----:B------:R-:W-:Y:S06]  /*10b20*/  BAR.SYNC.DEFER_BLOCKING 0x0 ;  /* 0x0000000000007b1d */ /* 0x000fec0000010000 */
[----:B------:R-:W-:Y:S05]  /*10b30*/  BRA.U UP0, `(.L_x_14) ;  /* 0x0000000100a07547 */ /* 0x000fea000b800000 */
[----:B------:R-:W1:Y:S01]  /*10b40*/  S2UR UR5, SR_CgaCtaId ;  /* 0x00000000000579c3 */ /* 0x000e620000008800 */
[----:B------:R-:W-:Y:S01]  /*10b50*/  NOP ;  /* 0x0000000000007918 */ /* 0x000fe20000000000 */
[----:B------:R-:W-:Y:S01]  /*10b60*/  UMOV UR4, 0x50 ;  /* 0x0000005000047882 */ /* 0x000fe20000000000 */
[----:B------:R-:W-:Y:S02]  /*10b70*/  IMAD.U32 R0, RZ, RZ, UR17 ;  /* 0x00000011ff007e24 */ /* 0x000fe4000f8e00ff */
[----:B------:R-:W-:Y:S02]  /*10b80*/  IMAD.MOV.U32 R3, RZ, RZ, 0xff ;  /* 0x000000ffff037424 */ /* 0x000fe400078e00ff */
[----:B---3--:R-:W-:Y:S01]  /*10b90*/  IMAD.MOV.U32 R7, RZ, RZ, 0x1 ;  /* 0x00000001ff077424 */ /* 0x008fe200078e00ff */
[----:B------:R-:W-:-:S04]  /*10ba0*/  LOP3.LUT R0, R0, 0xffff, RZ, 0xc0, !PT ;  /* 0x0000ffff00007812 */ /* 0x000fc800078ec0ff */
[----:B------:R-:W-:-:S05]  /*10bb0*/  SHF.R.U32.HI R0, RZ, 0x5, R0 ;  /* 0x00000005ff007819 */ /* 0x000fca0000011600 */
[----:B------:R-:W-:Y:S01]  /*10bc0*/  VIADD R2, R0, 0x10 ;  /* 0x0000001000027836 */ /* 0x000fe20000000000 */
[----:B------:R-:W-:Y:S01]  /*10bd0*/  SHF.L.U32 R0, R3, R0, RZ ;  /* 0x0000000003007219 */ /* 0x000fe200000006ff */
[----:B-1----:R-:W-:-:S03]  /*10be0*/  ULEA UR6, UR5, UR4, 0x18 ;  /* 0x0000000405067291 */ /* 0x002fc6000f8ec0ff */
[----:B------:R-:W-:-:S04]  /*10bf0*/  SHF.L.U32 R3, R7, R2, RZ ;  /* 0x0000000207037219 */ /* 0x000fc800000006ff */
[----:B------:R-:W-:Y:S02]  /*10c00*/  LOP3.LUT R0, R3, R0, RZ, 0xfc, !PT ;  /* 0x0000000003007212 */ /* 0x000fe400078efcff */
[----:B------:R-:W1:Y:S02]  /*10c10*/  LDS R5, [UR6] ;  /* 0x00000006ff057984 */ /* 0x000e640008000800 */
[C---:B------:R-:W-:Y:S02]  /*10c20*/  LOP3.LUT R2, R0.reuse, 0xffff, RZ, 0xc0, !PT ;  /* 0x0000ffff00027812 */ /* 0x040fe400078ec0ff */
[----:B-1----:R-:W-:-:S04]  /*10c30*/  LOP3.LUT R3, R0, 0xffff, R5, 0x80, !PT ;  /* 0x0000ffff00037812 */ /* 0x002fc800078e8005 */
[----:B------:R-:W-:-:S13]  /*10c40*/  ISETP.NE.AND P0, PT, R3, R2, PT ;  /* 0x000000020300720c */ /* 0x000fda0003f05270 */
[----:B------:R-:W-:Y:S05]  /*10c50*/  @P0 BRA `(.L_x_15) ;  /* 0x0000000000500947 */ /* 0x000fea0003800000 */
[----:B------:R-:W-:Y:S02]  /*10c60*/  SHF.R.U32.HI R5, RZ, 0x10, R5 ;  /* 0x00000010ff057819 */ /* 0x000fe40000011605 */
[----:B------:R-:W-:-:S04]  /*10c70*/  SHF.R.U32.HI R2, RZ, 0x10, R0 ;  /* 0x00000010ff027819 */ /* 0x000fc80000011600 */
[----:B------:R-:W-:-:S04]  /*10c80*/  LOP3.LUT R5, R5, R2, RZ, 0xc0, !PT ;  /* 0x0000000205057212 */ /* 0x000fc800078ec0ff */
[----:B------:R-:W-:-:S13]  /*10c90*/  ISETP.NE.AND P0, PT, R5, R2, PT ;  /* 0x000000020500720c */ /* 0x000fda0003f05270 */
[----:B------:R-:W-:Y:S05]  /*10ca0*/  @P0 BRA `(.L_x_16) ;  /* 0x0000000000300947 */ /* 0x000fea0003800000 */
[----:B------:R-:W-:Y:S01]  /*10cb0*/  R2UR UR4, R0 ;  /* 0x00000000000472ca */ /* 0x000fe200000e0000 */
[----:B------:R-:W-:Y:S01]  /*10cc0*/  VOTEU.ANY UR5, UPT, PT ;  /* 0x0000000000057886 */ /* 0x000fe200038e0100 */
[----:B------:R-:W1:Y:S01]  /*10cd0*/  S2R R0, SR_LANEID ;  /* 0x0000000000007919 */ /* 0x000e620000000000 */
[----:B------:R-:W-:-:S10]  /*10ce0*/  UFLO.U32 UR5, UR5 ;  /* 0x00000005000572bd */ /* 0x000fd400080e0000 */
[----:B------:R-:W-:-:S06]  /*10cf0*/  ULOP3.LUT UR4, URZ, UR4, URZ, 0x33, !UPT ;  /* 0x00000004ff047292 */ /* 0x000fcc000f8e33ff */
[----:B------:R-:W-:-:S04]  /*10d00*/  IMAD.U32 R2, RZ, RZ, UR4 ;  /* 0x00000004ff027e24 */ /* 0x000fc8000f8e00ff */
[----:B------:R-:W2:Y:S02]  /*10d10*/  REDUX UR7, R2 ;  /* 0x00000000020773c4 */ /* 0x000ea40000000000 */
[----:B------:R4:W-:Y:S01]  /*10d20*/  UTCATOMSWS.AND URZ, UR4 ;  /* 0x0000000400ff79e3 */ /* 0x0009e20008000000 */
[----:B-1----:R-:W-:Y:S01]  /*10d30*/  ISETP.EQ.U32.AND P0, PT, R0, UR5, PT ;  /* 0x0000000500007c0c */ /* 0x002fe2000bf02070 */
[----:B--2---:R-:W-:-:S12]  /*10d40*/  IMAD.U32 R0, RZ, RZ, UR7 ;  /* 0x00000007ff007e24 */ /* 0x004fd8000f8e00ff */
[----:B------:R4:W-:Y:S01]  /*10d50*/  @P0 ATOMS.AND RZ, [UR6], R0 ;  /* 0x00000000ffff098c */ /* 0x0009e2000a800006 */
[----:B------:R-:W-:Y:S05]  /*10d60*/  BRA `(.L_x_14) ;  /* 0x0000000000147947 */ /* 0x000fea0003800000 */
.L_x_16:
[----:B------:R-:W-:-:S07]  /*10d70*/  MOV R2, 0x10d90 ;  /* 0x00010d9000027802 */ /* 0x000fce0000000f00 */
[----:B------:R-:W-:Y:S05]  /*10d80*/  CALL.REL.NOINC `($__internal_0_$__cuda_sm10x_tcgen05_guardrail_trap_col_being_dealloced_not_returned_by_alloc) ;  /* 0x00000000002c7944 */ /* 0x000fea0003c00000 */
[----:B------:R-:W-:Y:S05]  /*10d90*/  BRA `(.L_x_14) ;  /* 0x0000000000087947 */ /* 0x000fea0003800000 */
.L_x_15:
[----:B------:R-:W-:-:S07]  /*10da0*/  MOV R2, 0x10dc0 ;  /* 0x00010dc000027802 */ /* 0x000fce0000000f00 */
[----:B------:R-:W-:Y:S05]  /*10db0*/  CALL.REL.NOINC `($__internal_2_$__cuda_sm10x_tcgen05_guardrail_trap_unallocated_columns_being_dealloced) ;  /* 0x0000000000387944 */ /* 0x000fea0003c00000 */
.L_x_14:
[----:B------:R-:W-:Y:S01]  /*10dc0*/  NOP ;  /* 0x0000000000007918 */ /* 0x000fe20000000000 */
[----:B----4-:R-:W-:Y:S05]  /*10dd0*/  EXIT ;  /* 0x000000000000794d */ /* 0x010fea0003800000 */
.L_x_9:
[----:B------:R-:W1:Y:S02]  /*10de0*/  SYNCS.PHASECHK.TRANS64.TRYWAIT P1, [UR14], R4 ;  /* 0x00000004ff0075a7 */ /* 0x000e64000802110e */
[----:B-1----:R-:W-:Y:S05]  /*10df0*/  @!P1 BRA `(.L_x_9) ;  /* 0xfffffffc00f89947 */ /* 0x002fea000383ffff */
[----:B------:R-:W-:Y:S05]  /*10e00*/  BRA `(.L_x_17) ;  /* 0xffffffa800f87947 */ /* 0x000fea000383ffff */
.L_x_13:
[----:B------:R-:W1:Y:S02]  /*10e10*/  SYNCS.PHASECHK.TRANS64.TRYWAIT P6, [UR14], R9 ;  /* 0x00000009ff0075a7 */ /* 0x000e6400080c110e */
[----:B-1----:R-:W-:Y:S05]  /*10e20*/  @!P6 BRA `(.L_x_13) ;  /* 0xfffffffc00f8e947 */ /* 0x002fea000383ffff */
[----:B------:R-:W-:Y:S05]  /*10e30*/  BRA `(.L_x_12) ;  /* 0xffffffc400a47947 */ /* 0x000fea000383ffff */
        .weak           $__internal_0_$__cuda_sm10x_tcgen05_guardrail_trap_col_being_dealloced_not_returned_by_alloc
        .type           $__internal_0_$__cuda_sm10x_tcgen05_guardrail_trap_col_being_dealloced_not_returned_by_alloc,@function
        .size           $__internal_0_$__cuda_sm10x_tcgen05_guardrail_trap_col_being_dealloced_not_returned_by_alloc,($__internal_1_$__cuda_sm10x_tcgen05_guardrail_trap_phase_invalid_during_alloc - $__internal_0_$__cuda_sm10x_tcgen05_guardrail_trap_col_being_dealloced_not_returned_by_alloc)
$__internal_0_$__cuda_sm10x_tcgen05_guardrail_trap_col_being_dealloced_not_returned_by_alloc:
[----:B------:R-:W-:Y:S05]  /*10e40*/  BPT.TRAP 0x1 ;  /* 0x000000040000795c */ /* 0x000fea0000300000 */
[----:B------:R-:W-:-:S04]  /*10e50*/  IMAD.MOV.U32 R3, RZ, RZ, 0x0 ;  /* 0x00000000ff037424 */ /* 0x000fc800078e00ff */
[----:B------:R-:W-:Y:S05]  /*10e60*/  RET.REL.NODEC R2 `(matmul_kernel) ;  /* 0xfffffef002647950 */ /* 0x000fea0003c3ffff */
        .weak           $__internal_1_$__cuda_sm10x_tcgen05_guardrail_trap_phase_invalid_during_alloc
        .type           $__internal_1_$__cuda_sm10x_tcgen05_guardrail_trap_phase_invalid_during_alloc,@function
        .size           $__internal_1_$__cuda_sm10x_tcgen05_guardrail_trap_phase_invalid_during_alloc,($__internal_2_$__cuda_sm10x_tcgen05_guardrail_trap_unallocated_columns_being_dealloced - $__internal_1_$__cuda_sm10x_tcgen05_guardrail_trap_phase_invalid_during_alloc)
$__internal_1_$__cuda_sm10x_tcgen05_guardrail_trap_phase_invalid_during_alloc:
[----:B------:R-:W-:Y:S05]  /*10e70*/  BPT.TRAP 0x1 ;  /* 0x000000040000795c */ /* 0x000fea0000300000 */
[----:B------:R-:W-:-:S04]  /*10e80*/  IMAD.MOV.U32 R5, RZ, RZ, 0x0 ;  /* 0x00000000ff057424 */ /* 0x000fc800078e00ff */
[----:B------:R-:W-:Y:S05]  /*10e90*/  RET.REL.NODEC R4 `(matmul_kernel) ;  /* 0xfffffef004587950 */ /* 0x000fea0003c3ffff */
        .weak           $__internal_2_$__cuda_sm10x_tcgen05_guardrail_trap_unallocated_columns_being_dealloced
        .type           $__internal_2_$__cuda_sm10x_tcgen05_guardrail_trap_unallocated_columns_being_dealloced,@function
        .size           $__internal_2_$__cuda_sm10x_tcgen05_guardrail_trap_unallocated_columns_being_dealloced,(.L_x_21 - $__internal_2_$__cuda_sm10x_tcgen05_guardrail_trap_unallocated_columns_being_dealloced)
$__internal_2_$__cuda_sm10x_tcgen05_guardrail_trap_unallocated_columns_being_dealloced:
[----:B------:R-:W-:Y:S05]  /*10ea0*/  BPT.TRAP 0x1 ;  /* 0x000000040000795c */ /* 0x000fea0000300000 */
[----:B------:R-:W-:-:S04]  /*10eb0*/  IMAD.MOV.U32 R3, RZ, RZ, 0x0 ;  /* 0x00000000ff037424 */ /* 0x000fc800078e00ff */
[----:B------:R-:W-:Y:S05]  /*10ec0*/  RET.REL.NODEC R2 `(matmul_kernel) ;  /* 0xfffffef0024c7950 */ /* 0x000fea0003c3ffff */
.L_x_18:
[----:B------:R-:W-:-:S00]  /*10ed0*/  BRA `(.L_x_18) ;  /* 0xfffffffc00fc7947 */ /* 0x000fc0000383ffff */
[----:B------:R-:W-:-:S00]  /*10ee0*/  NOP ;  /* 0x0000000000007918 */ /* 0x000fc00000000000 */
        /* <DEDUP_REMOVED lines=9> */
.L_x_21:


//--------------------- .nv.shared.matmul_kernel  --------------------------
	.section	.nv.shared.matmul_kernel,"aw",@nobits
	.sectionflags	@""
	.align	16
	.zero		1024


//--------------------- .nv.shared.reserved.0     --------------------------
	.section	.nv.shared.reserved.0,"aw",@nobits
	.align	8
	.weak		__nv_reservedSMEM_offset_0_alias
	.size		__nv_reservedSMEM_offset_0_alias, 0, 64
	.other		__nv_reservedSMEM_offset_0_alias,@"STO_CUDA_RESERVED_SHARED STV_DEFAULT"
__nv_reservedSMEM_offset_0_alias:
	.zero		0
.nv.shared.reserved.0:
	.zero		64
	.weak		__nv_reservedSMEM_allocation_phase
	.type		__nv_reservedSMEM_allocation_phase,@object
	.size		__nv_reservedSMEM_allocation_phase,(.L_0 - __nv_reservedSMEM_allocation_phase)
__nv_reservedSMEM_allocation_phase:
	.zero		1
.L_0:
	.zero		7
	.weak		__nv_reservedSMEM_devtool_atexit_pc
	.type		__nv_reservedSMEM_devtool_atexit_pc,@object
	.size		__nv_reservedSMEM_devtool_atexit_pc,(__nv_reservedSMEM_allocation_mask - __nv_reservedSMEM_devtool_atexit_pc)
__nv_reservedSMEM_devtool_atexit_pc:
	.zero		8
	.weak		__nv_reservedSMEM_allocation_mask
	.type		__nv_reservedSMEM_allocation_mask,@object
	.size		__nv_reservedSMEM_allocation_mask,(.L_2 - __nv_reservedSMEM_allocation_mask)
__nv_reservedSMEM_allocation_mask:
	.zero		4
.L_2:


//--------------------- .nv.constant0.matmul_kernel --------------------------
	.section	.nv.constant0.matmul_kernel,"a",@progbits
	.sectionflags	@""
	.align	4
.nv.constant0.matmul_kernel:
	.zero		976


//--------------------- SYMBOLS --------------------------

	.type		.nv.reservedSmem.offset0,@object
	.size		.nv.reservedSmem.offset0,0x4
	.type		.nv.reservedSmem.cap,@object
	.size		.nv.reservedSmem.cap,0x4
